def matmul_kernel(
    a_ptr,
    b_ptr,
    c_ptr,
    M,
    N,
    K,
    stride_am,
    stride_ak,
    stride_bk,
    stride_bn,
    stride_cm,
    stride_cn,
    BLOCK_M: tl.constexpr,
    BLOCK_N: tl.constexpr,
    BLOCK_K: tl.constexpr,
    GROUP_M: tl.constexpr,
):
    pid = tl.program_id(axis=0)
    num_pid_m = tl.cdiv(M, BLOCK_M)
    num_pid_n = tl.cdiv(N, BLOCK_N)
    num_pid_in_group = GROUP_M * num_pid_n
    group_id = pid // num_pid_in_group
    first_pid_m = group_id * GROUP_M
    group_size_m = min(num_pid_m - first_pid_m, GROUP_M)
    pid_m = first_pid_m + ((pid % num_pid_in_group) % group_size_m)
    pid_n = (pid % num_pid_in_group) // group_size_m

    offs_am = (pid_m * BLOCK_M + tl.arange(0, BLOCK_M)) % M
    offs_bn = (pid_n * BLOCK_N + tl.arange(0, BLOCK_N)) % N
    offs_k = tl.arange(0, BLOCK_K)
    a_ptrs = a_ptr + offs_am[:, None] * stride_am + offs_k[None, :] * stride_ak
    b_ptrs = b_ptr + offs_k[:, None] * stride_bk + offs_bn[None, :] * stride_bn

    acc = tl.zeros((BLOCK_M, BLOCK_N), dtype=tl.float32)
    for kk in range(0, tl.cdiv(K, BLOCK_K)):
        a = tl.load(a_ptrs, mask=offs_k[None, :] < K - kk * BLOCK_K, other=0.0)
        b = tl.load(b_ptrs, mask=offs_k[:, None] < K - kk * BLOCK_K, other=0.0)
        acc = tl.dot(a, b, acc)
        a_ptrs += BLOCK_K * stride_ak
        b_ptrs += BLOCK_K * stride_bk

    c = acc.to(c_ptr.dtype.element_ty)
    offs_cm = pid_m * BLOCK_M + tl.arange(0, BLOCK_M)
    offs_cn = pid_n * BLOCK_N + tl.arange(0, BLOCK_N)
    c_ptrs = c_ptr + offs_cm[:, None] * stride_cm + offs_cn[None, :] * stride_cn
    mask = (offs_cm[:, None] < M) & (offs_cn[None, :] < N)
    tl.store(c_ptrs, c, mask=mask)

# config = {"BLOCK_K": 64, "BLOCK_M": 512, "BLOCK_N": 256, "GROUP_M": 8, "arch": "sm_100", "dtype": "bf16", "num_ctas": 1, "num_stages": 3, "num_warps": 16}
# arch = sm_100


// ===== COMPILED SASS (sm_100a) =====

	.target	sm_100a

	.elftype	@"ET_EXEC"


//--------------------- .note.nv.tkinfo           --------------------------
	.section	.note.nv.tkinfo,"",@"SHT_NOTE"
	.sectionflags	@"SHF_NOTE_NV_TKINFO"
	.tkinfo
        /*0018*/ 	.word	0x00000081
        /*0030*/ 	.string	""
        /*0030*/ 	.string	"ptxas-blackwell"
        /*0030*/ 	.string	"Cuda compilation tools, release 12.9, V12.9.86"
        /*0030*/ 	.string	"Build cuda_12.9.r12.9/compiler.36037853_0"
        /*0030*/ 	.string	"-v  -suppress-debug-info  -lineinfo  -arch sm_100a "



//--------------------- .note.nv.cuver            --------------------------
	.section	.note.nv.cuver,"",@"SHT_NOTE"
	.sectionflags	@"SHF_NOTE_NV_CUVER"
        /*0018*/ 	.short	0x0001
        /*001a*/ 	.short	0x0064
        /*001c*/ 	.short	0x0001
        /*001e*/ 	.short	0x0000
        /*0020*/ 	.short	0x0001
        /*0022*/ 	.short	0x0000


//--------------------- .nv.info                  --------------------------
	.section	.nv.info,"",@"SHT_CUDA_INFO"
	.align	4


	//----- nvinfo : EIATTR_REGCOUNT
	.align		4
        /*0000*/ 	.byte	0x04, 0x2f
        /*0002*/ 	.short	(.L_1 - .L_0)
	.align		4
.L_0:
        /*0004*/ 	.word	index@(matmul_kernel)
        /*0008*/ 	.word	0x00000020


	//----- nvinfo : EIATTR_FRAME_SIZE
	.align		4
.L_1:
        /*000c*/ 	.byte	0x04, 0x11
        /*000e*/ 	.short	(.L_3 - .L_2)
	.align		4
.L_2:
        /*0010*/ 	.word	index@(matmul_kernel)
        /*0014*/ 	.word	0x00001970


	//----- nvinfo : EIATTR_MIN_STACK_SIZE
	.align		4
.L_3:
        /*0018*/ 	.byte	0x04, 0x12
        /*001a*/ 	.short	(.L_5 - .L_4)
	.align		4
.L_4:
        /*001c*/ 	.word	index@(matmul_kernel)
        /*0020*/ 	.word	0x00001970
.L_5:


//--------------------- .nv.info.matmul_kernel    --------------------------
	.section	.nv.info.matmul_kernel,"",@"SHT_CUDA_INFO"
	.sectionflags	@""
	.align	4


	//----- nvinfo : EIATTR_CUDA_API_VERSION
	.align		4
        /*0000*/ 	.byte	0x04, 0x37
        /*0002*/ 	.short	(.L_7 - .L_6)
.L_6:
        /*0004*/ 	.word	0x00000081


	//----- nvinfo : EIATTR_KPARAM_INFO
	.align		4
.L_7:
        /*0008*/ 	.byte	0x04, 0x17
        /*000a*/ 	.short	(.L_9 - .L_8)
.L_8:
        /*000c*/ 	.word	0x00000000
        /*0010*/ 	.short	0x000d
        /*0012*/ 	.short	0x0048
        /*0014*/ 	.byte	0x00, 0xf4, 0x21, 0x00


	//----- nvinfo : EIATTR_KPARAM_INFO
	.align		4
.L_9:
        /*0018*/ 	.byte	0x04, 0x17
        /*001a*/ 	.short	(.L_11 - .L_10)
.L_10:
        /*001c*/ 	.word	0x00000000
        /*0020*/ 	.short	0x000c
        /*0022*/ 	.short	0x0040
        /*0024*/ 	.byte	0x00, 0xf4, 0x21, 0x00


	//----- nvinfo : EIATTR_KPARAM_INFO
	.align		4
.L_11:
        /*0028*/ 	.byte	0x04, 0x17
        /*002a*/ 	.short	(.L_13 - .L_12)
.L_12:
        /*002c*/ 	.word	0x00000000
        /*0030*/ 	.short	0x000b
        /*0032*/ 	.short	0x0038
        /*0034*/ 	.byte	0x00, 0xf0, 0x11, 0x00


	//----- nvinfo : EIATTR_KPARAM_INFO
	.align		4
.L_13:
        /*0038*/ 	.byte	0x04, 0x17
        /*003a*/ 	.short	(.L_15 - .L_14)
.L_14:
        /*003c*/ 	.word	0x00000000
        /*0040*/ 	.short	0x000a
        /*0042*/ 	.short	0x0034
        /*0044*/ 	.byte	0x00, 0xf0, 0x11, 0x00


	//----- nvinfo : EIATTR_KPARAM_INFO
	.align		4
.L_15:
        /*0048*/ 	.byte	0x04, 0x17
        /*004a*/ 	.short	(.L_17 - .L_16)
.L_16:
        /*004c*/ 	.word	0x00000000
        /*0050*/ 	.short	0x0009
        /*0052*/ 	.short	0x0030
        /*0054*/ 	.byte	0x00, 0xf0, 0x11, 0x00


	//----- nvinfo : EIATTR_KPARAM_INFO
	.align		4
.L_17:
        /*0058*/ 	.byte	0x04, 0x17
        /*005a*/ 	.short	(.L_19 - .L_18)
.L_18:
        /*005c*/ 	.word	0x00000000
        /*0060*/ 	.short	0x0008
        /*0062*/ 	.short	0x002c
        /*0064*/ 	.byte	0x00, 0xf0, 0x11, 0x00


	//----- nvinfo : EIATTR_KPARAM_INFO
	.align		4
.L_19:
        /*0068*/ 	.byte	0x04, 0x17
        /*006a*/ 	.short	(.L_21 - .L_20)
.L_20:
        /*006c*/ 	.word	0x00000000
        /*0070*/ 	.short	0x0007
        /*0072*/ 	.short	0x0028
        /*0074*/ 	.byte	0x00, 0xf0, 0x11, 0x00


	//----- nvinfo : EIATTR_KPARAM_INFO
	.align		4
.L_21:
        /*0078*/ 	.byte	0x04, 0x17
        /*007a*/ 	.short	(.L_23 - .L_22)
.L_22:
        /*007c*/ 	.word	0x00000000
        /*0080*/ 	.short	0x0006
        /*0082*/ 	.short	0x0024
        /*0084*/ 	.byte	0x00, 0xf0, 0x11, 0x00


	//----- nvinfo : EIATTR_KPARAM_INFO
	.align		4
.L_23:
        /*0088*/ 	.byte	0x04, 0x17
        /*008a*/ 	.short	(.L_25 - .L_24)
.L_24:
        /*008c*/ 	.word	0x00000000
        /*0090*/ 	.short	0x0005
        /*0092*/ 	.short	0x0020
        /*0094*/ 	.byte	0x00, 0xf0, 0x11, 0x00


	//----- nvinfo : EIATTR_KPARAM_INFO
	.align		4
.L_25:
        /*0098*/ 	.byte	0x04, 0x17
        /*009a*/ 	.short	(.L_27 - .L_26)
.L_26:
        /*009c*/ 	.word	0x00000000
        /*00a0*/ 	.short	0x0004
        /*00a2*/ 	.short	0x001c
        /*00a4*/ 	.byte	0x00, 0xf0, 0x11, 0x00


	//----- nvinfo : EIATTR_KPARAM_INFO
	.align		4
.L_27:
        /*00a8*/ 	.byte	0x04, 0x17
        /*00aa*/ 	.short	(.L_29 - .L_28)
.L_28:
        /*00ac*/ 	.word	0x00000000
        /*00b0*/ 	.short	0x0003
        /*00b2*/ 	.short	0x0018
        /*00b4*/ 	.byte	0x00, 0xf0, 0x11, 0x00


	//----- nvinfo : EIATTR_KPARAM_INFO
	.align		4
.L_29:
        /*00b8*/ 	.byte	0x04, 0x17
        /*00ba*/ 	.short	(.L_31 - .L_30)
.L_30:
        /*00bc*/ 	.word	0x00000000
        /*00c0*/ 	.short	0x0002
        /*00c2*/ 	.short	0x0010
        /*00c4*/ 	.byte	0x00, 0xf4, 0x21, 0x00


	//----- nvinfo : EIATTR_KPARAM_INFO
	.align		4
.L_31:
        /*00c8*/ 	.byte	0x04, 0x17
        /*00ca*/ 	.short	(.L_33 - .L_32)
.L_32:
        /*00cc*/ 	.word	0x00000000
        /*00d0*/ 	.short	0x0001
        /*00d2*/ 	.short	0x0008
        /*00d4*/ 	.byte	0x00, 0xf4, 0x21, 0x00


	//----- nvinfo : EIATTR_KPARAM_INFO
	.align		4
.L_33:
        /*00d8*/ 	.byte	0x04, 0x17
        /*00da*/ 	.short	(.L_35 - .L_34)
.L_34:
        /*00dc*/ 	.word	0x00000000
        /*00e0*/ 	.short	0x0000
        /*00e2*/ 	.short	0x0000
        /*00e4*/ 	.byte	0x00, 0xf4, 0x21, 0x00


	//----- nvinfo : EIATTR_SPARSE_MMA_MASK
	.align		4
.L_35:
        /*00e8*/ 	.byte	0x03, 0x50
        /*00ea*/ 	.short	0x0000


	//----- nvinfo : EIATTR_MAXREG_COUNT
	.align		4
        /*00ec*/ 	.byte	0x03, 0x1b
        /*00ee*/ 	.short	0x0080


	//----- nvinfo : EIATTR_NUM_BARRIERS
	.align		4
        /*00f0*/ 	.byte	0x02, 0x4c
        /*00f2*/ 	.byte	0x01
	.zero		1


	//----- nvinfo : EIATTR_ANNOTATIONS
	.align		4
        /*00f4*/ 	.byte	0x04, 0x55
        /*00f6*/ 	.short	(.L_37 - .L_36)


	//   ....[0]....
.L_36:
        /*00f8*/ 	.word	0x00000001
        /*00fc*/ 	.byte	0x40, 0x05, 0x00, 0x00, 0x01, 0x00, 0x00, 0x00, 0x50, 0x05, 0x00, 0x00, 0x01, 0x00, 0x00, 0x00
        /* <DEDUP_REMOVED lines=2250> */
        /*8dac*/ 	.byte	0xd0, 0x19, 0x02, 0x00


	//----- nvinfo : EIATTR_VRC_CTA_INIT_COUNT
	.align		4
.L_37:
        /*8db0*/ 	.byte	0x02, 0x4a
	.zero		1
	.zero		1


	//----- nvinfo : EIATTR_EXIT_INSTR_OFFSETS
	.align		4
        /*8db4*/ 	.byte	0x04, 0x1c
        /*8db6*/ 	.short	(.L_39 - .L_38)


	//   ....[0]....
.L_38:
        /*8db8*/ 	.word	0x00023980


	//   ....[1]....
        /*8dbc*/ 	.word	0x000239b0


	//----- nvinfo : EIATTR_REQNTID
	.align		4
.L_39:
        /*8dc0*/ 	.byte	0x04, 0x10
        /*8dc2*/ 	.short	(.L_41 - .L_40)
.L_40:
        /*8dc4*/ 	.word	0x00000200
        /*8dc8*/ 	.word	0x00000001
        /*8dcc*/ 	.word	0x00000001


	//----- nvinfo : EIATTR_CBANK_PARAM_SIZE
	.align		4
.L_41:
        /*8dd0*/ 	.byte	0x03, 0x19
        /*8dd2*/ 	.short	0x0050


	//----- nvinfo : EIATTR_PARAM_CBANK
	.align		4
        /*8dd4*/ 	.byte	0x04, 0x0a
        /*8dd6*/ 	.short	(.L_43 - .L_42)
	.align		4
.L_42:
        /*8dd8*/ 	.word	index@(.nv.constant0.matmul_kernel)
        /*8ddc*/ 	.short	0x0380
        /*8dde*/ 	.short	0x0050


	//----- nvinfo : EIATTR_SW_WAR
	.align		4
.L_43:
        /*8de0*/ 	.byte	0x04, 0x36
        /*8de2*/ 	.short	(.L_45 - .L_44)
.L_44:
        /*8de4*/ 	.word	0x00000008
.L_45:


//--------------------- .nv.compat                --------------------------
	.section	.nv.compat,"",@"SHT_CUDA_COMPAT_INFO"
	.align	4
        /*0000*/ 	.byte	0x02, 0x02, 0x01, 0x00, 0x02, 0x05, 0x05, 0x00, 0x02, 0x03, 0x00, 0x00, 0x02, 0x06, 0x01, 0x00


//--------------------- .nv.callgraph             --------------------------
	.section	.nv.callgraph,"",@"SHT_CUDA_CALLGRAPH"
	.align	4
	.sectionentsize	8
	.align		4
        /*0000*/ 	.word	0x00000000
	.align		4
        /*0004*/ 	.word	0xffffffff
	.align		4
        /*0008*/ 	.word	0x00000000
	.align		4
        /*000c*/ 	.word	0xfffffffe
	.align		4
        /*0010*/ 	.word	0x00000000
	.align		4
        /*0014*/ 	.word	0xfffffffd
	.align		4
        /*0018*/ 	.word	0x00000000
	.align		4
        /*001c*/ 	.word	0xfffffffc


//--------------------- .text.matmul_kernel       --------------------------
	.section	.text.matmul_kernel,"ax",@progbits
	.align	128
        .global         matmul_kernel
        .type           matmul_kernel,@function
        .size           matmul_kernel,(.L_x_4 - matmul_kernel)
        .other          matmul_kernel,@"STO_CUDA_ENTRY STV_DEFAULT"
matmul_kernel:
.text.matmul_kernel:
[----:B------:R-:W0:Y:S08]  /*0000*/  LDC R1, c[0x0][0x37c] ;  /* 0x0000df00ff017b82 */ /* 0x000e300000000800 */
[----:B------:R-:W1:Y:S01]  /*0010*/  LDC.64 R4, c[0x0][0x398] ;  /* 0x0000e600ff047b82 */ /* 0x000e620000000a00 */
[----:B------:R-:W2:Y:S01]  /*0020*/  S2R R26, SR_TID.X ;  /* 0x00000000001a7919 */ /* 0x000ea20000002100 */
[----:B------:R-:W3:Y:S01]  /*0030*/  LDCU UR4, c[0x0][0x3a0] ;  /* 0x00007400ff0477ac */ /* 0x000ee20008000800 */
[----:B0-----:R-:W-:Y:S01]  /*0040*/  VIADD R1, R1, 0xffffe690 ;  /* 0xffffe69001017836 */ /* 0x001fe20000000000 */
[----:B------:R-:W0:Y:S04]  /*0050*/  LDCU UR7, c[0x0][0x3a0] ;  /* 0x00007400ff0777ac */ /* 0x000e280008000800 */
[----:B------:R-:W4:Y:S01]  /*0060*/  S2UR UR6, SR_CgaCtaId ;  /* 0x00000000000679c3 */ /* 0x000f220000008800 */
[----:B------:R-:W-:Y:S01]  /*0070*/  UMOV UR5, 0x400 ;  /* 0x0000040000057882 */ /* 0x000fe20000000000 */
[----:B------:R-:W0:Y:S01]  /*0080*/  LDCU.64 UR8, c[0x0][0x358] ;  /* 0x00006b00ff0877ac */ /* 0x000e220008000a00 */
[----:B---3--:R-:W-:Y:S01]  /*0090*/  UIADD3 UR4, UPT, UPT, UR4, 0x3f, URZ ;  /* 0x0000003f04047890 */ /* 0x008fe2000fffe0ff */
[----:B-1----:R-:W-:-:S03]  /*00a0*/  VIADD R0, R5, 0xff ;  /* 0x000000ff05007836 */ /* 0x002fc60000000000 */
[----:B------:R-:W-:Y:S02]  /*00b0*/  UISETP.GT.AND UP0, UPT, UR4, 0x3f, UPT ;  /* 0x0000003f0400788c */ /* 0x000fe4000bf04270 */
[----:B------:R-:W-:Y:S01]  /*00c0*/  SHF.R.S32.HI R3, RZ, 0x1f, R0 ;  /* 0x0000001fff037819 */ /* 0x000fe20000011400 */
[----:B----4-:R-:W-:-:S03]  /*00d0*/  ULEA UR5, UR6, UR5, 0x18 ;  /* 0x0000000506057291 */ /* 0x010fc6000f8ec0ff */
[----:B------:R-:W-:Y:S02]  /*00e0*/  LEA.HI R3, R3, R0, RZ, 0x8 ;  /* 0x0000000003037211 */ /* 0x000fe400078f40ff */
[----:B--2---:R-:W-:Y:S02]  /*00f0*/  LOP3.LUT R14, R26, 0x1ff, RZ, 0xc0, !PT ;  /* 0x000001ff1a0e7812 */ /* 0x004fe400078ec0ff */
[----:B------:R-:W-:Y:S02]  /*0100*/  SHF.R.S32.HI R0, RZ, 0x8, R3 ;  /* 0x00000008ff007819 */ /* 0x000fe40000011403 */
[----:B------:R-:W1:Y:S03]  /*0110*/  S2R R3, SR_CTAID.X ;  /* 0x0000000000037919 */ /* 0x000e660000002500 */
[----:B------:R-:W-:-:S05]  /*0120*/  IMAD.SHL.U32 R0, R0, 0x8, RZ ;  /* 0x0000000800007824 */ /* 0x000fca00078e00ff */
[-C--:B------:R-:W-:Y:S02]  /*0130*/  IABS R9, R0.reuse ;  /* 0x0000000000097213 */ /* 0x080fe40000000000 */
[----:B------:R-:W-:Y:S02]  /*0140*/  IABS R12, R0 ;  /* 0x00000000000c7213 */ /* 0x000fe40000000000 */
[----:B------:R-:W2:Y:S08]  /*0150*/  I2F.RP R2, R9 ;  /* 0x0000000900027306 */ /* 0x000eb00000209400 */
[----:B--2---:R-:W2:Y:S01]  /*0160*/  MUFU.RCP R2, R2 ;  /* 0x0000000200027308 */ /* 0x004ea20000001000 */
[----:B-1----:R-:W-:Y:S01]  /*0170*/  IABS R10, R3 ;  /* 0x00000003000a7213 */ /* 0x002fe20000000000 */
[----:B--2---:R-:W-:-:S02]  /*0180*/  VIADD R6, R2, 0xffffffe ;  /* 0x0ffffffe02067836 */ /* 0x004fc40000000000 */
[----:B------:R-:W-:-:S04]  /*0190*/  IMAD.MOV R2, RZ, RZ, -R12 ;  /* 0x000000ffff027224 */ /* 0x000fc800078e0a0c */
[----:B------:R1:W2:Y:S02]  /*01a0*/  F2I.FTZ.U32.TRUNC.NTZ R7, R6 ;  /* 0x0000000600077305 */ /* 0x0002a4000021f000 */
[----:B-1----:R-:W-:Y:S02]  /*01b0*/  IMAD.MOV.U32 R6, RZ, RZ, RZ ;  /* 0x000000ffff067224 */ /* 0x002fe400078e00ff */
[----:B--2---:R-:W-:-:S04]  /*01c0*/  IMAD.MOV R8, RZ, RZ, -R7 ;  /* 0x000000ffff087224 */ /* 0x004fc800078e0a07 */
[----:B------:R-:W-:Y:S02]  /*01d0*/  IMAD R11, R8, R9, RZ ;  /* 0x00000009080b7224 */ /* 0x000fe400078e02ff */
[----:B------:R-:W-:Y:S02]  /*01e0*/  IMAD.MOV.U32 R8, RZ, RZ, R10 ;  /* 0x000000ffff087224 */ /* 0x000fe400078e000a */
[----:B------:R-:W-:-:S06]  /*01f0*/  IMAD.HI.U32 R7, R7, R11, R6 ;  /* 0x0000000b07077227 */ /* 0x000fcc00078e0006 */
[----:B------:R-:W-:-:S04]  /*0200*/  IMAD.HI.U32 R7, R7, R8, RZ ;  /* 0x0000000807077227 */ /* 0x000fc800078e00ff */
[----:B------:R-:W-:-:S05]  /*0210*/  IMAD R2, R7, R2, R8 ;  /* 0x0000000207027224 */ /* 0x000fca00078e0208 */
[----:B------:R-:W-:-:S13]  /*0220*/  ISETP.GT.U32.AND P1, PT, R9, R2, PT ;  /* 0x000000020900720c */ /* 0x000fda0003f24070 */
[----:B------:R-:W-:Y:S02]  /*0230*/  @!P1 IMAD.IADD R2, R2, 0x1, -R9 ;  /* 0x0000000102029824 */ /* 0x000fe400078e0a09 */
[----:B------:R-:W-:Y:S01]  /*0240*/  @!P1 VIADD R7, R7, 0x1 ;  /* 0x0000000107079836 */ /* 0x000fe20000000000 */
[----:B------:R-:W-:Y:S02]  /*0250*/  ISETP.NE.AND P1, PT, R0, RZ, PT ;  /* 0x000000ff0000720c */ /* 0x000fe40003f25270 */
[----:B------:R-:W-:Y:S02]  /*0260*/  ISETP.GE.U32.AND P0, PT, R2, R9, PT ;  /* 0x000000090200720c */ /* 0x000fe40003f06070 */
[----:B------:R-:W-:-:S04]  /*0270*/  LOP3.LUT R2, R3, R0, RZ, 0x3c, !PT ;  /* 0x0000000003027212 */ /* 0x000fc800078e3cff */
[----:B------:R-:W-:Y:S01]  /*0280*/  ISETP.GE.AND P2, PT, R2, RZ, PT ;  /* 0x000000ff0200720c */ /* 0x000fe20003f46270 */
[----:B------:R-:W-:-:S06]  /*0290*/  VIADD R2, R4, 0x1ff ;  /* 0x000001ff04027836 */ /* 0x000fcc0000000000 */
[----:B------:R-:W-:-:S04]  /*02a0*/  @P0 VIADD R7, R7, 0x1 ;  /* 0x0000000107070836 */ /* 0x000fc80000000000 */
[----:B------:R-:W-:Y:S01]  /*02b0*/  IMAD.MOV.U32 R6, RZ, RZ, R7 ;  /* 0x000000ffff067224 */ /* 0x000fe200078e0007 */
[----:B------:R-:W-:-:S03]  /*02c0*/  SHF.R.S32.HI R7, RZ, 0x1f, R2 ;  /* 0x0000001fff077819 */ /* 0x000fc60000011402 */
[----:B------:R-:W-:Y:S01]  /*02d0*/  @!P2 IMAD.MOV R6, RZ, RZ, -R6 ;  /* 0x000000ffff06a224 */ /* 0x000fe200078e0a06 */
[----:B------:R-:W-:Y:S02]  /*02e0*/  @!P1 LOP3.LUT R6, RZ, R0, RZ, 0x33, !PT ;  /* 0x00000000ff069212 */ /* 0x000fe400078e33ff */
[----:B------:R-:W-:-:S03]  /*02f0*/  LEA.HI R7, R7, R2, RZ, 0x9 ;  /* 0x0000000207077211 */ /* 0x000fc600078f48ff */
[----:B------:R-:W-:Y:S02]  /*0300*/  IMAD.SHL.U32 R2, R6, 0x8, RZ ;  /* 0x0000000806027824 */ /* 0x000fe400078e00ff */
[----:B------:R-:W-:-:S03]  /*0310*/  IMAD.MOV R6, RZ, RZ, -R6 ;  /* 0x000000ffff067224 */ /* 0x000fc600078e0a06 */
[----:B------:R-:W-:Y:S01]  /*0320*/  LEA.HI.SX32 R7, R7, -R2, 0x17 ;  /* 0x8000000207077211 */ /* 0x000fe200078fbaff */
[----:B------:R-:W-:Y:S02]  /*0330*/  IMAD R15, R0, R6, R3 ;  /* 0x00000006000f7224 */ /* 0x000fe400078e0203 */
[----:B------:R-:W-:Y:S01]  /*0340*/  IMAD.MOV.U32 R6, RZ, RZ, RZ ;  /* 0x000000ffff067224 */ /* 0x000fe200078e00ff */
[----:B------:R-:W-:Y:S02]  /*0350*/  VIMNMX R8, PT, PT, R7, 0x8, PT ;  /* 0x0000000807087848 */ /* 0x000fe40003fe0100 */
[----:B------:R-:W-:Y:S02]  /*0360*/  IABS R13, R15 ;  /* 0x0000000f000d7213 */ /* 0x000fe40000000000 */
[----:B------:R-:W-:-:S04]  /*0370*/  IABS R11, R8 ;  /* 0x00000008000b7213 */ /* 0x000fc80000000000 */
[----:B------:R-:W1:Y:S08]  /*0380*/  I2F.RP R9, R11 ;  /* 0x0000000b00097306 */ /* 0x000e700000209400 */
[----:B-1----:R-:W1:Y:S02]  /*0390*/  MUFU.RCP R9, R9 ;  /* 0x0000000900097308 */ /* 0x002e640000001000 */
[----:B-1----:R-:W-:-:S06]  /*03a0*/  VIADD R7, R9, 0xffffffe ;  /* 0x0ffffffe09077836 */ /* 0x002fcc0000000000 */
[----:B------:R-:W1:Y:S02]  /*03b0*/  F2I.FTZ.U32.TRUNC.NTZ R7, R7 ;  /* 0x0000000700077305 */ /* 0x000e64000021f000 */
[----:B-1----:R-:W-:-:S04]  /*03c0*/  IMAD.MOV R10, RZ, RZ, -R7 ;  /* 0x000000ffff0a7224 */ /* 0x002fc800078e0a07 */
[----:B------:R-:W-:-:S04]  /*03d0*/  IMAD.MOV.U32 R0, RZ, RZ, R10 ;  /* 0x000000ffff007224 */ /* 0x000fc800078e000a */
[----:B------:R-:W-:Y:S01]  /*03e0*/  IMAD R3, R0, R11, RZ ;  /* 0x0000000b00037224 */ /* 0x000fe200078e02ff */
[----:B------:R-:W-:-:S03]  /*03f0*/  IABS R0, R8 ;  /* 0x0000000800007213 */ /* 0x000fc60000000000 */
[----:B------:R-:W-:-:S04]  /*0400*/  IMAD.HI.U32 R6, R7, R3, R6 ;  /* 0x0000000307067227 */ /* 0x000fc800078e0006 */
[----:B------:R-:W-:Y:S02]  /*0410*/  IMAD.MOV R0, RZ, RZ, -R0 ;  /* 0x000000ffff007224 */ /* 0x000fe400078e0a00 */
        /* <DEDUP_REMOVED lines=9> */
[----:B0-----:R-:W-:-:S06]  /*04b0*/  IMAD.U32 R0, RZ, RZ, UR7 ;  /* 0x00000007ff007e24 */ /* 0x001fcc000f8e00ff */
[----:B------:R-:W-:-:S06]  /*04c0*/  @P0 VIADD R6, R6, 0x1 ;  /* 0x0000000106060836 */ /* 0x000fcc0000000000 */
[----:B------:R-:W-:Y:S01]  /*04d0*/  @!P2 IMAD.MOV R6, RZ, RZ, -R6 ;  /* 0x000000ffff06a224 */ /* 0x000fe200078e0a06 */
[----:B------:R-:W-:-:S05]  /*04e0*/  @!P1 LOP3.LUT R6, RZ, R8, RZ, 0x33, !PT ;  /* 0x00000008ff069212 */ /* 0x000fca00078e33ff */
[----:B------:R-:W-:Y:S02]  /*04f0*/  IMAD.MOV R3, RZ, RZ, -R6 ;  /* 0x000000ffff037224 */ /* 0x000fe400078e0a06 */
[----:B------:R-:W-:Y:S02]  /*0500*/  IMAD.SHL.U32 R25, R6, 0x100, RZ ;  /* 0x0000010006197824 */ /* 0x000fe400078e00ff */
[----:B------:R-:W-:-:S04]  /*0510*/  IMAD R3, R8, R3, R15 ;  /* 0x0000000308037224 */ /* 0x000fc800078e020f */
[----:B------:R-:W-:-:S04]  /*0520*/  IMAD.IADD R3, R2, 0x1, R3 ;  /* 0x0000000102037824 */ /* 0x000fc800078e0203 */
[----:B------:R-:W-:-:S05]  /*0530*/  IMAD R24, R3, 0x200, R14 ;  /* 0x0000020003187824 */ /* 0x000fca00078e020e */
[----:B------:R0:W-:Y:S04]  /*0540*/  STL [R1+0x7a0], R24 ;  /* 0x0007a01801007387 */ /* 0x0001e80000100800 */
[----:B------:R0:W-:Y:S01]  /*0550*/  STL [R1+0x660], R25 ;  /* 0x0006601901007387 */ /* 0x0001e20000100800 */
[----:B------:R-:W-:Y:S05]  /*0560*/  BRA.U UP0, `(.L_x_0) ;  /* 0x0000000500e47547 */ /* 0x000fea000b800000 */
[----:B------:R-:W-:Y:S01]  /*0570*/  IMAD.SHL.U32 R0, R26, 0x2, RZ ;  /* 0x000000021a007824 */ /* 0x000fe200078e00ff */
[----:B------:R-:W-:Y:S02]  /*0580*/  CS2R R20, SRZ ;  /* 0x0000000000147805 */ /* 0x000fe4000001ff00 */
[----:B------:R-:W-:Y:S02]  /*0590*/  CS2R R22, SRZ ;  /* 0x0000000000167805 */ /* 0x000fe4000001ff00 */
[----:B------:R-:W-:Y:S02]  /*05a0*/  CS2R R16, SRZ ;  /* 0x0000000000107805 */ /* 0x000fe4000001ff00 */
[----:B------:R-:W-:Y:S01]  /*05b0*/  CS2R R18, SRZ ;  /* 0x0000000000127805 */ /* 0x000fe2000001ff00 */
[----:B------:R1:W-:Y:S01]  /*05c0*/  STL [R1+0x79c], R0 ;  /* 0x00079c0001007387 */ /* 0x0003e20000100800 */
[----:B------:R-:W-:Y:S02]  /*05d0*/  CS2R R12, SRZ ;  /* 0x00000000000c7805 */ /* 0x000fe4000001ff00 */
[----:B------:R-:W-:-:S02]  /*05e0*/  CS2R R14, SRZ ;  /* 0x00000000000e7805 */ /* 0x000fc4000001ff00 */
[----:B------:R-:W-:Y:S01]  /*05f0*/  CS2R R8, SRZ ;  /* 0x0000000000087805 */ /* 0x000fe2000001ff00 */
[----:B------:R1:W-:Y:S01]  /*0600*/  STL [R1], RZ ;  /* 0x000000ff01007387 */ /* 0x0003e20000100800 */
[----:B------:R-:W-:Y:S02]  /*0610*/  CS2R R10, SRZ ;  /* 0x00000000000a7805 */ /* 0x000fe4000001ff00 */
[----:B------:R-:W-:Y:S02]  /*0620*/  CS2R R4, SRZ ;  /* 0x0000000000047805 */ /* 0x000fe4000001ff00 */
[----:B------:R-:W-:Y:S01]  /*0630*/  CS2R R6, SRZ ;  /* 0x0000000000067805 */ /* 0x000fe2000001ff00 */
[----:B------:R1:W-:Y:S04]  /*0640*/  STL [R1+0x4], RZ ;  /* 0x000004ff01007387 */ /* 0x0003e80000100800 */
        /* <DEDUP_REMOVED lines=105> */
[----:B------:R1:W-:Y:S01]  /*0ce0*/  STL [R1+0x3ac], RZ ;  /* 0x0003acff01007387 */ /* 0x0003e20000100800 */
[----:B------:R-:W-:Y:S05]  /*0cf0*/  BRA `(.L_x_1) ;  /* 0x0000018800a47947 */ /* 0x000fea0003800000 */
.L_x_0:
[----:B------:R-:W-:Y:S01]  /*0d00*/  IABS R3, R4 ;  /* 0x0000000400037213 */ /* 0x000fe20000000000 */
[----:B------:R-:W-:Y:S01]  /*0d10*/  STL [R1+0x7a4], R0 ;  /* 0x0007a40001007387 */ /* 0x000fe20000100800 */
[----:B------:R-:W-:Y:S01]  /*0d20*/  IABS R2, R5 ;  /* 0x0000000500027213 */ /* 0x000fe20000000000 */
[----:B------:R-:W1:Y:S01]  /*0d30*/  LDCU UR6, c[0x0][0x3a4] ;  /* 0x00007480ff0677ac */ /* 0x000e620008000800 */
[----:B------:R-:W2:Y:S01]  /*0d40*/  I2F.RP R8, R3 ;  /* 0x0000000300087306 */ /* 0x000ea20000209400 */
[----:B------:R-:W-:Y:S01]  /*0d50*/  ISETP.GE.AND P1, PT, R24, RZ, PT ;  /* 0x000000ff1800720c */ /* 0x000fe20003f26270 */
[----:B------:R3:W-:Y:S01]  /*0d60*/  STL [R1+0x7e8], R5 ;  /* 0x0007e80501007387 */ /* 0x0007e20000100800 */
[----:B------:R-:W4:Y:S01]  /*0d70*/  LDCU.64 UR10, c[0x0][0x380] ;  /* 0x00007000ff0a77ac */ /* 0x000f220008000a00 */
[----:B------:R-:W0:Y:S04]  /*0d80*/  LDCU UR7, c[0x0][0x3b0] ;  /* 0x00007600ff0777ac */ /* 0x000e280008000800 */
[----:B------:R-:W0:Y:S08]  /*0d90*/  I2F.RP R11, R2 ;  /* 0x00000002000b7306 */ /* 0x000e300000209400 */
[----:B--2---:R-:W2:Y:S08]  /*0da0*/  MUFU.RCP R8, R8 ;  /* 0x0000000800087308 */ /* 0x004eb00000001000 */
[----:B0-----:R-:W0:Y:S01]  /*0db0*/  MUFU.RCP R11, R11 ;  /* 0x0000000b000b7308 */ /* 0x001e220000001000 */
[----:B--2---:R-:W-:-:S07]  /*0dc0*/  VIADD R6, R8, 0xffffffe ;  /* 0x0ffffffe08067836 */ /* 0x004fce0000000000 */
[----:B------:R2:W1:Y:S01]  /*0dd0*/  F2I.FTZ.U32.TRUNC.NTZ R7, R6 ;  /* 0x0000000600077305 */ /* 0x000462000021f000 */
[----:B0-----:R-:W-:Y:S02]  /*0de0*/  VIADD R8, R11, 0xffffffe ;  /* 0x0ffffffe0b087836 */ /* 0x001fe40000000000 */
[----:B--2---:R-:W-:Y:S02]  /*0df0*/  IMAD.MOV.U32 R6, RZ, RZ, RZ ;  /* 0x000000ffff067224 */ /* 0x004fe400078e00ff */
[----:B-1----:R-:W-:-:S04]  /*0e00*/  IMAD.MOV R10, RZ, RZ, -R7 ;  /* 0x000000ffff0a7224 */ /* 0x002fc800078e0a07 */
[----:B------:R-:W-:Y:S01]  /*0e10*/  IMAD R9, R10, R3, RZ ;  /* 0x000000030a097224 */ /* 0x000fe200078e02ff */
[----:B------:R-:W-:-:S03]  /*0e20*/  IABS R10, R24 ;  /* 0x00000018000a7213 */ /* 0x000fc60000000000 */
[----:B------:R-:W-:Y:S02]  /*0e30*/  IMAD.HI.U32 R7, R7, R9, R6 ;  /* 0x0000000907077227 */ /* 0x000fe400078e0006 */
[----:B------:R0:W1:Y:S04]  /*0e40*/  F2I.FTZ.U32.TRUNC.NTZ R9, R8 ;  /* 0x0000000800097305 */ /* 0x000068000021f000 */
[----:B------:R-:W-:-:S04]  /*0e50*/  IMAD.HI.U32 R7, R7, R10, RZ ;  /* 0x0000000a07077227 */ /* 0x000fc800078e00ff */
[----:B------:R-:W-:Y:S02]  /*0e60*/  IMAD.MOV R7, RZ, RZ, -R7 ;  /* 0x000000ffff077224 */ /* 0x000fe400078e0a07 */
[----:B0-----:R-:W-:Y:S02]  /*0e70*/  IMAD.MOV.U32 R8, RZ, RZ, RZ ;  /* 0x000000ffff087224 */ /* 0x001fe400078e00ff */
[----:B------:R-:W-:Y:S01]  /*0e80*/  IMAD R10, R3, R7, R10 ;  /* 0x00000007030a7224 */ /* 0x000fe200078e020a */
[----:B------:R-:W-:Y:S01]  /*0e90*/  SHF.R.U32.HI R7, RZ, 0x6, R26 ;  /* 0x00000006ff077819 */ /* 0x000fe2000001161a */
[----:B-1----:R-:W-:-:S03]  /*0ea0*/  IMAD.MOV R13, RZ, RZ, -R9 ;  /* 0x000000ffff0d7224 */ /* 0x002fc600078e0a09 */
[----:B------:R-:W-:Y:S02]  /*0eb0*/  ISETP.GT.U32.AND P0, PT, R3, R10, PT ;  /* 0x0000000a0300720c */ /* 0x000fe40003f04070 */
[----:B------:R-:W-:Y:S01]  /*0ec0*/  SGXT.U32 R7, R7, 0x3 ;  /* 0x000000030707781a */ /* 0x000fe20000000000 */
[----:B------:R-:W-:-:S03]  /*0ed0*/  IMAD R13, R13, R2, RZ ;  /* 0x000000020d0d7224 */ /* 0x000fc600078e02ff */
[----:B------:R-:W-:Y:S01]  /*0ee0*/  LOP3.LUT R7, R25, R7, RZ, 0xfc, !PT ;  /* 0x0000000719077212 */ /* 0x000fe200078efcff */
[----:B------:R-:W-:-:S03]  /*0ef0*/  IMAD.HI.U32 R6, R9, R13, R8 ;  /* 0x0000000d09067227 */ /* 0x000fc600078e0008 */
[C---:B------:R-:W-:Y:S02]  /*0f00*/  LOP3.LUT R12, R7.reuse, 0xf0, RZ, 0xfc, !PT ;  /* 0x000000f0070c7812 */ /* 0x040fe400078efcff */
[----:B------:R-:W-:Y:S01]  /*0f10*/  LOP3.LUT R11, R7, 0xf8, RZ, 0xfc, !PT ;  /* 0x000000f8070b7812 */ /* 0x000fe200078efcff */
[----:B------:R-:W-:Y:S01]  /*0f20*/  @!P0 IMAD.IADD R10, R10, 0x1, -R3 ;  /* 0x000000010a0a8824 */ /* 0x000fe200078e0a03 */
[----:B------:R-:W-:Y:S02]  /*0f30*/  IABS R8, R12 ;  /* 0x0000000c00087213 */ /* 0x000fe40000000000 */
[----:B------:R-:W-:Y:S02]  /*0f40*/  IABS R15, R11 ;  /* 0x0000000b000f7213 */ /* 0x000fe40000000000 */
[----:B------:R-:W-:Y:S02]  /*0f50*/  ISETP.GT.U32.AND P0, PT, R3, R10, PT ;  /* 0x0000000a0300720c */ /* 0x000fe40003f04070 */
[----:B------:R-:W-:Y:S01]  /*0f60*/  ISETP.GE.AND P2, PT, R11, RZ, PT ;  /* 0x000000ff0b00720c */ /* 0x000fe20003f46270 */
[----:B------:R-:W-:Y:S01]  /*0f70*/  IMAD.MOV.U32 R11, RZ, RZ, R8 ;  /* 0x000000ffff0b7224 */ /* 0x000fe200078e0008 */
[C---:B------:R-:W-:Y:S01]  /*0f80*/  LOP3.LUT R14, R7.reuse, 0xe8, RZ, 0xfc, !PT ;  /* 0x000000e8070e7812 */ /* 0x040fe200078efcff */
[----:B------:R-:W-:Y:S01]  /*0f90*/  IMAD.HI.U32 R8, R6, R15, RZ ;  /* 0x0000000f06087227 */ /* 0x000fe200078e00ff */
[----:B------:R-:W-:-:S02]  /*0fa0*/  LOP3.LUT R16, R7, 0xd8, RZ, 0xfc, !PT ;  /* 0x000000d807107812 */ /* 0x000fc400078efcff */
[----:B------:R-:W-:Y:S01]  /*0fb0*/  IABS R13, R14 ;  /* 0x0000000e000d7213 */ /* 0x000fe20000000000 */
[----:B------:R-:W-:Y:S01]  /*0fc0*/  IMAD.MOV R9, RZ, RZ, -R8 ;  /* 0x000000ffff097224 */ /* 0x000fe200078e0a08 */
[----:B------:R-:W-:Y:S02]  /*0fd0*/  ISETP.GE.AND P4, PT, R14, RZ, PT ;  /* 0x000000ff0e00720c */ /* 0x000fe40003f86270 */
[----:B------:R-:W-:Y:S01]  /*0fe0*/  ISETP.GE.AND P6, PT, R12, RZ, PT ;  /* 0x000000ff0c00720c */ /* 0x000fe20003fc6270 */
[----:B------:R-:W-:Y:S01]  /*0ff0*/  @!P0 IMAD.IADD R10, R10, 0x1, -R3 ;  /* 0x000000010a0a8824 */ /* 0x000fe200078e0a03 */
[----:B------:R-:W-:Y:S01]  /*1000*/  ISETP.NE.AND P0, PT, R4, RZ, PT ;  /* 0x000000ff0400720c */ /* 0x000fe20003f05270 */
[C---:B------:R-:W-:Y:S01]  /*1010*/  IMAD.HI.U32 R3, R6.reuse, R11, RZ ;  /* 0x0000000b06037227 */ /* 0x040fe200078e00ff */
[C---:B------:R-:W-:Y:S02]  /*1020*/  LOP3.LUT R20, R7.reuse, 0xb8, RZ, 0xfc, !PT ;  /* 0x000000b807147812 */ /* 0x040fe400078efcff */
[C---:B------:R-:W-:Y:S01]  /*1030*/  LOP3.LUT R21, R7.reuse, 0xb0, RZ, 0xfc, !PT ;  /* 0x000000b007157812 */ /* 0x040fe200078efcff */
[----:B------:R-:W-:Y:S01]  /*1040*/  IMAD.MOV R18, RZ, RZ, -R3 ;  /* 0x000000ffff127224 */ /* 0x000fe200078e0a03 */
[C---:B------:R-:W-:Y:S01]  /*1050*/  LOP3.LUT R19, R7.reuse, 0xa8, RZ, 0xfc, !PT ;  /* 0x000000a807137812 */ /* 0x040fe200078efcff */
[----:B------:R-:W-:Y:S01]  /*1060*/  IMAD.HI.U32 R8, R6, R13, RZ ;  /* 0x0000000d06087227 */ /* 0x000fe200078e00ff */
[----:B------:R-:W-:-:S02]  /*1070*/  LOP3.LUT R24, R7, 0x60, RZ, 0xfc, !PT ;  /* 0x0000006007187812 */ /* 0x000fc400078efcff */
[C---:B---3--:R-:W-:Y:S01]  /*1080*/  LOP3.LUT R5, R7.reuse, 0x10, RZ, 0xfc, !PT ;  /* 0x0000001007057812 */ /* 0x048fe200078efcff */
[C---:B------:R-:W-:Y:S01]  /*1090*/  IMAD R18, R2.reuse, R18, R11 ;  /* 0x0000001202127224 */ /* 0x040fe200078e020b */
[----:B------:R-:W-:Y:S01]  /*10a0*/  IABS R11, R16 ;  /* 0x00000010000b7213 */ /* 0x000fe20000000000 */
[----:B------:R-:W-:Y:S02]  /*10b0*/  IMAD.MOV.U32 R3, RZ, RZ, R10 ;  /* 0x000000ffff037224 */ /* 0x000fe400078e000a */
[C---:B------:R-:W-:Y:S01]  /*10c0*/  IMAD R15, R2.reuse, R9, R15 ;  /* 0x00000009020f7224 */ /* 0x040fe200078e020f */
[C---:B------:R-:W-:Y:S01]  /*10d0*/  ISETP.GT.U32.AND P3, PT, R2.reuse, R18, PT ;  /* 0x000000120200720c */ /* 0x040fe20003f64070 */
[----:B------:R-:W-:Y:S01]  /*10e0*/  IMAD.MOV R8, RZ, RZ, -R8 ;  /* 0x000000ffff087224 */ /* 0x000fe200078e0a08 */
[C---:B------:R-:W-:Y:S01]  /*10f0*/  LOP3.LUT R9, R7.reuse, 0xd0, RZ, 0xfc, !PT ;  /* 0x000000d007097812 */ /* 0x040fe200078efcff */
[----:B------:R-:W-:Y:S01]  /*1100*/  @!P1 IMAD.MOV R3, RZ, RZ, -R3 ;  /* 0x000000ffff039224 */ /* 0x000fe200078e0a03 */
[C---:B------:R-:W-:Y:S01]  /*1110*/  ISETP.GT.U32.AND P1, PT, R2.reuse, R15, PT ;  /* 0x0000000f0200720c */ /* 0x040fe20003f24070 */
[----:B------:R-:W-:Y:S01]  /*1120*/  IMAD R22, R2, R8, R13 ;  /* 0x0000000802167224 */ /* 0x000fe200078e020d */
[----:B------:R-:W-:Y:S01]  /*1130*/  LOP3.LUT R8, R7, 0xe0, RZ, 0xfc, !PT ;  /* 0x000000e007087812 */ /* 0x000fe200078efcff */
[----:B------:R-:W-:Y:S01]  /*1140*/  IMAD.HI.U32 R10, R6, R11, RZ ;  /* 0x0000000b060a7227 */ /* 0x000fe200078e00ff */
[----:B------:R-:W-:-:S02]  /*1150*/  @!P0 LOP3.LUT R3, RZ, R4, RZ, 0x33, !PT ;  /* 0x00000004ff038212 */ /* 0x000fc400078e33ff */
[----:B------:R-:W-:Y:S01]  /*1160*/  IABS R29, R8 ;  /* 0x00000008001d7213 */ /* 0x000fe20000000000 */
[----:B------:R-:W-:Y:S01]  /*1170*/  IMAD.MOV R10, RZ, RZ, -R10 ;  /* 0x000000ffff0a7224 */ /* 0x000fe200078e0a0a */
[----:B------:R-:W-:Y:S01]  /*1180*/  ISETP.GE.AND P5, PT, R8, RZ, PT ;  /* 0x000000ff0800720c */ /* 0x000fe20003fa6270 */
[--C-:B------:R-:W-:Y:S01]  /*1190*/  @!P3 IMAD.IADD R18, R18, 0x1, -R2.reuse ;  /* 0x000000011212b824 */ /* 0x100fe200078e0a02 */
[----:B------:R-:W-:Y:S01]  /*11a0*/  LOP3.LUT R4, R7, 0xc8, RZ, 0xfc, !PT ;  /* 0x000000c807047812 */ /* 0x000fe200078efcff */
[----:B------:R-:W-:Y:S01]  /*11b0*/  IMAD.HI.U32 R8, R6, R29, RZ ;  /* 0x0000001d06087227 */ /* 0x000fe200078e00ff */
[----:B------:R-:W-:Y:S01]  /*11c0*/  IABS R17, R9 ;  /* 0x0000000900117213 */ /* 0x000fe20000000000 */
[----:B------:R-:W-:Y:S01]  /*11d0*/  STL [R1+0x7d0], R3 ;  /* 0x0007d00301007387 */ /* 0x000fe20000100800 */
[C---:B------:R-:W-:Y:S01]  /*11e0*/  ISETP.GT.U32.AND P3, PT, R2.reuse, R18, PT ;  /* 0x000000120200720c */ /* 0x040fe20003f64070 */
[----:B------:R-:W-:Y:S01]  /*11f0*/  @!P1 IMAD.IADD R15, R15, 0x1, -R2 ;  /* 0x000000010f0f9824 */ /* 0x000fe200078e0a02 */
[C---:B------:R-:W-:Y:S01]  /*1200*/  ISETP.GT.U32.AND P1, PT, R2.reuse, R22, PT ;  /* 0x000000160200720c */ /* 0x040fe20003f24070 */
[----:B------:R-:W-:Y:S01]  /*1210*/  IMAD.MOV R8, RZ, RZ, -R8 ;  /* 0x000000ffff087224 */ /* 0x000fe200078e0a08 */
[----:B------:R-:W-:Y:S01]  /*1220*/  IABS R13, R4 ;  /* 0x00000004000d7213 */ /* 0x000fe20000000000 */
[C---:B------:R-:W-:Y:S01]  /*1230*/  IMAD R11, R2.reuse, R10, R11 ;  /* 0x0000000a020b7224 */ /* 0x040fe200078e020b */
[C---:B------:R-:W-:Y:S01]  /*1240*/  ISETP.GT.U32.AND P0, PT, R2.reuse, R15, PT ;  /* 0x0000000f0200720c */ /* 0x040fe20003f04070 */
[----:B------:R-:W-:Y:S01]  /*1250*/  IMAD R29, R2, R8, R29 ;  /* 0x00000008021d7224 */ /* 0x000fe200078e021d */
[----:B------:R-:W-:Y:S01]  /*1260*/  LOP3.LUT R10, R7, 0xc0, RZ, 0xfc, !PT ;  /* 0x000000c0070a7812 */ /* 0x000fe200078efcff */
[----:B------:R-:W-:Y:S01]  /*1270*/  IMAD.HI.U32 R14, R6, R13, RZ ;  /* 0x0000000d060e7227 */ /* 0x000fe200078e00ff */
[----:B------:R-:W-:-:S03]  /*1280*/  IABS R8, R20 ;  /* 0x0000001400087213 */ /* 0x000fc60000000000 */
[--C-:B------:R-:W-:Y:S01]  /*1290*/  @!P3 IMAD.IADD R18, R18, 0x1, -R2.reuse ;  /* 0x000000011212b824 */ /* 0x100fe200078e0a02 */
[----:B------:R-:W-:Y:S01]  /*12a0*/  ISETP.GT.U32.AND P3, PT, R2, R29, PT ;  /* 0x0000001d0200720c */ /* 0x000fe20003f64070 */
[----:B------:R-:W-:Y:S01]  /*12b0*/  @!P1 IMAD.IADD R22, R22, 0x1, -R2 ;  /* 0x0000000116169824 */ /* 0x000fe200078e0a02 */
[----:B------:R-:W-:Y:S01]  /*12c0*/  ISETP.GT.U32.AND P1, PT, R2, R11, PT ;  /* 0x0000000b0200720c */ /* 0x000fe20003f24070 */
[----:B------:R-:W-:-:S04]  /*12d0*/  IMAD.HI.U32 R12, R6, R17, RZ ;  /* 0x00000011060c7227 */ /* 0x000fc800078e00ff */
[----:B------:R-:W-:Y:S01]  /*12e0*/  @!P0 IMAD.IADD R15, R15, 0x1, -R2 ;  /* 0x000000010f0f8824 */ /* 0x000fe200078e0a02 */
[----:B------:R-:W-:Y:S01]  /*12f0*/  ISETP.GE.AND P0, PT, R16, RZ, PT ;  /* 0x000000ff1000720c */ /* 0x000fe20003f06270 */
[----:B------:R-:W-:Y:S01]  /*1300*/  IMAD.MOV R14, RZ, RZ, -R14 ;  /* 0x000000ffff0e7224 */ /* 0x000fe200078e0a0e */
[----:B------:R-:W-:Y:S01]  /*1310*/  IABS R16, R21 ;  /* 0x0000001500107213 */ /* 0x000fe20000000000 */
[----:B------:R-:W-:Y:S02]  /*1320*/  IMAD.MOV.U32 R0, RZ, RZ, R15 ;  /* 0x000000ffff007224 */ /* 0x000fe400078e000f */
[----:B------:R-:W-:Y:S01]  /*1330*/  @!P3 IMAD.IADD R29, R29, 0x1, -R2 ;  /* 0x000000011d1db824 */ /* 0x000fe200078e0a02 */
[C---:B------:R-:W-:Y:S01]  /*1340*/  ISETP.GT.U32.AND P3, PT, R2.reuse, R22, PT ;  /* 0x000000160200720c */ /* 0x040fe20003f64070 */
[----:B------:R-:W-:Y:S02]  /*1350*/  @!P2 IMAD.MOV R0, RZ, RZ, -R0 ;  /* 0x000000ffff00a224 */ /* 0x000fe400078e0a00 */
[----:B------:R-:W-:Y:S01]  /*1360*/  IMAD.MOV R12, RZ, RZ, -R12 ;  /* 0x000000ffff0c7224 */ /* 0x000fe200078e0a0c */
[C---:B------:R-:W-:Y:S01]  /*1370*/  ISETP.GT.U32.AND P2, PT, R2.reuse, R29, PT ;  /* 0x0000001d0200720c */ /* 0x040fe20003f44070 */
[C---:B------:R-:W-:Y:S01]  /*1380*/  IMAD R13, R2.reuse, R14, R13 ;  /* 0x0000000e020d7224 */ /* 0x040fe200078e020d */
[----:B------:R-:W-:Y:S01]  /*1390*/  IABS R14, R10 ;  /* 0x0000000a000e7213 */ /* 0x000fe20000000000 */
[----:B------:R-:W-:Y:S01]  /*13a0*/  @!P1 IMAD.IADD R11, R11, 0x1, -R2 ;  /* 0x000000010b0b9824 */ /* 0x000fe200078e0a02 */
[----:B------:R0:W-:Y:S01]  /*13b0*/  STL [R1+0x8], R0 ;  /* 0x0000080001007387 */ /* 0x0001e20000100800 */
[C---:B------:R-:W-:Y:S01]  /*13c0*/  IMAD R12, R2.reuse, R12, R17 ;  /* 0x0000000c020c7224 */ /* 0x040fe200078e0211 */
[----:B------:R-:W-:Y:S01]  /*13d0*/  IABS R17, R19 ;  /* 0x0000001300117213 */ /* 0x000fe20000000000 */
[----:B------:R-:W-:Y:S01]  /*13e0*/  IMAD.MOV.U32 R15, RZ, RZ, R8 ;  /* 0x000000ffff0f7224 */ /* 0x000fe200078e0008 */
[----:B------:R-:W-:Y:S01]  /*13f0*/  ISETP.GT.U32.AND P1, PT, R2, R11, PT ;  /* 0x0000000b0200720c */ /* 0x000fe20003f24070 */
[----:B------:R-:W-:-:S04]  /*1400*/  IMAD.HI.U32 R23, R6, R14, RZ ;  /* 0x0000000e06177227 */ /* 0x000fc800078e00ff */
[----:B------:R-:W-:-:S04]  /*1410*/  IMAD.HI.U32 R8, R6, R15, RZ ;  /* 0x0000000f06087227 */ /* 0x000fc800078e00ff */
[----:B0-----:R-:W-:Y:S02]  /*1420*/  IMAD.MOV.U32 R0, RZ, RZ, R18 ;  /* 0x000000ffff007224 */ /* 0x001fe400078e0012 */
[----:B------:R-:W-:Y:S02]  /*1430*/  IMAD.MOV R23, RZ, RZ, -R23 ;  /* 0x000000ffff177224 */ /* 0x000fe400078e0a17 */
[----:B------:R-:W-:Y:S01]  /*1440*/  @!P6 IMAD.MOV R0, RZ, RZ, -R0 ;  /* 0x000000ffff00e224 */ /* 0x000fe200078e0a00 */
[----:B------:R-:W-:Y:S01]  /*1450*/  ISETP.GT.U32.AND P6, PT, R2, R12, PT ;  /* 0x0000000c0200720c */ /* 0x000fe20003fc4070 */
[----:B------:R-:W-:Y:S01]  /*1460*/  @!P3 IMAD.IADD R22, R22, 0x1, -R2 ;  /* 0x000000011616b824 */ /* 0x000fe200078e0a02 */
[C---:B------:R-:W-:Y:S01]  /*1470*/  ISETP.GT.U32.AND P3, PT, R2.reuse, R13, PT ;  /* 0x0000000d0200720c */ /* 0x040fe20003f64070 */
[----:B------:R-:W-:Y:S01]  /*1480*/  IMAD.MOV R8, RZ, RZ, -R8 ;  /* 0x000000ffff087224 */ /* 0x000fe200078e0a08 */
[----:B------:R0:W-:Y:S01]  /*1490*/  STL [R1+0x4], R0 ;  /* 0x0000040001007387 */ /* 0x0001e20000100800 */
[----:B------:R-:W-:-:S02]  /*14a0*/  IMAD R14, R2, R23, R14 ;  /* 0x00000017020e7224 */ /* 0x000fc400078e020e */
[C---:B------:R-:W-:Y:S01]  /*14b0*/  IMAD R15, R2.reuse, R8, R15 ;  /* 0x00000008020f7224 */ /* 0x040fe200078e020f */
[----:B------:R-:W-:Y:S01]  /*14c0*/  LOP3.LUT R8, R7, 0x98, RZ, 0xfc, !PT ;  /* 0x0000009807087812 */ /* 0x000fe200078efcff */
[----:B------:R-:W-:Y:S01]  /*14d0*/  @!P1 IMAD.IADD R11, R11, 0x1, -R2 ;  /* 0x000000010b0b9824 */ /* 0x000fe200078e0a02 */
[----:B------:R-:W-:Y:S01]  /*14e0*/  ISETP.GT.U32.AND P1, PT, R2, R14, PT ;  /* 0x0000000e0200720c */ /* 0x000fe20003f24070 */
[----:B------:R-:W-:-:S04]  /*14f0*/  IMAD.HI.U32 R18, R6, R16, RZ ;  /* 0x0000001006127227 */ /* 0x000fc800078e00ff */
[--C-:B------:R-:W-:Y:S01]  /*1500*/  @!P6 IMAD.IADD R12, R12, 0x1, -R2.reuse ;  /* 0x000000010c0ce824 */ /* 0x100fe200078e0a02 */
[----:B------:R-:W-:Y:S01]  /*1510*/  ISETP.GT.U32.AND P6, PT, R2, R15, PT ;  /* 0x0000000f0200720c */ /* 0x000fe20003fc4070 */
[----:B------:R-:W-:Y:S01]  /*1520*/  @!P3 IMAD.IADD R13, R13, 0x1, -R2 ;  /* 0x000000010d0db824 */ /* 0x000fe200078e0a02 */
[----:B------:R-:W-:Y:S01]  /*1530*/  ISETP.GE.AND P3, PT, R4, RZ, PT ;  /* 0x000000ff0400720c */ /* 0x000fe20003f66270 */
[----:B0-----:R-:W-:Y:S01]  /*1540*/  IMAD.MOV.U32 R0, RZ, RZ, R22 ;  /* 0x000000ffff007224 */ /* 0x001fe200078e0016 */
[----:B------:R-:W-:Y:S01]  /*1550*/  LOP3.LUT R4, R7, 0xa0, RZ, 0xfc, !PT ;  /* 0x000000a007047812 */ /* 0x000fe200078efcff */
[----:B------:R-:W-:Y:S01]  /*1560*/  @!P2 IMAD.IADD R29, R29, 0x1, -R2 ;  /* 0x000000011d1da824 */ /* 0x000fe200078e0a02 */
[----:B------:R-:W-:Y:S01]  /*1570*/  ISETP.GE.AND P2, PT, R9, RZ, PT ;  /* 0x000000ff0900720c */ /* 0x000fe20003f46270 */
[----:B------:R-:W-:Y:S01]  /*1580*/  @!P4 IMAD.MOV R0, RZ, RZ, -R0 ;  /* 0x000000ffff00c224 */ /* 0x000fe200078e0a00 */
[----:B------:R-:W-:Y:S01]  /*1590*/  ISETP.GT.U32.AND P4, PT, R2, R13, PT ;  /* 0x0000000d0200720c */ /* 0x000fe20003f84070 */
[----:B------:R-:W-:-:S04]  /*15a0*/  IMAD.HI.U32 R9, R6, R17, RZ ;  /* 0x0000001106097227 */ /* 0x000fc800078e00ff */
[----:B------:R-:W-:Y:S02]  /*15b0*/  IMAD.MOV R18, RZ, RZ, -R18 ;  /* 0x000000ffff127224 */ /* 0x000fe400078e0a12 */
[----:B------:R-:W-:Y:S01]  /*15c0*/  @!P1 IMAD.IADD R14, R14, 0x1, -R2 ;  /* 0x000000010e0e9824 */ /* 0x000fe200078e0a02 */
[C---:B------:R-:W-:Y:S01]  /*15d0*/  ISETP.GT.U32.AND P1, PT, R2.reuse, R12, PT ;  /* 0x0000000c0200720c */ /* 0x040fe20003f24070 */
[----:B------:R-:W-:Y:S02]  /*15e0*/  IMAD.MOV R9, RZ, RZ, -R9 ;  /* 0x000000ffff097224 */ /* 0x000fe400078e0a09 */
[C---:B------:R-:W-:Y:S01]  /*15f0*/  IMAD R16, R2.reuse, R18, R16 ;  /* 0x0000001202107224 */ /* 0x040fe200078e0210 */
[----:B------:R-:W-:Y:S01]  /*1600*/  IABS R18, R4 ;  /* 0x0000000400127213 */ /* 0x000fe20000000000 */
[--C-:B------:R-:W-:Y:S01]  /*1610*/  @!P6 IMAD.IADD R15, R15, 0x1, -R2.reuse ;  /* 0x000000010f0fe824 */ /* 0x100fe200078e0a02 */
[C---:B------:R-:W-:Y:S01]  /*1620*/  ISETP.GT.U32.AND P6, PT, R2.reuse, R14, PT ;  /* 0x0000000e0200720c */ /* 0x040fe20003fc4070 */
[C---:B------:R-:W-:Y:S01]  /*1630*/  IMAD R17, R2.reuse, R9, R17 ;  /* 0x0000000902117224 */ /* 0x040fe200078e0211 */
[----:B------:R-:W-:Y:S01]  /*1640*/  IABS R9, R8 ;  /* 0x0000000800097213 */ /* 0x000fe20000000000 */
[----:B------:R-:W-:Y:S01]  /*1650*/  @!P0 IMAD.MOV R11, RZ, RZ, -R11 ;  /* 0x000000ffff0b8224 */ /* 0x000fe200078e0a0b */
[C---:B------:R-:W-:Y:S01]  /*1660*/  ISETP.GT.U32.AND P0, PT, R2.reuse, R16, PT ;  /* 0x000000100200720c */ /* 0x040fe20003f04070 */
[----:B------:R-:W-:Y:S01]  /*1670*/  @!P4 IMAD.IADD R13, R13, 0x1, -R2 ;  /* 0x000000010d0dc824 */ /* 0x000fe200078e0a02 */
[C---:B------:R-:W-:Y:S01]  /*1680*/  ISETP.GT.U32.AND P4, PT, R2.reuse, R17, PT ;  /* 0x000000110200720c */ /* 0x040fe20003f84070 */
[----:B------:R-:W-:Y:S01]  /*1690*/  @!P5 IMAD.MOV R29, RZ, RZ, -R29 ;  /* 0x000000ffff1dd224 */ /* 0x000fe200078e0a1d */
[----:B------:R-:W-:Y:S01]  /*16a0*/  ISETP.GT.U32.AND P5, PT, R2, R15, PT ;  /* 0x0000000f0200720c */ /* 0x000fe20003fa4070 */
[----:B------:R-:W-:-:S03]  /*16b0*/  IMAD.HI.U32 R22, R6, R18, RZ ;  /* 0x0000001206167227 */ /* 0x000fc600078e00ff */
[----:B------:R-:W-:Y:S01]  /*16c0*/  STL [R1+0x7d4], R29 ;  /* 0x0007d41d01007387 */ /* 0x000fe20000100800 */
[--C-:B------:R-:W-:Y:S01]  /*16d0*/  @!P1 IMAD.IADD R12, R12, 0x1, -R2.reuse ;  /* 0x000000010c0c9824 */ /* 0x100fe200078e0a02 */
[----:B------:R-:W-:Y:S01]  /*16e0*/  ISETP.GE.AND P1, PT, R10, RZ, PT ;  /* 0x000000ff0a00720c */ /* 0x000fe20003f26270 */
[----:B------:R-:W-:Y:S01]  /*16f0*/  @!P6 IMAD.IADD R14, R14, 0x1, -R2 ;  /* 0x000000010e0ee824 */ /* 0x000fe200078e0a02 */
[----:B------:R-:W-:Y:S01]  /*1700*/  ISETP.GE.AND P6, PT, R20, RZ, PT ;  /* 0x000000ff1400720c */ /* 0x000fe20003fc6270 */
[----:B------:R-:W-:Y:S01]  /*1710*/  IMAD.MOV R22, RZ, RZ, -R22 ;  /* 0x000000ffff167224 */ /* 0x000fe200078e0a16 */
[----:B------:R-:W-:Y:S01]  /*1720*/  STL [R1], R0 ;  /* 0x0000000001007387 */ /* 0x000fe20000100800 */
[----:B------:R-:W-:-:S03]  /*1730*/  IMAD.HI.U32 R10, R6, R9, RZ ;  /* 0x00000009060a7227 */ /* 0x000fc600078e00ff */
[----:B------:R0:W-:Y:S01]  /*1740*/  STL [R1+0x7d8], R11 ;  /* 0x0007d80b01007387 */ /* 0x0001e20000100800 */
[----:B------:R-:W-:Y:S01]  /*1750*/  @!P0 IMAD.IADD R16, R16, 0x1, -R2 ;  /* 0x0000000110108824 */ /* 0x000fe200078e0a02 */
[----:B------:R-:W-:Y:S01]  /*1760*/  ISETP.GE.AND P0, PT, R19, RZ, PT ;  /* 0x000000ff1300720c */ /* 0x000fe20003f06270 */
[C---:B------:R-:W-:Y:S02]  /*1770*/  IMAD R18, R2.reuse, R22, R18 ;  /* 0x0000001602127224 */ /* 0x040fe400078e0212 */
[----:B------:R-:W-:Y:S01]  /*1780*/  IMAD.MOV R20, RZ, RZ, -R10 ;  /* 0x000000ffff147224 */ /* 0x000fe200078e0a0a */
[----:B------:R-:W-:Y:S01]  /*1790*/  LOP3.LUT R10, R7, 0x90, RZ, 0xfc, !PT ;  /* 0x00000090070a7812 */ /* 0x000fe200078efcff */
[----:B------:R-:W-:Y:S01]  /*17a0*/  @!P4 IMAD.IADD R17, R17, 0x1, -R2 ;  /* 0x000000011111c824 */ /* 0x000fe200078e0a02 */
[C---:B------:R-:W-:Y:S01]  /*17b0*/  ISETP.GT.U32.AND P4, PT, R2.reuse, R18, PT ;  /* 0x000000120200720c */ /* 0x040fe20003f84070 */
[----:B------:R-:W-:Y:S01]  /*17c0*/  @!P2 IMAD.MOV R12, RZ, RZ, -R12 ;  /* 0x000000ffff0ca224 */ /* 0x000fe200078e0a0c */
[C---:B------:R-:W-:Y:S01]  /*17d0*/  ISETP.GT.U32.AND P2, PT, R2.reuse, R16, PT ;  /* 0x000000100200720c */ /* 0x040fe20003f44070 */
[----:B------:R-:W-:Y:S01]  /*17e0*/  @!P5 IMAD.IADD R15, R15, 0x1, -R2 ;  /* 0x000000010f0fd824 */ /* 0x000fe200078e0a02 */
[----:B------:R-:W-:Y:S01]  /*17f0*/  IABS R19, R10 ;  /* 0x0000000a00137213 */ /* 0x000fe20000000000 */
[C---:B------:R-:W-:Y:S01]  /*1800*/  IMAD R9, R2.reuse, R20, R9 ;  /* 0x0000001402097224 */ /* 0x040fe200078e0209 */
[----:B------:R-:W-:Y:S01]  /*1810*/  ISETP.GE.AND P5, PT, R21, RZ, PT ;  /* 0x000000ff1500720c */ /* 0x000fe20003fa6270 */
[----:B------:R-:W-:Y:S01]  /*1820*/  @!P3 IMAD.MOV R13, RZ, RZ, -R13 ;  /* 0x000000ffff0db224 */ /* 0x000fe200078e0a0d */
[C---:B------:R-:W-:Y:S01]  /*1830*/  ISETP.GT.U32.AND P3, PT, R2.reuse, R17, PT ;  /* 0x000000110200720c */ /* 0x040fe20003f64070 */
[----:B------:R-:W-:Y:S01]  /*1840*/  @!P6 IMAD.MOV R15, RZ, RZ, -R15 ;  /* 0x000000ffff0fe224 */ /* 0x000fe200078e0a0f */
[----:B------:R-:W-:Y:S01]  /*1850*/  ISETP.GT.U32.AND P6, PT, R2, R9, PT ;  /* 0x000000090200720c */ /* 0x000fe20003fc4070 */
[----:B------:R-:W-:Y:S01]  /*1860*/  IMAD.HI.U32 R20, R6, R19, RZ ;  /* 0x0000001306147227 */ /* 0x000fe200078e00ff */
[----:B------:R1:W-:Y:S01]  /*1870*/  STL [R1+0x7dc], R12 ;  /* 0x0007dc0c01007387 */ /* 0x0003e20000100800 */
[----:B0-----:R-:W-:-:S02]  /*1880*/  LOP3.LUT R11, R7, 0x18, RZ, 0xfc, !PT ;  /* 0x00000018070b7812 */ /* 0x001fc400078efcff */
[----:B------:R-:W-:Y:S01]  /*1890*/  @!P1 IMAD.MOV R14, RZ, RZ, -R14 ;  /* 0x000000ffff0e9224 */ /* 0x000fe200078e0a0e */
[----:B------:R-:W-:Y:S01]  /*18a0*/  ISETP.GE.AND P1, PT, R4, RZ, PT ;  /* 0x000000ff0400720c */ /* 0x000fe20003f26270 */
[----:B------:R-:W-:Y:S01]  /*18b0*/  IMAD.MOV R20, RZ, RZ, -R20 ;  /* 0x000000ffff147224 */ /* 0x000fe200078e0a14 */
[C---:B------:R-:W-:Y:S01]  /*18c0*/  LOP3.LUT R4, R7.reuse, 0x88, RZ, 0xfc, !PT ;  /* 0x0000008807047812 */ /* 0x040fe200078efcff */
[--C-:B------:R-:W-:Y:S01]  /*18d0*/  @!P2 IMAD.IADD R16, R16, 0x1, -R2.reuse ;  /* 0x000000011010a824 */ /* 0x100fe200078e0a02 */
[----:B------:R-:W-:Y:S01]  /*18e0*/  ISETP.GE.AND P2, PT, R8, RZ, PT ;  /* 0x000000ff0800720c */ /* 0x000fe20003f46270 */
[--C-:B------:R-:W-:Y:S01]  /*18f0*/  @!P4 IMAD.IADD R18, R18, 0x1, -R2.reuse ;  /* 0x000000011212c824 */ /* 0x100fe200078e0a02 */
[----:B------:R-:W-:Y:S01]  /*1900*/  IABS R21, R4 ;  /* 0x0000000400157213 */ /* 0x000fe20000000000 */
[C---:B------:R-:W-:Y:S01]  /*1910*/  IMAD R8, R2.reuse, R20, R19 ;  /* 0x0000001402087224 */ /* 0x040fe200078e0213 */
[----:B------:R-:W-:Y:S01]  /*1920*/  LOP3.LUT R20, R7, 0x80, RZ, 0xfc, !PT ;  /* 0x0000008007147812 */ /* 0x000fe200078efcff */
[--C-:B------:R-:W-:Y:S01]  /*1930*/  @!P3 IMAD.IADD R17, R17, 0x1, -R2.reuse ;  /* 0x000000011111b824 */ /* 0x100fe200078e0a02 */
[----:B------:R-:W-:Y:S01]  /*1940*/  ISETP.GT.U32.AND P4, PT, R2, R18, PT ;  /* 0x000000120200720c */ /* 0x000fe20003f84070 */
[----:B------:R-:W-:Y:S01]  /*1950*/  @!P6 IMAD.IADD R9, R9, 0x1, -R2 ;  /* 0x000000010909e824 */ /* 0x000fe200078e0a02 */
[----:B------:R-:W-:Y:S01]  /*1960*/  ISETP.GE.AND P3, PT, R10, RZ, PT ;  /* 0x000000ff0a00720c */ /* 0x000fe20003f66270 */
[----:B------:R-:W-:Y:S01]  /*1970*/  @!P5 IMAD.MOV R16, RZ, RZ, -R16 ;  /* 0x000000ffff10d224 */ /* 0x000fe200078e0a10 */
[C---:B------:R-:W-:Y:S01]  /*1980*/  ISETP.GT.U32.AND P5, PT, R2.reuse, R8, PT ;  /* 0x000000080200720c */ /* 0x040fe20003fa4070 */
[----:B------:R-:W-:Y:S01]  /*1990*/  IMAD.MOV.U32 R10, RZ, RZ, R21 ;  /* 0x000000ffff0a7224 */ /* 0x000fe200078e0015 */
[----:B------:R-:W-:Y:S01]  /*19a0*/  ISETP.GT.U32.AND P6, PT, R2, R9, PT ;  /* 0x000000090200720c */ /* 0x000fe20003fc4070 */
[----:B------:R-:W-:Y:S01]  /*19b0*/  @!P0 IMAD.MOV R17, RZ, RZ, -R17 ;  /* 0x000000ffff118224 */ /* 0x000fe200078e0a11 */
[----:B------:R-:W-:Y:S01]  /*19c0*/  ISETP.GE.AND P0, PT, R4, RZ, PT ;  /* 0x000000ff0400720c */ /* 0x000fe20003f06270 */
[----:B------:R-:W-:Y:S01]  /*19d0*/  IMAD.HI.U32 R19, R6, R10, RZ ;  /* 0x0000000a06137227 */ /* 0x000fe200078e00ff */
[----:B------:R-:W-:Y:S01]  /*19e0*/  IABS R21, R20 ;  /* 0x0000001400157213 */ /* 0x000fe20000000000 */
[----:B------:R0:W-:Y:S01]  /*19f0*/  STL [R1+0x7e0], R13 ;  /* 0x0007e00d01007387 */ /* 0x0001e20000100800 */
[C---:B-1----:R-:W-:Y:S01]  /*1a00*/  LOP3.LUT R12, R7.reuse, 0x20, RZ, 0xfc, !PT ;  /* 0x00000020070c7812 */ /* 0x042fe200078efcff */
[----:B------:R-:W-:Y:S01]  /*1a10*/  IMAD.MOV R23, RZ, RZ, -R19 ;  /* 0x000000ffff177224 */ /* 0x000fe200078e0a13 */
[----:B------:R-:W-:Y:S01]  /*1a20*/  LOP3.LUT R19, R7, 0x78, RZ, 0xfc, !PT ;  /* 0x0000007807137812 */ /* 0x000fe200078efcff */
[----:B------:R-:W-:Y:S01]  /*1a30*/  @!P4 IMAD.IADD R18, R18, 0x1, -R2 ;  /* 0x000000011212c824 */ /* 0x000fe200078e0a02 */
[----:B------:R-:W-:Y:S01]  /*1a40*/  ISETP.GE.AND P4, PT, R20, RZ, PT ;  /* 0x000000ff1400720c */ /* 0x000fe20003f86270 */
[----:B------:R-:W-:Y:S01]  /*1a50*/  IMAD R4, R2, R23, R10 ;  /* 0x0000001702047224 */ /* 0x000fe200078e020a */
[----:B------:R-:W-:Y:S01]  /*1a60*/  IABS R20, R19 ;  /* 0x0000001300147213 */ /* 0x000fe20000000000 */
[----:B------:R-:W-:Y:S01]  /*1a70*/  @!P5 IMAD.IADD R8, R8, 0x1, -R2 ;  /* 0x000000010808d824 */ /* 0x000fe200078e0a02 */
[----:B------:R-:W-:Y:S01]  /*1a80*/  STL [R1+0x7e4], R14 ;  /* 0x0007e40e01007387 */ /* 0x000fe20000100800 */
[----:B------:R-:W-:Y:S01]  /*1a90*/  IMAD.MOV.U32 R0, RZ, RZ, R18 ;  /* 0x000000ffff007224 */ /* 0x000fe200078e0012 */
[----:B0-----:R-:W-:Y:S01]  /*1aa0*/  IABS R13, R7 ;  /* 0x00000007000d7213 */ /* 0x001fe20000000000 */
[----:B------:R-:W-:Y:S01]  /*1ab0*/  @!P6 IMAD.IADD R9, R9, 0x1, -R2 ;  /* 0x000000010909e824 */ /* 0x000fe200078e0a02 */
[C---:B------:R-:W-:Y:S01]  /*1ac0*/  ISETP.GT.U32.AND P6, PT, R2.reuse, R4, PT ;  /* 0x000000040200720c */ /* 0x040fe20003fc4070 */
[----:B------:R-:W-:Y:S01]  /*1ad0*/  IMAD.MOV.U32 R10, RZ, RZ, R21 ;  /* 0x000000ffff0a7224 */ /* 0x000fe200078e0015 */
[----:B------:R-:W-:Y:S01]  /*1ae0*/  ISETP.GT.U32.AND P5, PT, R2, R8, PT ;  /* 0x000000080200720c */ /* 0x000fe20003fa4070 */
[----:B------:R-:W-:Y:S01]  /*1af0*/  @!P1 IMAD.MOV R0, RZ, RZ, -R0 ;  /* 0x000000ffff009224 */ /* 0x000fe200078e0a00 */
[----:B------:R0:W-:Y:S01]  /*1b00*/  STL [R1+0x7ec], R15 ;  /* 0x0007ec0f01007387 */ /* 0x0001e20000100800 */
[----:B------:R-:W-:Y:S01]  /*1b10*/  IMAD.MOV.U32 R18, RZ, RZ, R20 ;  /* 0x000000ffff127224 */ /* 0x000fe200078e0014 */
[----:B------:R-:W-:Y:S01]  /*1b20*/  ISETP.GE.AND P1, PT, R19, RZ, PT ;  /* 0x000000ff1300720c */ /* 0x000fe20003f26270 */
[----:B------:R-:W-:Y:S01]  /*1b30*/  IMAD.HI.U32 R20, R6, R10, RZ ;  /* 0x0000000a06147227 */ /* 0x000fe200078e00ff */
[----:B------:R-:W-:Y:S01]  /*1b40*/  STL [R1+0x7f0], R16 ;  /* 0x0007f01001007387 */ /* 0x000fe20000100800 */
[----:B------:R-:W-:-:S02]  /*1b50*/  LOP3.LUT R19, R7, 0x70, RZ, 0xfc, !PT ;  /* 0x0000007007137812 */ /* 0x000fc400078efcff */
[----:B------:R-:W-:Y:S01]  /*1b60*/  IMAD.MOV R20, RZ, RZ, -R20 ;  /* 0x000000ffff147224 */ /* 0x000fe200078e0a14 */
[----:B------:R1:W-:Y:S01]  /*1b70*/  STL [R1+0x7f4], R17 ;  /* 0x0007f41101007387 */ /* 0x0003e20000100800 */
[----:B------:R-:W-:Y:S01]  /*1b80*/  @!P6 IMAD.IADD R4, R4, 0x1, -R2 ;  /* 0x000000010404e824 */ /* 0x000fe200078e0a02 */
[----:B------:R-:W-:Y:S01]  /*1b90*/  IABS R21, R24 ;  /* 0x0000001800157213 */ /* 0x000fe20000000000 */
[----:B------:R-:W-:Y:S01]  /*1ba0*/  IMAD R10, R2, R20, R10 ;  /* 0x00000014020a7224 */ /* 0x000fe200078e020a */
[----:B------:R2:W-:Y:S01]  /*1bb0*/  STL [R1+0x20], R0 ;  /* 0x0000200001007387 */ /* 0x0005e20000100800 */
[----:B------:R-:W-:Y:S01]  /*1bc0*/  @!P5 IMAD.IADD R8, R8, 0x1, -R2 ;  /* 0x000000010808d824 */ /* 0x000fe200078e0a02 */
[C---:B------:R-:W-:Y:S02]  /*1bd0*/  ISETP.GT.U32.AND P6, PT, R2.reuse, R4, PT ;  /* 0x000000040200720c */ /* 0x040fe40003fc4070 */
[----:B------:R-:W-:Y:S02]  /*1be0*/  ISETP.GT.U32.AND P5, PT, R2, R10, PT ;  /* 0x0000000a0200720c */ /* 0x000fe40003fa4070 */
[----:B0-----:R-:W-:-:S02]  /*1bf0*/  LOP3.LUT R15, R7, 0x28, RZ, 0xfc, !PT ;  /* 0x00000028070f7812 */ /* 0x001fc400078efcff */
[C---:B-1----:R-:W-:Y:S01]  /*1c00*/  LOP3.LUT R17, R7.reuse, 0x38, RZ, 0xfc, !PT ;  /* 0x0000003807117812 */ /* 0x042fe200078efcff */
[----:B--2---:R-:W-:Y:S01]  /*1c10*/  IMAD.MOV.U32 R0, RZ, RZ, R9 ;  /* 0x000000ffff007224 */ /* 0x004fe200078e0009 */
[----:B------:R-:W-:Y:S01]  /*1c20*/  LOP3.LUT R16, R7, 0x30, RZ, 0xfc, !PT ;  /* 0x0000003007107812 */ /* 0x000fe200078efcff */
[----:B------:R-:W-:Y:S01]  /*1c30*/  IMAD.HI.U32 R9, R6, R18, RZ ;  /* 0x0000001206097227 */ /* 0x000fe200078e00ff */
[----:B------:R-:W-:Y:S02]  /*1c40*/  IABS R26, R17 ;  /* 0x00000011001a7213 */ /* 0x000fe40000000000 */
[----:B------:R-:W-:Y:S01]  /*1c50*/  IABS R27, R16 ;  /* 0x00000010001b7213 */ /* 0x000fe20000000000 */
[----:B------:R-:W-:Y:S01]  /*1c60*/  @!P2 IMAD.MOV R0, RZ, RZ, -R0 ;  /* 0x000000ffff00a224 */ /* 0x000fe200078e0a00 */
[----:B------:R-:W-:Y:S01]  /*1c70*/  ISETP.GE.AND P2, PT, R19, RZ, PT ;  /* 0x000000ff1300720c */ /* 0x000fe20003f46270 */
[----:B------:R-:W-:Y:S01]  /*1c80*/  IMAD.MOV R9, RZ, RZ, -R9 ;  /* 0x000000ffff097224 */ /* 0x000fe200078e0a09 */
[----:B------:R-:W-:Y:S01]  /*1c90*/  IABS R19, R19 ;  /* 0x0000001300137213 */ /* 0x000fe20000000000 */
[----:B------:R-:W-:Y:S01]  /*1ca0*/  @!P6 IMAD.IADD R4, R4, 0x1, -R2 ;  /* 0x000000010404e824 */ /* 0x000fe200078e0a02 */
[----:B------:R0:W-:Y:S01]  /*1cb0*/  STL [R1+0x28], R0 ;  /* 0x0000280001007387 */ /* 0x0001e20000100800 */
[----:B------:R-:W-:Y:S01]  /*1cc0*/  IMAD R18, R2, R9, R18 ;  /* 0x0000000902127224 */ /* 0x000fe200078e0212 */
[C---:B------:R-:W-:Y:S01]  /*1cd0*/  LOP3.LUT R9, R7.reuse, 0x68, RZ, 0xfc, !PT ;  /* 0x0000006807097812 */ /* 0x040fe200078efcff */
[----:B------:R-:W-:Y:S01]  /*1ce0*/  @!P5 IMAD.IADD R10, R10, 0x1, -R2 ;  /* 0x000000010a0ad824 */ /* 0x000fe200078e0a02 */
[----:B------:R-:W-:Y:S01]  /*1cf0*/  LOP3.LUT R14, R7, 0x8, RZ, 0xfc, !PT ;  /* 0x00000008070e7812 */ /* 0x000fe200078efcff */
[----:B------:R-:W-:Y:S01]  /*1d00*/  IMAD.HI.U32 R28, R6, R27, RZ ;  /* 0x0000001b061c7227 */ /* 0x000fe200078e00ff */
[----:B------:R-:W-:-:S02]  /*1d10*/  IABS R20, R9 ;  /* 0x0000000900147213 */ /* 0x000fc40000000000 */
[----:B------:R-:W-:Y:S01]  /*1d20*/  ISETP.GE.AND P6, PT, R9, RZ, PT ;  /* 0x000000ff0900720c */ /* 0x000fe20003fc6270 */
[----:B0-----:R-:W-:Y:S01]  /*1d30*/  IMAD.MOV.U32 R0, RZ, RZ, R8 ;  /* 0x000000ffff007224 */ /* 0x001fe200078e0008 */
[----:B------:R-:W-:Y:S01]  /*1d40*/  ISETP.GT.U32.AND P5, PT, R2, R10, PT ;  /* 0x0000000a0200720c */ /* 0x000fe20003fa4070 */
[----:B------:R-:W-:-:S04]  /*1d50*/  IMAD.HI.U32 R8, R6, R19, RZ ;  /* 0x0000001306087227 */ /* 0x000fc800078e00ff */
[----:B------:R-:W-:Y:S01]  /*1d60*/  @!P3 IMAD.MOV R0, RZ, RZ, -R0 ;  /* 0x000000ffff00b224 */ /* 0x000fe200078e0a00 */
[----:B------:R-:W-:Y:S01]  /*1d70*/  ISETP.GT.U32.AND P3, PT, R2, R18, PT ;  /* 0x000000120200720c */ /* 0x000fe20003f64070 */
[----:B------:R-:W-:Y:S02]  /*1d80*/  IMAD.MOV R8, RZ, RZ, -R8 ;  /* 0x000000ffff087224 */ /* 0x000fe400078e0a08 */
[----:B------:R-:W-:Y:S01]  /*1d90*/  IMAD.HI.U32 R9, R6, R20, RZ ;  /* 0x0000001406097227 */ /* 0x000fe200078e00ff */
[----:B------:R0:W-:Y:S03]  /*1da0*/  STL [R1+0x30], R0 ;  /* 0x0000300001007387 */ /* 0x0001e60000100800 */
[----:B------:R-:W-:Y:S01]  /*1db0*/  IMAD R19, R2, R8, R19 ;  /* 0x0000000802137224 */ /* 0x000fe200078e0213 */
[----:B------:R-:W-:Y:S01]  /*1dc0*/  LOP3.LUT R8, R7, 0x58, RZ, 0xfc, !PT ;  /* 0x0000005807087812 */ /* 0x000fe200078efcff */
[----:B------:R-:W-:-:S03]  /*1dd0*/  @!P5 IMAD.IADD R10, R10, 0x1, -R2 ;  /* 0x000000010a0ad824 */ /* 0x000fc600078e0a02 */
[----:B------:R-:W-:Y:S01]  /*1de0*/  IABS R22, R8 ;  /* 0x0000000800167213 */ /* 0x000fe20000000000 */
[----:B------:R-:W-:Y:S02]  /*1df0*/  @!P3 IMAD.IADD R18, R18, 0x1, -R2 ;  /* 0x000000011212b824 */ /* 0x000fe400078e0a02 */
[----:B0-----:R-:W-:Y:S02]  /*1e00*/  IMAD.MOV.U32 R0, RZ, RZ, R4 ;  /* 0x000000ffff007224 */ /* 0x001fe400078e0004 */
[----:B------:R-:W-:Y:S01]  /*1e10*/  IMAD.MOV R4, RZ, RZ, -R9 ;  /* 0x000000ffff047224 */ /* 0x000fe200078e0a09 */
[C---:B------:R-:W-:Y:S01]  /*1e20*/  ISETP.GT.U32.AND P3, PT, R2.reuse, R18, PT ;  /* 0x000000120200720c */ /* 0x040fe20003f64070 */
[----:B------:R-:W-:Y:S01]  /*1e30*/  @!P0 IMAD.MOV R0, RZ, RZ, -R0 ;  /* 0x000000ffff008224 */ /* 0x000fe200078e0a00 */
[----:B------:R-:W-:Y:S01]  /*1e40*/  ISETP.GT.U32.AND P0, PT, R2, R19, PT ;  /* 0x000000130200720c */ /* 0x000fe20003f04070 */
[----:B------:R-:W-:-:S03]  /*1e50*/  IMAD.HI.U32 R9, R6, R21, RZ ;  /* 0x0000001506097227 */ /* 0x000fc600078e00ff */
[----:B------:R0:W-:Y:S01]  /*1e60*/  STL [R1+0x2c], R0 ;  /* 0x00002c0001007387 */ /* 0x0001e20000100800 */
[----:B------:R-:W-:Y:S02]  /*1e70*/  IMAD.MOV R9, RZ, RZ, -R9 ;  /* 0x000000ffff097224 */ /* 0x000fe400078e0a09 */
[C---:B------:R-:W-:Y:S01]  /*1e80*/  IMAD R20, R2.reuse, R4, R20 ;  /* 0x0000000402147224 */ /* 0x040fe200078e0214 */
[----:B------:R-:W-:Y:S01]  /*1e90*/  LOP3.LUT R4, R7, 0x50, RZ, 0xfc, !PT ;  /* 0x0000005007047812 */ /* 0x000fe200078efcff */
[----:B------:R-:W-:Y:S02]  /*1ea0*/  IMAD R21, R2, R9, R21 ;  /* 0x0000000902157224 */ /* 0x000fe400078e0215 */
[--C-:B------:R-:W-:Y:S01]  /*1eb0*/  @!P3 IMAD.IADD R18, R18, 0x1, -R2.reuse ;  /* 0x000000011212b824 */ /* 0x100fe200078e0a02 */
[----:B------:R-:W-:Y:S01]  /*1ec0*/  IABS R23, R4 ;  /* 0x0000000400177213 */ /* 0x000fe20000000000 */
[----:B------:R-:W-:Y:S01]  /*1ed0*/  @!P0 IMAD.IADD R19, R19, 0x1, -R2 ;  /* 0x0000000113138824 */ /* 0x000fe200078e0a02 */
[----:B------:R-:W-:Y:S01]  /*1ee0*/  ISETP.GT.U32.AND P3, PT, R2, R21, PT ;  /* 0x000000150200720c */ /* 0x000fe20003f64070 */
[----:B------:R-:W-:Y:S01]  /*1ef0*/  IMAD.MOV.U32 R3, RZ, RZ, R10 ;  /* 0x000000ffff037224 */ /* 0x000fe200078e000a */
[----:B0-----:R-:W-:Y:S01]  /*1f00*/  LOP3.LUT R0, R7, 0x48, RZ, 0xfc, !PT ;  /* 0x0000004807007812 */ /* 0x001fe200078efcff */
[----:B------:R-:W-:Y:S01]  /*1f10*/  IMAD.HI.U32 R9, R6, R22, RZ ;  /* 0x0000001606097227 */ /* 0x000fe200078e00ff */
[----:B------:R-:W-:-:S02]  /*1f20*/  ISETP.GT.U32.AND P5, PT, R2, R20, PT ;  /* 0x000000140200720c */ /* 0x000fc40003fa4070 */
[----:B------:R-:W-:Y:S01]  /*1f30*/  ISETP.GE.AND P0, PT, R24, RZ, PT ;  /* 0x000000ff1800720c */ /* 0x000fe20003f06270 */
[----:B------:R-:W-:Y:S01]  /*1f40*/  @!P4 IMAD.MOV R3, RZ, RZ, -R3 ;  /* 0x000000ffff03c224 */ /* 0x000fe200078e0a03 */
[----:B------:R-:W-:Y:S01]  /*1f50*/  ISETP.GT.U32.AND P4, PT, R2, R19, PT ;  /* 0x000000130200720c */ /* 0x000fe20003f84070 */
[----:B------:R-:W-:Y:S01]  /*1f60*/  IMAD.HI.U32 R10, R6, R23, RZ ;  /* 0x00000017060a7227 */ /* 0x000fe200078e00ff */
[----:B------:R-:W-:Y:S02]  /*1f70*/  IABS R24, R0 ;  /* 0x0000000000187213 */ /* 0x000fe40000000000 */
[----:B------:R-:W-:Y:S01]  /*1f80*/  STL [R1+0x7f8], R3 ;  /* 0x0007f80301007387 */ /* 0x000fe20000100800 */
[----:B------:R-:W-:Y:S02]  /*1f90*/  IMAD.MOV R9, RZ, RZ, -R9 ;  /* 0x000000ffff097224 */ /* 0x000fe400078e0a09 */
[----:B------:R-:W-:Y:S02]  /*1fa0*/  IMAD.MOV R10, RZ, RZ, -R10 ;  /* 0x000000ffff0a7224 */ /* 0x000fe400078e0a0a */
[----:B------:R-:W-:-:S02]  /*1fb0*/  IMAD R22, R2, R9, R22 ;  /* 0x0000000902167224 */ /* 0x000fc400078e0216 */
[----:B------:R-:W-:Y:S02]  /*1fc0*/  @!P3 IMAD.IADD R21, R21, 0x1, -R2 ;  /* 0x000000011515b824 */ /* 0x000fe400078e0a02 */
[C---:B------:R-:W-:Y:S01]  /*1fd0*/  IMAD R23, R2.reuse, R10, R23 ;  /* 0x0000000a02177224 */ /* 0x040fe200078e0217 */
[----:B------:R-:W-:Y:S01]  /*1fe0*/  IABS R10, R15 ;  /* 0x0000000f000a7213 */ /* 0x000fe20000000000 */
[----:B------:R-:W-:Y:S01]  /*1ff0*/  @!P1 IMAD.MOV R18, RZ, RZ, -R18 ;  /* 0x000000ffff129224 */ /* 0x000fe200078e0a12 */
[----:B------:R-:W-:Y:S01]  /*2000*/  ISETP.GT.U32.AND P3, PT, R2, R21, PT ;  /* 0x000000150200720c */ /* 0x000fe20003f64070 */
[----:B------:R-:W-:Y:S01]  /*2010*/  @!P4 IMAD.IADD R19, R19, 0x1, -R2 ;  /* 0x000000011313c824 */ /* 0x000fe200078e0a02 */
[----:B------:R-:W-:Y:S01]  /*2020*/  ISETP.GE.AND P1, PT, R8, RZ, PT ;  /* 0x000000ff0800720c */ /* 0x000fe20003f26270 */
[----:B------:R-:W-:Y:S01]  /*2030*/  IMAD.HI.U32 R9, R6, R24, RZ ;  /* 0x0000001806097227 */ /* 0x000fe200078e00ff */
[----:B------:R-:W-:Y:S01]  /*2040*/  ISETP.GT.U32.AND P4, PT, R2, R22, PT ;  /* 0x000000160200720c */ /* 0x000fe20003f84070 */
[----:B------:R0:W-:Y:S02]  /*2050*/  STL [R1+0x7fc], R18 ;  /* 0x0007fc1201007387 */ /* 0x0001e40000100800 */
[----:B------:R-:W-:-:S04]  /*2060*/  IMAD.HI.U32 R8, R6, R10, RZ ;  /* 0x0000000a06087227 */ /* 0x000fc800078e00ff */
[----:B------:R-:W-:Y:S02]  /*2070*/  IMAD.MOV R9, RZ, RZ, -R9 ;  /* 0x000000ffff097224 */ /* 0x000fe400078e0a09 */
[----:B------:R-:W-:Y:S02]  /*2080*/  IMAD.MOV R8, RZ, RZ, -R8 ;  /* 0x000000ffff087224 */ /* 0x000fe400078e0a08 */
[----:B------:R-:W-:Y:S01]  /*2090*/  @!P5 IMAD.IADD R20, R20, 0x1, -R2 ;  /* 0x000000011414d824 */ /* 0x000fe200078e0a02 */
[----:B0-----:R-:W-:Y:S01]  /*20a0*/  LOP3.LUT R18, R7, 0x40, RZ, 0xfc, !PT ;  /* 0x0000004007127812 */ /* 0x001fe200078efcff */
[C---:B------:R-:W-:Y:S02]  /*20b0*/  IMAD R24, R2.reuse, R9, R24 ;  /* 0x0000000902187224 */ /* 0x040fe400078e0218 */
[C---:B------:R-:W-:Y:S01]  /*20c0*/  IMAD R10, R2.reuse, R8, R10 ;  /* 0x00000008020a7224 */ /* 0x040fe200078e020a */
[----:B------:R-:W-:Y:S01]  /*20d0*/  IABS R8, R11 ;  /* 0x0000000b00087213 */ /* 0x000fe20000000000 */
[--C-:B------:R-:W-:Y:S01]  /*20e0*/  @!P3 IMAD.IADD R21, R21, 0x1, -R2.reuse ;  /* 0x000000011515b824 */ /* 0x100fe200078e0a02 */
[----:B------:R-:W-:Y:S01]  /*20f0*/  ISETP.GT.U32.AND P5, PT, R2, R20, PT ;  /* 0x000000140200720c */ /* 0x000fe20003fa4070 */
[----:B------:R-:W-:Y:S01]  /*2100*/  @!P4 IMAD.IADD R22, R22, 0x1, -R2 ;  /* 0x000000011616c824 */ /* 0x000fe200078e0a02 */
[C---:B------:R-:W-:Y:S01]  /*2110*/  ISETP.GT.U32.AND P3, PT, R2.reuse, R23, PT ;  /* 0x000000170200720c */ /* 0x040fe20003f64070 */
[----:B------:R0:W-:Y:S01]  /*2120*/  STL [R1+0x800], R18 ;  /* 0x0008001201007387 */ /* 0x0001e20000100800 */
[----:B------:R-:W-:Y:S01]  /*2130*/  IABS R25, R18 ;  /* 0x0000001200197213 */ /* 0x000fe20000000000 */
[----:B------:R-:W-:Y:S01]  /*2140*/  @!P2 IMAD.MOV R19, RZ, RZ, -R19 ;  /* 0x000000ffff13a224 */ /* 0x000fe200078e0a13 */
[----:B------:R-:W-:Y:S01]  /*2150*/  ISETP.GT.U32.AND P4, PT, R2, R24, PT ;  /* 0x000000180200720c */ /* 0x000fe20003f84070 */
[----:B------:R-:W-:-:S04]  /*2160*/  IMAD.HI.U32 R9, R6, R26, RZ ;  /* 0x0000001a06097227 */ /* 0x000fc800078e00ff */
[----:B------:R-:W-:Y:S02]  /*2170*/  @!P0 IMAD.MOV R21, RZ, RZ, -R21 ;  /* 0x000000ffff158224 */ /* 0x000fe400078e0a15 */
[----:B0-----:R-:W-:-:S04]  /*2180*/  IMAD.HI.U32 R18, R6, R8, RZ ;  /* 0x0000000806127227 */ /* 0x001fc800078e00ff */
[----:B------:R-:W-:Y:S02]  /*2190*/  IMAD.MOV R29, RZ, RZ, -R18 ;  /* 0x000000ffff1d7224 */ /* 0x000fe400078e0a12 */
[----:B------:R-:W-:Y:S01]  /*21a0*/  @!P5 IMAD.IADD R20, R20, 0x1, -R2 ;  /* 0x000000011414d824 */ /* 0x000fe200078e0a02 */
[----:B------:R-:W-:Y:S01]  /*21b0*/  ISETP.GE.AND P5, PT, R4, RZ, PT ;  /* 0x000000ff0400720c */ /* 0x000fe20003fa6270 */
[----:B------:R-:W-:Y:S02]  /*21c0*/  IMAD R8, R2, R29, R8 ;  /* 0x0000001d02087224 */ /* 0x000fe400078e0208 */
[----:B------:R-:W0:Y:S01]  /*21d0*/  S2R R29, SR_TID.X ;  /* 0x00000000001d7919 */ /* 0x000e220000002100 */
[----:B------:R-:W-:-:S04]  /*21e0*/  IMAD.HI.U32 R4, R6, R25, RZ ;  /* 0x0000001906047227 */ /* 0x000fc800078e00ff */
[--C-:B------:R-:W-:Y:S01]  /*21f0*/  @!P3 IMAD.IADD R23, R23, 0x1, -R2.reuse ;  /* 0x000000011717b824 */ /* 0x100fe200078e0a02 */
[----:B------:R-:W-:Y:S01]  /*2200*/  ISETP.GT.U32.AND P3, PT, R2, R22, PT ;  /* 0x000000160200720c */ /* 0x000fe20003f64070 */
[----:B------:R-:W-:Y:S02]  /*2210*/  @!P4 IMAD.IADD R24, R24, 0x1, -R2 ;  /* 0x000000011818c824 */ /* 0x000fe400078e0a02 */
[----:B------:R-:W-:Y:S01]  /*2220*/  IMAD.MOV R4, RZ, RZ, -R4 ;  /* 0x000000ffff047224 */ /* 0x000fe200078e0a04 */
[C---:B------:R-:W-:Y:S01]  /*2230*/  ISETP.GT.U32.AND P2, PT, R2.reuse, R23, PT ;  /* 0x000000170200720c */ /* 0x040fe20003f44070 */
[----:B------:R-:W-:Y:S01]  /*2240*/  @!P6 IMAD.MOV R20, RZ, RZ, -R20 ;  /* 0x000000ffff14e224 */ /* 0x000fe200078e0a14 */
[C---:B------:R-:W-:Y:S01]  /*2250*/  ISETP.GT.U32.AND P4, PT, R2.reuse, R24, PT ;  /* 0x000000180200720c */ /* 0x040fe20003f84070 */
[----:B------:R-:W-:Y:S02]  /*2260*/  IMAD R25, R2, R4, R25 ;  /* 0x0000000402197224 */ /* 0x000fe400078e0219 */
[----:B------:R-:W-:-:S02]  /*2270*/  IMAD.MOV R4, RZ, RZ, -R9 ;  /* 0x000000ffff047224 */ /* 0x000fc400078e0a09 */
[----:B------:R-:W-:Y:S01]  /*2280*/  IMAD.MOV R9, RZ, RZ, -R28 ;  /* 0x000000ffff097224 */ /* 0x000fe200078e0a1c */
[----:B------:R-:W-:Y:S01]  /*2290*/  IABS R28, R5 ;  /* 0x00000005001c7213 */ /* 0x000fe20000000000 */
[C---:B------:R-:W-:Y:S01]  /*22a0*/  IMAD R26, R2.reuse, R4, R26 ;  /* 0x00000004021a7224 */ /* 0x040fe200078e021a */
[----:B------:R-:W-:Y:S01]  /*22b0*/  IABS R4, R14 ;  /* 0x0000000e00047213 */ /* 0x000fe20000000000 */
[----:B------:R-:W-:Y:S01]  /*22c0*/  IMAD R27, R2, R9, R27 ;  /* 0x00000009021b7224 */ /* 0x000fe200078e021b */
[----:B------:R-:W-:Y:S01]  /*22d0*/  IABS R9, R12 ;  /* 0x0000000c00097213 */ /* 0x000fe20000000000 */
[--C-:B------:R-:W-:Y:S01]  /*22e0*/  @!P2 IMAD.IADD R23, R23, 0x1, -R2.reuse ;  /* 0x000000011717a824 */ /* 0x100fe200078e0a02 */
[----:B------:R-:W-:Y:S01]  /*22f0*/  ISETP.GE.AND P2, PT, R0, RZ, PT ;  /* 0x000000ff0000720c */ /* 0x000fe20003f46270 */
[----:B------:R-:W-:Y:S01]  /*2300*/  @!P4 IMAD.IADD R24, R24, 0x1, -R2 ;  /* 0x000000011818c824 */ /* 0x000fe200078e0a02 */
[----:B------:R-:W-:Y:S01]  /*2310*/  ISETP.GE.AND P4, PT, R7, RZ, PT ;  /* 0x000000ff0700720c */ /* 0x000fe20003f86270 */
[----:B------:R-:W-:-:S04]  /*2320*/  IMAD.HI.U32 R3, R6, R28, RZ ;  /* 0x0000001c06037227 */ /* 0x000fc800078e00ff */
[----:B------:R-:W-:-:S04]  /*2330*/  IMAD.HI.U32 R7, R6, R9, RZ ;  /* 0x0000000906077227 */ /* 0x000fc800078e00ff */
[----:B------:R-:W-:-:S04]  /*2340*/  IMAD.HI.U32 R0, R6, R4, RZ ;  /* 0x0000000406007227 */ /* 0x000fc800078e00ff */
[----:B------:R-:W-:Y:S02]  /*2350*/  IMAD.MOV R18, RZ, RZ, -R3 ;  /* 0x000000ffff127224 */ /* 0x000fe400078e0a03 */
[----:B------:R-:W-:Y:S02]  /*2360*/  IMAD.MOV R7, RZ, RZ, -R7 ;  /* 0x000000ffff077224 */ /* 0x000fe400078e0a07 */
[----:B------:R-:W-:Y:S02]  /*2370*/  IMAD.MOV R3, RZ, RZ, -R0 ;  /* 0x000000ffff037224 */ /* 0x000fe400078e0a00 */
[----:B------:R-:W-:-:S04]  /*2380*/  IMAD.HI.U32 R0, R6, R13, RZ ;  /* 0x0000000d06007227 */ /* 0x000fc800078e00ff */
[C---:B------:R-:W-:Y:S02]  /*2390*/  IMAD R9, R2.reuse, R7, R9 ;  /* 0x0000000702097224 */ /* 0x040fe400078e0209 */
[----:B------:R-:W-:Y:S02]  /*23a0*/  IMAD.MOV R7, RZ, RZ, -R0 ;  /* 0x000000ffff077224 */ /* 0x000fe400078e0a00 */
[C---:B0-----:R-:W-:Y:S02]  /*23b0*/  IMAD.SHL.U32 R0, R29.reuse, 0x20, RZ ;  /* 0x000000201d007824 */ /* 0x041fe400078e00ff */
[C---:B------:R-:W-:Y:S01]  /*23c0*/  IMAD R6, R2.reuse, R18, R28 ;  /* 0x0000001202067224 */ /* 0x040fe200078e021c */
[----:B------:R-:W-:Y:S01]  /*23d0*/  LOP3.LUT R28, R29, 0x7, RZ, 0xc0, !PT ;  /* 0x000000071d1c7812 */ /* 0x000fe200078ec0ff */
[----:B------:R-:W-:Y:S01]  /*23e0*/  IMAD R4, R2, R3, R4 ;  /* 0x0000000302047224 */ /* 0x000fe200078e0204 */
[----:B------:R-:W-:Y:S01]  /*23f0*/  LOP3.LUT R0, R0, 0xc00, RZ, 0xc0, !PT ;  /* 0x00000c0000007812 */ /* 0x000fe200078ec0ff */
[----:B------:R-:W-:Y:S01]  /*2400*/  IMAD R7, R2, R7, R13 ;  /* 0x0000000702077224 */ /* 0x000fe200078e020d */
[----:B------:R-:W-:Y:S01]  /*2410*/  SHF.R.U32.HI R3, RZ, 0x2, R29 ;  /* 0x00000002ff037819 */ /* 0x000fe2000001161d */
[----:B------:R-:W-:-:S02]  /*2420*/  IMAD R13, R28, 0x410, RZ ;  /* 0x000004101c0d7824 */ /* 0x000fc400078e02ff */
[C---:B------:R-:W-:Y:S01]  /*2430*/  IMAD R0, R28.reuse, 0x80, R0 ;  /* 0x000000801c007824 */ /* 0x040fe200078e0200 */
[----:B------:R-:W-:Y:S01]  /*2440*/  LOP3.LUT R3, R3, 0x60, RZ, 0xc0, !PT ;  /* 0x0000006003037812 */ /* 0x000fe200078ec0ff */
[----:B------:R-:W-:Y:S02]  /*2450*/  IMAD.SHL.U32 R18, R29, 0x2, RZ ;  /* 0x000000021d127824 */ /* 0x000fe400078e00ff */
[----:B------:R-:W-:Y:S02]  /*2460*/  IMAD.SHL.U32 R28, R28, 0x10, RZ ;  /* 0x000000101c1c7824 */ /* 0x000fe400078e00ff */
[----:B------:R-:W-:Y:S01]  /*2470*/  @!P3 IMAD.IADD R22, R22, 0x1, -R2 ;  /* 0x000000011616b824 */ /* 0x000fe200078e0a02 */
[----:B------:R0:W-:Y:S01]  /*2480*/  STL [R1+0x79c], R18 ;  /* 0x00079c1201007387 */ /* 0x0001e20000100800 */
[--C-:B------:R-:W-:Y:S02]  /*2490*/  LOP3.LUT R3, R3, 0x10, R18.reuse, 0xf8, !PT ;  /* 0x0000001003037812 */ /* 0x100fe400078ef812 */
[----:B------:R-:W-:Y:S01]  /*24a0*/  LOP3.LUT R28, R28, 0x30, R18, 0x78, !PT ;  /* 0x000000301c1c7812 */ /* 0x000fe200078e7812 */
[----:B------:R-:W-:Y:S01]  /*24b0*/  @!P1 IMAD.MOV R22, RZ, RZ, -R22 ;  /* 0x000000ffff169224 */ /* 0x000fe200078e0a16 */
[----:B------:R-:W-:Y:S01]  /*24c0*/  ISETP.GT.U32.AND P3, PT, R2, R25, PT ;  /* 0x000000190200720c */ /* 0x000fe20003f64070 */
[----:B0-----:R-:W2:-:S12]  /*24d0*/  LDL.LU R18, [R1+0x800] ;  /* 0x0008000001127983 */ /* 0x001e980000300800 */
[----:B------:R-:W-:Y:S01]  /*24e0*/  @!P3 IMAD.IADD R25, R25, 0x1, -R2 ;  /* 0x000000011919b824 */ /* 0x000fe200078e0a02 */
[----:B------:R-:W-:-:S13]  /*24f0*/  ISETP.GT.U32.AND P3, PT, R2, R26, PT ;  /* 0x0000001a0200720c */ /* 0x000fda0003f64070 */
[----:B------:R-:W-:Y:S01]  /*2500*/  @!P3 IMAD.IADD R26, R26, 0x1, -R2 ;  /* 0x000000011a1ab824 */ /* 0x000fe200078e0a02 */
[----:B------:R-:W-:-:S04]  /*2510*/  ISETP.GT.U32.AND P3, PT, R2, R27, PT ;  /* 0x0000001b0200720c */ /* 0x000fc80003f64070 */
[----:B------:R-:W-:-:S09]  /*2520*/  ISETP.GT.U32.AND P0, PT, R2, R26, PT ;  /* 0x0000001a0200720c */ /* 0x000fd20003f04070 */
[----:B------:R-:W-:Y:S01]  /*2530*/  @!P3 IMAD.IADD R27, R27, 0x1, -R2 ;  /* 0x000000011b1bb824 */ /* 0x000fe200078e0a02 */
[----:B------:R-:W-:-:S04]  /*2540*/  ISETP.GT.U32.AND P3, PT, R2, R10, PT ;  /* 0x0000000a0200720c */ /* 0x000fc80003f64070 */
[----:B------:R-:W-:-:S09]  /*2550*/  ISETP.GT.U32.AND P1, PT, R2, R27, PT ;  /* 0x0000001b0200720c */ /* 0x000fd20003f24070 */
[----:B------:R-:W-:Y:S01]  /*2560*/  @!P3 IMAD.IADD R10, R10, 0x1, -R2 ;  /* 0x000000010a0ab824 */ /* 0x000fe200078e0a02 */
[C---:B------:R-:W-:Y:S01]  /*2570*/  ISETP.GT.U32.AND P3, PT, R2.reuse, R25, PT ;  /* 0x000000190200720c */ /* 0x040fe20003f64070 */
[----:B------:R-:W-:Y:S01]  /*2580*/  @!P5 IMAD.MOV R23, RZ, RZ, -R23 ;  /* 0x000000ffff17d224 */ /* 0x000fe200078e0a17 */
[C---:B------:R-:W-:Y:S01]  /*2590*/  ISETP.GT.U32.AND P5, PT, R2.reuse, R9, PT ;  /* 0x000000090200720c */ /* 0x040fe20003fa4070 */
[----:B------:R-:W-:Y:S01]  /*25a0*/  @!P2 IMAD.MOV R24, RZ, RZ, -R24 ;  /* 0x000000ffff18a224 */ /* 0x000fe200078e0a18 */
[----:B------:R-:W-:Y:S01]  /*25b0*/  ISETP.GT.U32.AND P2, PT, R2, R8, PT ;  /* 0x000000080200720c */ /* 0x000fe20003f44070 */
[--C-:B------:R-:W-:Y:S01]  /*25c0*/  @!P0 IMAD.IADD R26, R26, 0x1, -R2.reuse ;  /* 0x000000011a1a8824 */ /* 0x100fe200078e0a02 */
[----:B------:R-:W-:Y:S01]  /*25d0*/  ISETP.GT.U32.AND P0, PT, R2, R6, PT ;  /* 0x000000060200720c */ /* 0x000fe20003f04070 */
[----:B------:R-:W-:-:S06]  /*25e0*/  @!P1 IMAD.IADD R27, R27, 0x1, -R2 ;  /* 0x000000011b1b9824 */ /* 0x000fcc00078e0a02 */
[--C-:B------:R-:W-:Y:S01]  /*25f0*/  @!P3 IMAD.IADD R25, R25, 0x1, -R2.reuse ;  /* 0x000000011919b824 */ /* 0x100fe200078e0a02 */
[----:B------:R-:W-:Y:S01]  /*2600*/  ISETP.GT.U32.AND P3, PT, R2, R7, PT ;  /* 0x000000070200720c */ /* 0x000fe20003f64070 */
[--C-:B------:R-:W-:Y:S02]  /*2610*/  @!P5 IMAD.IADD R9, R9, 0x1, -R2.reuse ;  /* 0x000000010909d824 */ /* 0x100fe400078e0a02 */
[--C-:B------:R-:W-:Y:S01]  /*2620*/  @!P2 IMAD.IADD R8, R8, 0x1, -R2.reuse ;  /* 0x000000010808a824 */ /* 0x100fe200078e0a02 */
[----:B------:R-:W-:Y:S01]  /*2630*/  ISETP.GE.AND P2, PT, R16, RZ, PT ;  /* 0x000000ff1000720c */ /* 0x000fe20003f46270 */
[----:B------:R-:W-:-:S03]  /*2640*/  @!P0 IMAD.IADD R6, R6, 0x1, -R2 ;  /* 0x0000000106068824 */ /* 0x000fc600078e0a02 */
[----:B------:R-:W-:-:S05]  /*2650*/  ISETP.GT.U32.AND P0, PT, R2, R8, PT ;  /* 0x000000080200720c */ /* 0x000fca0003f04070 */
[----:B------:R-:W-:Y:S01]  /*2660*/  @!P3 IMAD.IADD R7, R7, 0x1, -R2 ;  /* 0x000000010707b824 */ /* 0x000fe200078e0a02 */
[----:B------:R-:W-:Y:S01]  /*2670*/  ISETP.GT.U32.AND P3, PT, R2, R9, PT ;  /* 0x000000090200720c */ /* 0x000fe20003f64070 */
[----:B------:R-:W-:Y:S01]  /*2680*/  IMAD.IADD R0, R0, 0x1, R28 ;  /* 0x0000000100007824 */ /* 0x000fe200078e021c */
[----:B------:R-:W-:Y:S01]  /*2690*/  LOP3.LUT R13, R13, R3, RZ, 0x3c, !PT ;  /* 0x000000030d0d7212 */ /* 0x000fe200078e3cff */
[----:B------:R-:W-:Y:S01]  /*26a0*/  @!P2 IMAD.MOV R27, RZ, RZ, -R27 ;  /* 0x000000ffff1ba224 */ /* 0x000fe200078e0a1b */
[----:B------:R-:W-:Y:S02]  /*26b0*/  ISETP.GE.AND P5, PT, R17, RZ, PT ;  /* 0x000000ff1100720c */ /* 0x000fe40003fa6270 */
[----:B------:R-:W-:Y:S01]  /*26c0*/  ISETP.GE.AND P2, PT, R15, RZ, PT ;  /* 0x000000ff0f00720c */ /* 0x000fe20003f46270 */
[----:B------:R-:W-:Y:S01]  /*26d0*/  @!P0 IMAD.IADD R8, R8, 0x1, -R2 ;  /* 0x0000000108088824 */ /* 0x000fe200078e0a02 */
[----:B------:R-:W-:Y:S01]  /*26e0*/  ISETP.GE.AND P0, PT, R11, RZ, PT ;  /* 0x000000ff0b00720c */ /* 0x000fe20003f06270 */
[----:B------:R-:W-:-:S04]  /*26f0*/  IMAD.SHL.U32 R28, R29, 0x200, RZ ;  /* 0x000002001d1c7824 */ /* 0x000fc800078e00ff */
[--C-:B------:R-:W-:Y:S01]  /*2700*/  @!P3 IMAD.IADD R9, R9, 0x1, -R2.reuse ;  /* 0x000000010909b824 */ /* 0x100fe200078e0a02 */
[----:B------:R-:W-:Y:S02]  /*2710*/  ISETP.GE.AND P3, PT, R12, RZ, PT ;  /* 0x000000ff0c00720c */ /* 0x000fe40003f66270 */
[----:B--2---:R-:W-:Y:S02]  /*2720*/  ISETP.GE.AND P1, PT, R18, RZ, PT ;  /* 0x000000ff1200720c */ /* 0x004fe40003f26270 */
[----:B------:R-:W2:Y:S04]  /*2730*/  LDL.LU R18, [R1+0x7fc] ;  /* 0x0007fc0001127983 */ /* 0x000ea80000300800 */
[----:B------:R-:W3:Y:S07]  /*2740*/  LDL.LU R3, [R1+0x7f8] ;  /* 0x0007f80001037983 */ /* 0x000eee0000300800 */
[----:B------:R-:W-:Y:S01]  /*2750*/  @!P1 IMAD.MOV R25, RZ, RZ, -R25 ;  /* 0x000000ffff199224 */ /* 0x000fe200078e0a19 */
[----:B------:R-:W-:Y:S01]  /*2760*/  ISETP.GT.U32.AND P1, PT, R2, R7, PT ;  /* 0x000000070200720c */ /* 0x000fe20003f24070 */
[----:B------:R-:W-:Y:S04]  /*2770*/  STL [R1+0x66c], R0 ;  /* 0x00066c0001007387 */ /* 0x000fe80000100800 */
[----:B------:R0:W-:Y:S04]  /*2780*/  STL [R1+0x7a8], R0 ;  /* 0x0007a80001007387 */ /* 0x0001e80000100800 */
[----:B------:R-:W2:Y:S04]  /*2790*/  LDL.LU R17, [R1+0x7f4] ;  /* 0x0007f40001117983 */ /* 0x000ea80000300800 */
[----:B------:R-:W2:Y:S01]  /*27a0*/  LDL.LU R16, [R1+0x7f0] ;  /* 0x0007f00001107983 */ /* 0x000ea20000300800 */
[----:B------:R-:W-:-:S03]  /*27b0*/  @!P1 IMAD.IADD R7, R7, 0x1, -R2 ;  /* 0x0000000107079824 */ /* 0x000fc600078e0a02 */
[----:B------:R-:W2:Y:S01]  /*27c0*/  LDL.LU R15, [R1+0x7ec] ;  /* 0x0007ec00010f7983 */ /* 0x000ea20000300800 */
[----:B------:R-:W-:-:S03]  /*27d0*/  ISETP.GE.AND P1, PT, R5, RZ, PT ;  /* 0x000000ff0500720c */ /* 0x000fc60003f26270 */
[----:B------:R-:W2:Y:S04]  /*27e0*/  LDL.LU R12, [R1+0x8] ;  /* 0x00000800010c7983 */ /* 0x000ea80000300800 */
[----:B------:R-:W2:Y:S04]  /*27f0*/  LDL.LU R11, [R1+0x4] ;  /* 0x00000400010b7983 */ /* 0x000ea80000300800 */
[----:B------:R-:W2:Y:S04]  /*2800*/  LDL.LU R29, [R1] ;  /* 0x00000000011d7983 */ /* 0x000ea80000300800 */
[----:B------:R-:W2:Y:S01]  /*2810*/  LDL.LU R5, [R1+0x7e8] ;  /* 0x0007e80001057983 */ /* 0x000ea20000300800 */
[----:B------:R-:W-:-:S13]  /*2820*/  ISETP.GT.U32.AND P6, PT, R2, R10, PT ;  /* 0x0000000a0200720c */ /* 0x000fda0003fc4070 */
[----:B------:R-:W-:Y:S01]  /*2830*/  @!P6 IMAD.IADD R10, R10, 0x1, -R2 ;  /* 0x000000010a0ae824 */ /* 0x000fe200078e0a02 */
[C---:B------:R-:W-:Y:S01]  /*2840*/  ISETP.GT.U32.AND P6, PT, R2.reuse, R4, PT ;  /* 0x000000040200720c */ /* 0x040fe20003fc4070 */
[----:B------:R-:W-:Y:S01]  /*2850*/  @!P5 IMAD.MOV R26, RZ, RZ, -R26 ;  /* 0x000000ffff1ad224 */ /* 0x000fe200078e0a1a */
[----:B------:R-:W-:Y:S02]  /*2860*/  ISETP.GT.U32.AND P5, PT, R2, R6, PT ;  /* 0x000000060200720c */ /* 0x000fe40003fa4070 */
[----:B------:R-:W-:-:S09]  /*2870*/  LOP3.LUT R28, R28, 0x2000, RZ, 0xc0, !PT ;  /* 0x000020001c1c7812 */ /* 0x000fd200078ec0ff */
[----:B------:R-:W-:-:S05]  /*2880*/  @!P6 IMAD.IADD R4, R4, 0x1, -R2 ;  /* 0x000000010404e824 */ /* 0x000fca00078e0a02 */
[----:B------:R-:W-:Y:S01]  /*2890*/  ISETP.GT.U32.AND P6, PT, R2, R4, PT ;  /* 0x000000040200720c */ /* 0x000fe20003fc4070 */
[----:B------:R-:W-:Y:S01]  /*28a0*/  @!P5 IMAD.IADD R6, R6, 0x1, -R2 ;  /* 0x000000010606d824 */ /* 0x000fe200078e0a02 */
[----:B------:R-:W-:Y:S02]  /*28b0*/  IADD3 R28, PT, PT, R13, UR5, R28 ;  /* 0x000000050d1c7c10 */ /* 0x000fe4000fffe01c */
[----:B------:R-:W-:Y:S02]  /*28c0*/  ISETP.GE.AND P5, PT, R14, RZ, PT ;  /* 0x000000ff0e00720c */ /* 0x000fe40003fa6270 */
[----:B------:R-:W3:Y:S04]  /*28d0*/  LDL.LU R14, [R1+0x7e4] ;  /* 0x0007e400010e7983 */ /* 0x000ee80000300800 */
[----:B------:R-:W3:Y:S03]  /*28e0*/  LDL.LU R13, [R1+0x7e0] ;  /* 0x0007e000010d7983 */ /* 0x000ee60000300800 */
[----:B------:R-:W-:Y:S01]  /*28f0*/  @!P6 IMAD.IADD R4, R4, 0x1, -R2 ;  /* 0x000000010404e824 */ /* 0x000fe200078e0a02 */
[----:B0-----:R-:W3:Y:S04]  /*2900*/  LDL.LU R0, [R1+0x20] ;  /* 0x0000200001007983 */ /* 0x001ee80000300800 */
[----:B------:R0:W-:Y:S01]  /*2910*/  STL [R1+0x7ac], R28 ;  /* 0x0007ac1c01007387 */ /* 0x0001e20000100800 */
[----:B------:R-:W-:Y:S01]  /*2920*/  IMAD.MOV.U32 R2, RZ, RZ, R4 ;  /* 0x000000ffff027224 */ /* 0x000fe200078e0004 */
[----:B--2---:R-:W-:-:S02]  /*2930*/  ISETP.NE.AND P6, PT, R5, RZ, PT ;  /* 0x000000ff0500720c */ /* 0x004fc40003fc5270 */
[----:B0-----:R-:W-:Y:S02]  /*2940*/  LOP3.LUT R28, RZ, R5, RZ, 0x33, !PT ;  /* 0x00000005ff1c7212 */ /* 0x001fe400078e33ff */
[----:B------:R-:W2:Y:S02]  /*2950*/  LDL.LU R5, [R1+0x2c] ;  /* 0x00002c0001057983 */ /* 0x000ea40000300800 */
[C---:B------:R-:W-:Y:S02]  /*2960*/  SEL R12, R28.reuse, R12, !P6 ;  /* 0x0000000c1c0c7207 */ /* 0x040fe40007000000 */
[C---:B------:R-:W-:Y:S01]  /*2970*/  SEL R11, R28.reuse, R11, !P6 ;  /* 0x0000000b1c0b7207 */ /* 0x040fe20007000000 */
[----:B------:R-:W2:Y:S01]  /*2980*/  LDL.LU R4, [R1+0x30] ;  /* 0x0000300001047983 */ /* 0x000ea20000300800 */
[----:B------:R-:W-:-:S03]  /*2990*/  SEL R29, R28, R29, !P6 ;  /* 0x0000001d1c1d7207 */ /* 0x000fc60007000000 */
[----:B------:R0:W-:Y:S04]  /*29a0*/  STL [R1+0x40], R12 ;  /* 0x0000400c01007387 */ /* 0x0001e80000100800 */
[----:B0-----:R-:W2:Y:S04]  /*29b0*/  LDL.LU R12, [R1+0x7dc] ;  /* 0x0007dc00010c7983 */ /* 0x001ea80000300800 */
[----:B------:R0:W-:Y:S04]  /*29c0*/  STL [R1+0x3c], R11 ;  /* 0x00003c0b01007387 */ /* 0x0001e80000100800 */
[----:B0-----:R-:W2:Y:S04]  /*29d0*/  LDL.LU R11, [R1+0x7d8] ;  /* 0x0007d800010b7983 */ /* 0x001ea80000300800 */
[----:B------:R0:W-:Y:S04]  /*29e0*/  STL [R1+0x38], R29 ;  /* 0x0000381d01007387 */ /* 0x0001e80000100800 */
[----:B0-----:R-:W2:Y:S01]  /*29f0*/  LDL.LU R29, [R1+0x7d4] ;  /* 0x0007d400011d7983 */ /* 0x001ea20000300800 */
[----:B---3--:R-:W-:-:S02]  /*2a00*/  SEL R13, R28, R13, !P6 ;  /* 0x0000000d1c0d7207 */ /* 0x008fc40007000000 */
[----:B--2---:R-:W-:-:S05]  /*2a10*/  SEL R29, R28, R29, !P6 ;  /* 0x0000001d1c1d7207 */ /* 0x004fca0007000000 */
[----:B------:R0:W-:Y:S04]  /*2a20*/  STL [R1+0x34], R29 ;  /* 0x0000341d01007387 */ /* 0x0001e80000100800 */
[----:B0-----:R-:W2:Y:S01]  /*2a30*/  LDL.LU R29, [R1+0x28] ;  /* 0x00002800011d7983 */ /* 0x001ea20000300800 */
[C---:B------:R-:W-:Y:S02]  /*2a40*/  SEL R11, R28.reuse, R11, !P6 ;  /* 0x0000000b1c0b7207 */ /* 0x040fe40007000000 */
[----:B------:R-:W-:-:S03]  /*2a50*/  SEL R12, R28, R12, !P6 ;  /* 0x0000000c1c0c7207 */ /* 0x000fc60007000000 */
[----:B------:R0:W-:Y:S04]  /*2a60*/  STL [R1+0x1c], R11 ;  /* 0x00001c0b01007387 */ /* 0x0001e80000100800 */
[----:B------:R1:W-:Y:S01]  /*2a70*/  STL [R1+0x8], R12 ;  /* 0x0000080c01007387 */ /* 0x0003e20000100800 */
[C---:B0-----:R-:W-:Y:S02]  /*2a80*/  SEL R11, R28.reuse, R14, !P6 ;  /* 0x0000000e1c0b7207 */ /* 0x041fe40007000000 */
[----:B-1----:R-:W-:Y:S01]  /*2a90*/  SEL R12, R28, R15, !P6 ;  /* 0x0000000f1c0c7207 */ /* 0x002fe20007000000 */
[----:B------:R-:W-:Y:S01]  /*2aa0*/  IMAD.MOV.U32 R15, RZ, RZ, R28 ;  /* 0x000000ffff0f7224 */ /* 0x000fe200078e001c */
[----:B------:R-:W-:Y:S04]  /*2ab0*/  STL [R1+0xc], R13 ;  /* 0x00000c0d01007387 */ /* 0x000fe80000100800 */
[----:B------:R0:W-:Y:S01]  /*2ac0*/  STL [R1+0x14], R11 ;  /* 0x0000140b01007387 */ /* 0x0001e20000100800 */
[----:B------:R-:W-:-:S02]  /*2ad0*/  SEL R28, R15, R17, !P6 ;  /* 0x000000110f1c7207 */ /* 0x000fc40007000000 */
[C---:B------:R-:W-:Y:S01]  /*2ae0*/  SEL R0, R15.reuse, R0, !P6 ;  /* 0x000000000f007207 */ /* 0x040fe20007000000 */
[----:B------:R-:W-:Y:S01]  /*2af0*/  STL [R1+0x18], R12 ;  /* 0x0000180c01007387 */ /* 0x000fe20000100800 */
[----:B0-----:R-:W-:-:S03]  /*2b00*/  SEL R11, R15, R16, !P6 ;  /* 0x000000100f0b7207 */ /* 0x001fc60007000000 */
[----:B------:R-:W-:Y:S01]  /*2b10*/  STL [R1+0x7c4], R28 ;  /* 0x0007c41c01007387 */ /* 0x000fe20000100800 */
[----:B------:R-:W-:-:S03]  /*2b20*/  SEL R16, R15, R5, !P6 ;  /* 0x000000050f107207 */ /* 0x000fc60007000000 */
[----:B------:R0:W-:Y:S01]  /*2b30*/  STL [R1+0x10], R11 ;  /* 0x0000100b01007387 */ /* 0x0001e20000100800 */
[----:B------:R-:W-:-:S03]  /*2b40*/  SEL R5, R15, R3, !P6 ;  /* 0x000000030f057207 */ /* 0x000fc60007000000 */
[----:B------:R-:W-:Y:S01]  /*2b50*/  STL [R1+0x7c8], R0 ;  /* 0x0007c80001007387 */ /* 0x000fe20000100800 */
[----:B--2---:R-:W-:-:S05]  /*2b60*/  SEL R29, R15, R29, !P6 ;  /* 0x0000001d0f1d7207 */ /* 0x004fca0007000000 */
[----:B------:R1:W-:Y:S04]  /*2b70*/  STL [R1+0x7cc], R29 ;  /* 0x0007cc1d01007387 */ /* 0x0003e80000100800 */
[----:B------:R-:W2:Y:S04]  /*2b80*/  LDL.LU R3, [R1+0x7d0] ;  /* 0x0007d00001037983 */ /* 0x000ea80000300800 */
[----:B------:R-:W3:Y:S04]  /*2b90*/  LDL.LU R14, [R1+0x40] ;  /* 0x00004000010e7983 */ /* 0x000ee80000300800 */
[----:B0-----:R-:W3:Y:S04]  /*2ba0*/  LDL.LU R11, [R1+0x3c] ;  /* 0x00003c00010b7983 */ /* 0x001ee80000300800 */
[----:B-1----:R-:W3:Y:S04]  /*2bb0*/  LDL.LU R29, [R1+0x8] ;  /* 0x00000800011d7983 */ /* 0x002ee80000300800 */
[----:B------:R-:W3:Y:S04]  /*2bc0*/  LDL.LU R0, [R1+0xc] ;  /* 0x00000c0001007983 */ /* 0x000ee80000300800 */
[----:B------:R-:W3:Y:S01]  /*2bd0*/  LDL.LU R28, [R1+0x14] ;  /* 0x00001400011c7983 */ /* 0x000ee20000300800 */
[----:B------:R-:W-:Y:S01]  /*2be0*/  @!P0 IMAD.MOV R8, RZ, RZ, -R8 ;  /* 0x000000ffff088224 */ /* 0x000fe200078e0a08 */
[----:B------:R-:W-:Y:S01]  /*2bf0*/  SEL R17, R15, R4, !P6 ;  /* 0x000000040f117207 */ /* 0x000fe20007000000 */
[----:B------:R-:W-:-:S02]  /*2c00*/  @!P5 IMAD.MOV R2, RZ, RZ, -R2 ;  /* 0x000000ffff02d224 */ /* 0x000fc400078e0a02 */
[----:B------:R-:W-:Y:S02]  /*2c10*/  @!P2 IMAD.MOV R10, RZ, RZ, -R10 ;  /* 0x000000ffff0aa224 */ /* 0x000fe400078e0a0a */
[----:B------:R-:W-:Y:S02]  /*2c20*/  @!P3 IMAD.MOV R9, RZ, RZ, -R9 ;  /* 0x000000ffff09b224 */ /* 0x000fe400078e0a09 */
[----:B------:R-:W-:Y:S02]  /*2c30*/  @!P1 IMAD.MOV R6, RZ, RZ, -R6 ;  /* 0x000000ffff069224 */ /* 0x000fe400078e0a06 */
[----:B------:R-:W-:Y:S01]  /*2c40*/  @!P4 IMAD.MOV R7, RZ, RZ, -R7 ;  /* 0x000000ffff07c224 */ /* 0x000fe200078e0a07 */
[C---:B------:R-:W-:Y:S02]  /*2c50*/  SEL R13, R15.reuse, R2, !P6 ;  /* 0x000000020f0d7207 */ /* 0x040fe40007000000 */
[C---:B------:R-:W-:Y:S02]  /*2c60*/  SEL R18, R15.reuse, R18, !P6 ;  /* 0x000000120f127207 */ /* 0x040fe40007000000 */
[----:B------:R-:W-:-:S02]  /*2c70*/  SEL R19, R15, R19, !P6 ;  /* 0x000000130f137207 */ /* 0x000fc40007000000 */
[C---:B------:R-:W-:Y:S02]  /*2c80*/  SEL R20, R15.reuse, R20, !P6 ;  /* 0x000000140f147207 */ /* 0x040fe40007000000 */
[C---:B------:R-:W-:Y:S02]  /*2c90*/  SEL R21, R15.reuse, R21, !P6 ;  /* 0x000000150f157207 */ /* 0x040fe40007000000 */
[C---:B------:R-:W-:Y:S02]  /*2ca0*/  SEL R22, R15.reuse, R22, !P6 ;  /* 0x000000160f167207 */ /* 0x040fe40007000000 */
        /* <DEDUP_REMOVED lines=9> */
[----:B------:R-:W-:Y:S01]  /*2d40*/  SEL R15, R15, R7, !P6 ;  /* 0x000000070f0f7207 */ /* 0x000fe20007000000 */
[----:B--2---:R-:W-:-:S05]  /*2d50*/  IMAD R3, R3, UR6, RZ ;  /* 0x0000000603037c24 */ /* 0x004fca000f8e02ff */
[----:B----4-:R-:W-:-:S04]  /*2d60*/  LEA R4, P0, R3, UR10, 0x1 ;  /* 0x0000000a03047c11 */ /* 0x010fc8000f8008ff */
[----:B------:R-:W-:Y:S01]  /*2d70*/  LEA.HI.X.SX32 R2, R3, UR11, 0x1, P0 ;  /* 0x0000000b03027c11 */ /* 0x000fe200080f0eff */
[----:B------:R0:W-:Y:S01]  /*2d80*/  STL [R1+0x7b0], R4 ;  /* 0x0007b00401007387 */ /* 0x0001e20000100800 */
[----:B---3--:R-:W-:Y:S01]  /*2d90*/  IMAD R29, R29, UR7, RZ ;  /* 0x000000071d1d7c24 */ /* 0x008fe2000f8e02ff */
[----:B------:R-:W1:Y:S02]  /*2da0*/  LDCU.64 UR10, c[0x0][0x388] ;  /* 0x00007100ff0a77ac */ /* 0x000e640008000a00 */
[----:B0-----:R-:W2:Y:S04]  /*2db0*/  LDL.LU R4, [R1+0x10] ;  /* 0x0000100001047983 */ /* 0x001ea80000300800 */
[----:B------:R-:W3:Y:S04]  /*2dc0*/  LDL.LU R6, [R1+0x34] ;  /* 0x0000340001067983 */ /* 0x000ee80000300800 */
[----:B------:R-:W4:Y:S04]  /*2dd0*/  LDL.LU R7, [R1+0x38] ;  /* 0x0000380001077983 */ /* 0x000f280000300800 */
[----:B------:R-:W2:Y:S04]  /*2de0*/  LDL.LU R3, [R1+0x1c] ;  /* 0x00001c0001037983 */ /* 0x000ea80000300800 */
[----:B------:R0:W-:Y:S04]  /*2df0*/  STL [R1+0x7b4], R2 ;  /* 0x0007b40201007387 */ /* 0x0001e80000100800 */
[----:B0-----:R-:W2:Y:S01]  /*2e00*/  LDL.LU R2, [R1+0x18] ;  /* 0x0000180001027983 */ /* 0x001ea20000300800 */
[----:B------:R-:W-:-:S02]  /*2e10*/  IMAD R0, R0, UR7, RZ ;  /* 0x0000000700007c24 */ /* 0x000fc4000f8e02ff */
[----:B------:R-:W-:Y:S01]  /*2e20*/  IMAD R28, R28, UR7, RZ ;  /* 0x000000071c1c7c24 */ /* 0x000fe2000f8e02ff */
[----:B------:R0:W-:Y:S04]  /*2e30*/  STL [R1+0x8], R29 ;  /* 0x0000081d01007387 */ /* 0x0001e80000100800 */
[----:B0-----:R-:W3:Y:S04]  /*2e40*/  LDL.LU R29, [R1+0x7cc] ;  /* 0x0007cc00011d7983 */ /* 0x001ee80000300800 */
[----:B------:R0:W-:Y:S04]  /*2e50*/  STL [R1+0xc], R0 ;  /* 0x00000c0001007387 */ /* 0x0001e80000100800 */
[----:B0-----:R-:W3:Y:S04]  /*2e60*/  LDL.LU R0, [R1+0x7c8] ;  /* 0x0007c80001007983 */ /* 0x001ee80000300800 */
[----:B------:R0:W-:Y:S04]  /*2e70*/  STL [R1+0x14], R28 ;  /* 0x0000141c01007387 */ /* 0x0001e80000100800 */
[----:B0-----:R-:W3:Y:S01]  /*2e80*/  LDL.LU R28, [R1+0x7c4] ;  /* 0x0007c400011c7983 */ /* 0x001ee20000300800 */
[----:B------:R-:W-:-:S02]  /*2e90*/  IMAD R5, R5, UR7, RZ ;  /* 0x0000000705057c24 */ /* 0x000fc4000f8e02ff */
[----:B------:R-:W-:Y:S02]  /*2ea0*/  IMAD R18, R18, UR7, RZ ;  /* 0x0000000712127c24 */ /* 0x000fe4000f8e02ff */
[----:B--2---:R-:W-:-:S05]  /*2eb0*/  IMAD R2, R2, UR7, RZ ;  /* 0x0000000702027c24 */ /* 0x004fca000f8e02ff */
[----:B------:R0:W-:Y:S02]  /*2ec0*/  STL [R1+0x18], R2 ;  /* 0x0000180201007387 */ /* 0x0001e40000100800 */
[----:B0-----:R-:W-:-:S05]  /*2ed0*/  IMAD R2, R4, UR7, RZ ;  /* 0x0000000704027c24 */ /* 0x001fca000f8e02ff */
[----:B------:R-:W-:Y:S04]  /*2ee0*/  STL [R1+0x7c0], R2 ;  /* 0x0007c00201007387 */ /* 0x000fe80000100800 */
[----:B------:R0:W-:Y:S04]  /*2ef0*/  STL [R1+0x7bc], R5 ;  /* 0x0007bc0501007387 */ /* 0x0001e80000100800 */
[----:B0-----:R-:W2:Y:S04]  /*2f00*/  LDL.LU R5, [R1+0x8] ;  /* 0x0000080001057983 */ /* 0x001ea80000300800 */
[----:B------:R0:W-:Y:S04]  /*2f10*/  STL [R1+0x7b8], R18 ;  /* 0x0007b81201007387 */ /* 0x0001e80000100800 */
[----:B0-----:R-:W2:Y:S01]  /*2f20*/  LDL.LU R18, [R1+0xc] ;  /* 0x00000c0001127983 */ /* 0x001ea20000300800 */
[----:B------:R-:W-:-:S02]  /*2f30*/  IMAD R14, R14, UR7, RZ ;  /* 0x000000070e0e7c24 */ /* 0x000fc4000f8e02ff */
[----:B------:R-:W-:Y:S02]  /*2f40*/  IMAD R11, R11, UR7, RZ ;  /* 0x000000070b0b7c24 */ /* 0x000fe4000f8e02ff */
[----:B---3--:R-:W-:Y:S01]  /*2f50*/  IMAD R4, R28, UR7, RZ ;  /* 0x000000071c047c24 */ /* 0x008fe2000f8e02ff */
[----:B-1----:R-:W-:Y:S01]  /*2f60*/  LEA R2, P4, R14, UR10, 0x1 ;  /* 0x0000000a0e027c11 */ /* 0x002fe2000f8808ff */
[----:B------:R-:W-:Y:S02]  /*2f70*/  IMAD R28, R0, UR7, RZ ;  /* 0x00000007001c7c24 */ /* 0x000fe4000f8e02ff */
[----:B------:R-:W-:Y:S02]  /*2f80*/  IMAD R0, R26, UR7, RZ ;  /* 0x000000071a007c24 */ /* 0x000fe4000f8e02ff */
[----:B------:R-:W3:Y:S01]  /*2f90*/  LDL.LU R26, [R1+0x18] ;  /* 0x00001800011a7983 */ /* 0x000ee20000300800 */
[----:B----4-:R-:W-:-:S03]  /*2fa0*/  IMAD R7, R7, UR7, RZ ;  /* 0x0000000707077c24 */ /* 0x010fc6000f8e02ff */
[----:B------:R0:W-:Y:S01]  /*2fb0*/  STL [R1+0x670], R2 ;  /* 0x0006700201007387 */ /* 0x0001e20000100800 */
[----:B------:R-:W-:Y:S01]  /*2fc0*/  IMAD R6, R6, UR7, RZ ;  /* 0x0000000706067c24 */ /* 0x000fe2000f8e02ff */
[----:B0-----:R-:W-:-:S05]  /*2fd0*/  LEA R2, P3, R11, UR10, 0x1 ;  /* 0x0000000a0b027c11 */ /* 0x001fca000f8608ff */
[----:B------:R0:W-:Y:S01]  /*2fe0*/  STL [R1+0x5f0], R2 ;  /* 0x0005f00201007387 */ /* 0x0001e20000100800 */
[----:B------:R-:W-:Y:S01]  /*2ff0*/  IMAD R3, R3, UR7, RZ ;  /* 0x0000000703037c24 */ /* 0x000fe2000f8e02ff */
[----:B0-----:R-:W-:-:S05]  /*3000*/  LEA R2, P2, R7, UR10, 0x1 ;  /* 0x0000000a07027c11 */ /* 0x001fca000f8408ff */
[----:B------:R0:W-:Y:S02]  /*3010*/  STL [R1+0x538], R2 ;  /* 0x0005380201007387 */ /* 0x0001e40000100800 */
[----:B0-----:R-:W-:-:S05]  /*3020*/  LEA R2, P1, R6, UR10, 0x1 ;  /* 0x0000000a06027c11 */ /* 0x001fca000f8208ff */
[----:B------:R0:W-:Y:S02]  /*3030*/  STL [R1+0x530], R2 ;  /* 0x0005300201007387 */ /* 0x0001e40000100800 */
[----:B0-----:R-:W-:-:S05]  /*3040*/  LEA R2, P0, R3, UR10, 0x1 ;  /* 0x0000000a03027c11 */ /* 0x001fca000f8008ff */
[----:B------:R2:W-:Y:S02]  /*3050*/  STL [R1+0x508], R2 ;  /* 0x0005080201007387 */ /* 0x0005e40000100800 */
[----:B--2---:R-:W-:-:S05]  /*3060*/  LEA R2, P6, R5, UR10, 0x1 ;  /* 0x0000000a05027c11 */ /* 0x004fca000f8c08ff */
[----:B------:R0:W-:Y:S02]  /*3070*/  STL [R1+0x500], R2 ;  /* 0x0005000201007387 */ /* 0x0001e40000100800 */
[----:B0-----:R-:W-:-:S05]  /*3080*/  LEA R2, P5, R18, UR10, 0x1 ;  /* 0x0000000a12027c11 */ /* 0x001fca000f8a08ff */
[----:B------:R0:W-:Y:S02]  /*3090*/  STL [R1+0x4e8], R2 ;  /* 0x0004e80201007387 */ /* 0x0001e40000100800 */
[----:B0-----:R-:W-:Y:S02]  /*30a0*/  LEA.HI.X.SX32 R2, R14, UR11, 0x1, P4 ;  /* 0x0000000b0e027c11 */ /* 0x001fe4000a0f0eff */
[----:B------:R-:W2:Y:S04]  /*30b0*/  LDL.LU R14, [R1+0x14] ;  /* 0x00001400010e7983 */ /* 0x000ea80000300800 */
[----:B------:R2:W-:Y:S01]  /*30c0*/  STL [R1+0x5f4], R2 ;  /* 0x0005f40201007387 */ /* 0x0005e20000100800 */
[----:B------:R-:W-:Y:S02]  /*30d0*/  LEA.HI.X.SX32 R11, R11, UR11, 0x1, P3 ;  /* 0x0000000b0b0b7c11 */ /* 0x000fe400098f0eff */
[----:B--2---:R-:W-:-:S05]  /*30e0*/  LEA R2, P4, R14, UR10, 0x1 ;  /* 0x0000000a0e027c11 */ /* 0x004fca000f8808ff */
[----:B------:R0:W-:Y:S04]  /*30f0*/  STL [R1+0x4e0], R2 ;  /* 0x0004e00201007387 */ /* 0x0001e80000100800 */
[----:B0-----:R-:W2:Y:S04]  /*3100*/  LDL.LU R2, [R1+0x7c0] ;  /* 0x0007c00001027983 */ /* 0x001ea80000300800 */
[----:B------:R3:W-:Y:S02]  /*3110*/  STL [R1+0x53c], R11 ;  /* 0x00053c0b01007387 */ /* 0x0007e40000100800 */
[----:B---3--:R-:W-:-:S05]  /*3120*/  LEA R11, P3, R26, UR10, 0x1 ;  /* 0x0000000a1a0b7c11 */ /* 0x008fca000f8608ff */
[----:B------:R0:W-:Y:S02]  /*3130*/  STL [R1+0x4d8], R11 ;  /* 0x0004d80b01007387 */ /* 0x0001e40000100800 */
[----:B0-----:R-:W-:-:S05]  /*3140*/  LEA.HI.X.SX32 R11, R7, UR11, 0x1, P2 ;  /* 0x0000000b070b7c11 */ /* 0x001fca00090f0eff */
[----:B------:R0:W-:Y:S02]  /*3150*/  STL [R1+0x534], R11 ;  /* 0x0005340b01007387 */ /* 0x0001e40000100800 */
[----:B0-----:R-:W-:Y:S02]  /*3160*/  LEA.HI.X.SX32 R11, R6, UR11, 0x1, P1 ;  /* 0x0000000b060b7c11 */ /* 0x001fe400088f0eff */
[----:B------:R-:W-:Y:S02]  /*3170*/  LEA R6, P1, R4, UR10, 0x1 ;  /* 0x0000000a04067c11 */ /* 0x000fe4000f8208ff */
[----:B--2---:R-:W-:-:S05]  /*3180*/  LEA R7, P2, R2, UR10, 0x1 ;  /* 0x0000000a02077c11 */ /* 0x004fca000f8408ff */
[----:B------:R0:W-:Y:S04]  /*3190*/  STL [R1+0x4d0], R7 ;  /* 0x0004d00701007387 */ /* 0x0001e80000100800 */
[----:B------:R-:W-:Y:S01]  /*31a0*/  STL [R1+0x50c], R11 ;  /* 0x00050c0b01007387 */ /* 0x000fe20000100800 */
[----:B0-----:R-:W-:-:S03]  /*31b0*/  LEA.HI.X.SX32 R7, R3, UR11, 0x1, P0 ;  /* 0x0000000b03077c11 */ /* 0x001fc600080f0eff */
[----:B------:R0:W-:Y:S01]  /*31c0*/  STL [R1+0x4b8], R6 ;  /* 0x0004b80601007387 */ /* 0x0001e20000100800 */
[----:B------:R-:W-:-:S03]  /*31d0*/  LEA R3, P0, R28, UR10, 0x1 ;  /* 0x0000000a1c037c11 */ /* 0x000fc6000f8008ff */
[----:B------:R1:W-:Y:S01]  /*31e0*/  STL [R1+0x504], R7 ;  /* 0x0005040701007387 */ /* 0x0003e20000100800 */
[----:B0-----:R-:W-:-:S03]  /*31f0*/  LEA.HI.X.SX32 R6, R5, UR11, 0x1, P6 ;  /* 0x0000000b05067c11 */ /* 0x001fc6000b0f0eff */
[----:B------:R-:W2:Y:S01]  /*3200*/  LDL.LU R5, [R1+0x7bc] ;  /* 0x0007bc0001057983 */ /* 0x000ea20000300800 */
[----:B-1----:R-:W-:-:S03]  /*3210*/  LEA.HI.X.SX32 R7, R18, UR11, 0x1, P5 ;  /* 0x0000000b12077c11 */ /* 0x002fc6000a8f0eff */
[----:B------:R0:W-:Y:S04]  /*3220*/  STL [R1+0x4b0], R3 ;  /* 0x0004b00301007387 */ /* 0x0001e80000100800 */
[----:B------:R1:W-:Y:S04]  /*3230*/  STL [R1+0x4ec], R6 ;  /* 0x0004ec0601007387 */ /* 0x0003e80000100800 */
[----:B------:R-:W3:Y:S01]  /*3240*/  LDL.LU R18, [R1+0x7b8] ;  /* 0x0007b80001127983 */ /* 0x000ee20000300800 */
[----:B------:R-:W-:Y:S02]  /*3250*/  IMAD R29, R29, UR7, RZ ;  /* 0x000000071d1d7c24 */ /* 0x000fe4000f8e02ff */
[----:B------:R-:W-:-:S03]  /*3260*/  IMAD R17, R17, UR7, RZ ;  /* 0x0000000711117c24 */ /* 0x000fc6000f8e02ff */
[----:B0-----:R-:W-:Y:S01]  /*3270*/  LEA R3, P6, R29, UR10, 0x1 ;  /* 0x0000000a1d037c11 */ /* 0x001fe2000f8c08ff */
[----:B------:R-:W-:Y:S01]  /*3280*/  IMAD R16, R16, UR7, RZ ;  /* 0x0000000710107c24 */ /* 0x000fe2000f8e02ff */
[----:B-1----:R-:W-:-:S03]  /*3290*/  LEA R6, P5, R17, UR10, 0x1 ;  /* 0x0000000a11067c11 */ /* 0x002fc6000f8a08ff */
[----:B------:R0:W-:Y:S04]  /*32a0*/  STL [R1+0x4a8], R3 ;  /* 0x0004a80301007387 */ /* 0x0001e80000100800 */
[----:B------:R1:W-:Y:S01]  /*32b0*/  STL [R1+0x4e4], R7 ;  /* 0x0004e40701007387 */ /* 0x0003e20000100800 */
[----:B0-----:R-:W-:-:S03]  /*32c0*/  LEA.HI.X.SX32 R3, R14, UR11, 0x1, P4 ;  /* 0x0000000b0e037c11 */ /* 0x001fc6000a0f0eff */
[----:B------:R0:W-:Y:S01]  /*32d0*/  STL [R1+0x4a0], R6 ;  /* 0x0004a00601007387 */ /* 0x0001e20000100800 */
[----:B-1----:R-:W-:-:S03]  /*32e0*/  LEA R7, P4, R16, UR10, 0x1 ;  /* 0x0000000a10077c11 */ /* 0x002fc6000f8808ff */
[----:B------:R-:W-:Y:S01]  /*32f0*/  STL [R1+0x4dc], R3 ;  /* 0x0004dc0301007387 */ /* 0x000fe20000100800 */
[----:B0-----:R-:W-:-:S03]  /*3300*/  LEA.HI.X.SX32 R6, R26, UR11, 0x1, P3 ;  /* 0x0000000b1a067c11 */ /* 0x001fc600098f0eff */
[----:B------:R0:W-:Y:S04]  /*3310*/  STL [R1+0x498], R7 ;  /* 0x0004980701007387 */ /* 0x0001e80000100800 */
[----:B------:R1:W-:Y:S01]  /*3320*/  STL [R1+0x4d4], R6 ;  /* 0x0004d40601007387 */ /* 0x0003e20000100800 */
[----:B------:R-:W-:Y:S01]  /*3330*/  IMAD R19, R19, UR7, RZ ;  /* 0x0000000713137c24 */ /* 0x000fe2000f8e02ff */
[----:B0-----:R-:W-:Y:S02]  /*3340*/  LEA.HI.X.SX32 R7, R2, UR11, 0x1, P2 ;  /* 0x0000000b02077c11 */ /* 0x001fe400090f0eff */
[----:B------:R0:W5:Y:S01]  /*3350*/  LDL.LU R2, [R1+0x7b4] ;  /* 0x0007b40001027983 */ /* 0x0001620000300800 */
[----:B-1----:R-:W-:Y:S01]  /*3360*/  LEA.HI.X.SX32 R6, R4, UR11, 0x1, P1 ;  /* 0x0000000b04067c11 */ /* 0x002fe200088f0eff */
[----:B------:R-:W-:-:S02]  /*3370*/  IMAD R20, R20, UR7, RZ ;  /* 0x0000000714147c24 */ /* 0x000fc4000f8e02ff */
[----:B------:R-:W-:Y:S02]  /*3380*/  IMAD R21, R21, UR7, RZ ;  /* 0x0000000715157c24 */ /* 0x000fe4000f8e02ff */
[----:B------:R-:W-:Y:S02]  /*3390*/  IMAD R22, R22, UR7, RZ ;  /* 0x0000000716167c24 */ /* 0x000fe4000f8e02ff */
[----:B------:R-:W-:Y:S02]  /*33a0*/  IMAD R23, R23, UR7, RZ ;  /* 0x0000000717177c24 */ /* 0x000fe4000f8e02ff */
[----:B------:R-:W-:Y:S02]  /*33b0*/  IMAD R24, R24, UR7, RZ ;  /* 0x0000000718187c24 */ /* 0x000fe4000f8e02ff */
[----:B------:R-:W-:Y:S02]  /*33c0*/  IMAD R25, R25, UR7, RZ ;  /* 0x0000000719197c24 */ /* 0x000fe4000f8e02ff */
[----:B------:R-:W-:-:S02]  /*33d0*/  IMAD R27, R27, UR7, RZ ;  /* 0x000000071b1b7c24 */ /* 0x000fc4000f8e02ff */
[----:B------:R-:W-:Y:S02]  /*33e0*/  IMAD R10, R10, UR7, RZ ;  /* 0x000000070a0a7c24 */ /* 0x000fe4000f8e02ff */
[----:B------:R-:W-:Y:S02]  /*33f0*/  IMAD R9, R9, UR7, RZ ;  /* 0x0000000709097c24 */ /* 0x000fe4000f8e02ff */
[----:B------:R-:W-:Y:S01]  /*3400*/  IMAD R8, R8, UR7, RZ ;  /* 0x0000000708087c24 */ /* 0x000fe2000f8e02ff */
[----:B--2---:R-:W-:-:S05]  /*3410*/  LEA R3, P3, R5, UR10, 0x1 ;  /* 0x0000000a05037c11 */ /* 0x004fca000f8608ff */
[----:B------:R3:W-:Y:S04]  /*3420*/  STL [R1+0x490], R3 ;  /* 0x0004900301007387 */ /* 0x0007e80000100800 */
[----:B------:R1:W-:Y:S04]  /*3430*/  STL [R1+0x4bc], R7 ;  /* 0x0004bc0701007387 */ /* 0x0003e80000100800 */
[----:B------:R0:W5:Y:S01]  /*3440*/  LDL.LU R4, [R1+0x7b0] ;  /* 0x0007b00001047983 */ /* 0x0001620000300800 */
[----:B---3--:R-:W-:-:S05]  /*3450*/  LEA R3, P2, R18, UR10, 0x1 ;  /* 0x0000000a12037c11 */ /* 0x008fca000f8408ff */
[----:B------:R2:W-:Y:S01]  /*3460*/  STL [R1+0x488], R3 ;  /* 0x0004880301007387 */ /* 0x0005e20000100800 */
[----:B-1----:R-:W-:-:S03]  /*3470*/  LEA.HI.X.SX32 R7, R28, UR11, 0x1, P0 ;  /* 0x0000000b1c077c11 */ /* 0x002fc600080f0eff */
[----:B------:R1:W-:Y:S04]  /*3480*/  STL [R1+0x4b4], R6 ;  /* 0x0004b40601007387 */ /* 0x0003e80000100800 */
[----:B------:R0:W5:Y:S01]  /*3490*/  LDL.LU R28, [R1+0x7ac] ;  /* 0x0007ac00011c7983 */ /* 0x0001620000300800 */
[----:B--2---:R-:W-:-:S05]  /*34a0*/  LEA R3, P1, R19, UR10, 0x1 ;  /* 0x0000000a13037c11 */ /* 0x004fca000f8208ff */
[----:B------:R2:W-:Y:S01]  /*34b0*/  STL [R1+0x480], R3 ;  /* 0x0004800301007387 */ /* 0x0005e20000100800 */
[----:B-1----:R-:W-:-:S03]  /*34c0*/  LEA.HI.X.SX32 R6, R29, UR11, 0x1, P6 ;  /* 0x0000000b1d067c11 */ /* 0x002fc6000b0f0eff */
[----:B------:R1:W-:Y:S01]  /*34d0*/  STL [R1+0x4ac], R7 ;  /* 0x0004ac0701007387 */ /* 0x0003e20000100800 */
[----:B--2---:R-:W-:Y:S02]  /*34e0*/  LEA R3, P0, R20, UR10, 0x1 ;  /* 0x0000000a14037c11 */ /* 0x004fe4000f8008ff */
[----:B-1----:R-:W-:-:S03]  /*34f0*/  LEA R7, P6, R21, UR10, 0x1 ;  /* 0x0000000a15077c11 */ /* 0x002fc6000f8c08ff */
[----:B------:R1:W-:Y:S04]  /*3500*/  STL [R1+0x448], R3 ;  /* 0x0004480301007387 */ /* 0x0003e80000100800 */
[----:B------:R2:W-:Y:S01]  /*3510*/  STL [R1+0x4a4], R6 ;  /* 0x0004a40601007387 */ /* 0x0005e20000100800 */
[----:B-1----:R-:W-:-:S03]  /*3520*/  LEA.HI.X.SX32 R3, R17, UR11, 0x1, P5 ;  /* 0x0000000b11037c11 */ /* 0x002fc6000a8f0eff */
[----:B------:R1:W-:Y:S01]  /*3530*/  STL [R1+0x440], R7 ;  /* 0x0004400701007387 */ /* 0x0003e20000100800 */
[----:B--2---:R-:W-:-:S03]  /*3540*/  LEA R6, P5, R22, UR10, 0x1 ;  /* 0x0000000a16067c11 */ /* 0x004fc6000f8a08ff */
[----:B------:R2:W-:Y:S04]  /*3550*/  STL [R1+0x49c], R3 ;  /* 0x00049c0301007387 */ /* 0x0005e80000100800 */
[----:B------:R3:W-:Y:S01]  /*3560*/  STL [R1+0x3a8], R6 ;  /* 0x0003a80601007387 */ /* 0x0007e20000100800 */
[----:B-1----:R-:W-:Y:S02]  /*3570*/  LEA.HI.X.SX32 R7, R16, UR11, 0x1, P4 ;  /* 0x0000000b10077c11 */ /* 0x002fe4000a0f0eff */
[----:B--2---:R-:W-:-:S03]  /*3580*/  LEA R3, P4, R23, UR10, 0x1 ;  /* 0x0000000a17037c11 */ /* 0x004fc6000f8808ff */
[----:B------:R-:W-:Y:S01]  /*3590*/  STL [R1+0x494], R7 ;  /* 0x0004940701007387 */ /* 0x000fe20000100800 */
[----:B---3--:R-:W-:Y:S02]  /*35a0*/  LEA.HI.X.SX32 R6, R5, UR11, 0x1, P3 ;  /* 0x0000000b05067c11 */ /* 0x008fe400098f0eff */
[----:B------:R-:W-:Y:S01]  /*35b0*/  LEA R5, P3, R24, UR10, 0x1 ;  /* 0x0000000a18057c11 */ /* 0x000fe2000f8608ff */
[----:B------:R1:W-:Y:S04]  /*35c0*/  STL [R1+0x3a0], R3 ;  /* 0x0003a00301007387 */ /* 0x0003e80000100800 */
[----:B------:R2:W-:Y:S04]  /*35d0*/  STL [R1+0x48c], R6 ;  /* 0x00048c0601007387 */ /* 0x0005e80000100800 */
[----:B------:R3:W-:Y:S01]  /*35e0*/  STL [R1+0x398], R5 ;  /* 0x0003980501007387 */ /* 0x0007e20000100800 */
[----:B-1----:R-:W-:-:S02]  /*35f0*/  LEA.HI.X.SX32 R3, R18, UR11, 0x1, P2 ;  /* 0x0000000b12037c11 */ /* 0x002fc400090f0eff */
[----:B--2---:R-:W-:-:S03]  /*3600*/  LEA R6, P2, R25, UR10, 0x1 ;  /* 0x0000000a19067c11 */ /* 0x004fc6000f8408ff */
[----:B------:R1:W-:Y:S01]  /*3610*/  STL [R1+0x484], R3 ;  /* 0x0004840301007387 */ /* 0x0003e20000100800 */
[----:B---3--:R-:W-:-:S03]  /*3620*/  LEA.HI.X.SX32 R5, R19, UR11, 0x1, P1 ;  /* 0x0000000b13057c11 */ /* 0x008fc600088f0eff */
[----:B------:R2:W-:Y:S04]  /*3630*/  STL [R1+0x390], R6 ;  /* 0x0003900601007387 */ /* 0x0005e80000100800 */
[----:B------:R3:W-:Y:S01]  /*3640*/  STL [R1+0x44c], R5 ;  /* 0x00044c0501007387 */ /* 0x0007e20000100800 */
[----:B-1----:R-:W-:Y:S02]  /*3650*/  LEA R3, P1, R0, UR10, 0x1 ;  /* 0x0000000a00037c11 */ /* 0x002fe4000f8208ff */
[----:B--2---:R-:W-:-:S03]  /*3660*/  LEA.HI.X.SX32 R6, R20, UR11, 0x1, P0 ;  /* 0x0000000b14067c11 */ /* 0x004fc600080f0eff */
[----:B------:R1:W-:Y:S01]  /*3670*/  STL [R1+0x358], R3 ;  /* 0x0003580301007387 */ /* 0x0003e20000100800 */
[----:B---3--:R-:W-:-:S03]  /*3680*/  LEA R5, P0, R27, UR10, 0x1 ;  /* 0x0000000a1b057c11 */ /* 0x008fc6000f8008ff */
[----:B------:R2:W-:Y:S04]  /*3690*/  STL [R1+0x444], R6 ;  /* 0x0004440601007387 */ /* 0x0005e80000100800 */
[----:B------:R3:W-:Y:S01]  /*36a0*/  STL [R1+0x350], R5 ;  /* 0x0003500501007387 */ /* 0x0007e20000100800 */
[----:B-1----:R-:W-:Y:S02]  /*36b0*/  LEA.HI.X.SX32 R3, R21, UR11, 0x1, P6 ;  /* 0x0000000b15037c11 */ /* 0x002fe4000b0f0eff */
        /* <DEDUP_REMOVED lines=9> */
[----:B------:R-:W-:Y:S04]  /*3750*/  STL [R1+0x39c], R6 ;  /* 0x00039c0601007387 */ /* 0x000fe80000100800 */
[----:B------:R2:W-:Y:S01]  /*3760*/  STL [R1], R5 ;  /* 0x0000000501007387 */ /* 0x0005e20000100800 */
[----:B-1----:R-:W-:Y:S02]  /*3770*/  LEA.HI.X.SX32 R3, R24, UR11, 0x1, P3 ;  /* 0x0000000b18037c11 */ /* 0x002fe400098f0eff */
[----:B--2---:R-:W-:-:S03]  /*3780*/  LEA.HI.X.SX32 R5, R25, UR11, 0x1, P2 ;  /* 0x0000000b19057c11 */ /* 0x004fc600090f0eff */
[----:B------:R1:W-:Y:S04]  /*3790*/  STL [R1+0x394], R3 ;  /* 0x0003940301007387 */ /* 0x0003e80000100800 */
[----:B------:R2:W-:Y:S01]  /*37a0*/  STL [R1+0x35c], R5 ;  /* 0x00035c0501007387 */ /* 0x0005e20000100800 */
[----:B-1----:R-:W-:-:S03]  /*37b0*/  LEA.HI.X.SX32 R3, R0, UR11, 0x1, P1 ;  /* 0x0000000b00037c11 */ /* 0x002fc600088f0eff */
[----:B------:R-:W3:Y:S01]  /*37c0*/  LDL.LU R0, [R1+0x7a8] ;  /* 0x0007a80001007983 */ /* 0x000ee20000300800 */
[----:B------:R-:W-:Y:S02]  /*37d0*/  LEA.HI.X.SX32 R6, R27, UR11, 0x1, P0 ;  /* 0x0000000b1b067c11 */ /* 0x000fe400080f0eff */
[----:B--2---:R-:W-:Y:S01]  /*37e0*/  LEA.HI.X.SX32 R5, R10, UR11, 0x1, P6 ;  /* 0x0000000b0a057c11 */ /* 0x004fe2000b0f0eff */
[----:B------:R1:W-:Y:S04]  /*37f0*/  STL [R1+0x354], R3 ;  /* 0x0003540301007387 */ /* 0x0003e80000100800 */
[----:B------:R-:W-:Y:S01]  /*3800*/  STL [R1+0x34c], R6 ;  /* 0x00034c0601007387 */ /* 0x000fe20000100800 */
[----:B-1----:R-:W-:-:S03]  /*3810*/  LEA.HI.X.SX32 R3, R9, UR11, 0x1, P5 ;  /* 0x0000000b09037c11 */ /* 0x002fc6000a8f0eff */
[----:B------:R1:W-:Y:S04]  /*3820*/  STL [R1+0x344], R5 ;  /* 0x0003440501007387 */ /* 0x0003e80000100800 */
[----:B------:R2:W-:Y:S04]  /*3830*/  STL [R1+0x4], R3 ;  /* 0x0000040301007387 */ /* 0x0005e80000100800 */
[----:B------:R0:W-:Y:S01]  /*3840*/  STL [R1+0x640], RZ ;  /* 0x000640ff01007387 */ /* 0x0001e20000100800 */
[----:B-1----:R-:W2:Y:S03]  /*3850*/  LDC R5, c[0x0][0x3ac] ;  /* 0x0000eb00ff057b82 */ /* 0x002ea60000000800 */
        /* <DEDUP_REMOVED lines=207> */
[----:B------:R-:W1:Y:S03]  /*4550*/  S2R R11, SR_TID.X ;  /* 0x00000000000b7919 */ /* 0x000e660000002100 */
        /* <DEDUP_REMOVED lines=29> */
[----:B-1----:R-:W-:-:S03]  /*4730*/  LOP3.LUT R14, R11, 0x1ff, RZ, 0xc0, !PT ;  /* 0x000001ff0b0e7812 */ /* 0x002fc600078ec0ff */
[----:B------:R0:W-:Y:S04]  /*4740*/  STL [R1+0x264], RZ ;  /* 0x000264ff01007387 */ /* 0x0001e80000100800 */
[----:B------:R0:W-:Y:S04]  /*4750*/  STL [R1+0x268], RZ ;  /* 0x000268ff01007387 */ /* 0x0001e80000100800 */
[----:B------:R0:W-:Y:S04]  /*4760*/  STL [R1+0x26c], RZ ;  /* 0x00026cff01007387 */ /* 0x0001e80000100800 */
[----:B------:R0:W-:Y:S01]  /*4770*/  STL [R1+0x240], RZ ;  /* 0x000240ff01007387 */ /* 0x0001e20000100800 */
[----:B------:R-:W-:-:S03]  /*4780*/  LOP3.LUT R7, R11, 0x3f, RZ, 0xc0, !PT ;  /* 0x0000003f0b077812 */ /* 0x000fc600078ec0ff */
[----:B------:R0:W-:Y:S01]  /*4790*/  STL [R1+0x244], RZ ;  /* 0x000244ff01007387 */ /* 0x0001e20000100800 */
[----:B------:R-:W-:-:S03]  /*47a0*/  IMAD.SHL.U32 R6, R14, 0x2, RZ ;  /* 0x000000020e067824 */ /* 0x000fc600078e00ff */
[----:B------:R0:W-:Y:S04]  /*47b0*/  STL [R1+0x248], RZ ;  /* 0x000248ff01007387 */ /* 0x0001e80000100800 */
[----:B------:R0:W-:Y:S04]  /*47c0*/  STL [R1+0x24c], RZ ;  /* 0x00024cff01007387 */ /* 0x0001e80000100800 */
[----:B------:R0:W-:Y:S04]  /*47d0*/  STL [R1+0x220], RZ ;  /* 0x000220ff01007387 */ /* 0x0001e80000100800 */
[----:B------:R0:W-:Y:S01]  /*47e0*/  STL [R1+0x224], RZ ;  /* 0x000224ff01007387 */ /* 0x0001e20000100800 */
[----:B--2---:R-:W-:-:S03]  /*47f0*/  IMAD R3, R7, R5, RZ ;  /* 0x0000000507037224 */ /* 0x004fc600078e02ff */
[----:B------:R0:W-:Y:S01]  /*4800*/  STL [R1+0x228], RZ ;  /* 0x000228ff01007387 */ /* 0x0001e20000100800 */
[----:B------:R-:W-:-:S03]  /*4810*/  LOP3.LUT R3, R6, 0x20, RZ, 0x3c, !PT ;  /* 0x0000002006037812 */ /* 0x000fc600078e3cff */
[----:B------:R0:W-:Y:S01]  /*4820*/  STL [R1+0x22c], RZ ;  /* 0x00022cff01007387 */ /* 0x0001e20000100800 */
[----:B------:R-:W-:-:S03]  /*4830*/  LOP3.LUT R3, R6, 0x50, RZ, 0x3c, !PT ;  /* 0x0000005006037812 */ /* 0x000fc600078e3cff */
[----:B------:R0:W-:Y:S01]  /*4840*/  STL [R1+0x200], RZ ;  /* 0x000200ff01007387 */ /* 0x0001e20000100800 */
[----:B---3--:R-:W-:-:S03]  /*4850*/  LOP3.LUT R3, R0, 0x40, RZ, 0x3c, !PT ;  /* 0x0000004000037812 */ /* 0x008fc600078e3cff */
[----:B------:R0:W-:Y:S04]  /*4860*/  STL [R1+0x204], RZ ;  /* 0x000204ff01007387 */ /* 0x0001e80000100800 */
[----:B------:R0:W-:Y:S04]  /*4870*/  STL [R1+0x208], RZ ;  /* 0x000208ff01007387 */ /* 0x0001e80000100800 */
[----:B------:R0:W-:Y:S04]  /*4880*/  STL [R1+0x20c], RZ ;  /* 0x00020cff01007387 */ /* 0x0001e80000100800 */
[----:B------:R0:W-:Y:S04]  /*4890*/  STL [R1+0x1d0], RZ ;  /* 0x0001d0ff01007387 */ /* 0x0001e80000100800 */
[----:B------:R0:W-:Y:S04]  /*48a0*/  STL [R1+0x1d4], RZ ;  /* 0x0001d4ff01007387 */ /* 0x0001e80000100800 */
[----:B------:R0:W-:Y:S04]  /*48b0*/  STL [R1+0x1d8], RZ ;  /* 0x0001d8ff01007387 */ /* 0x0001e80000100800 */
[----:B------:R0:W-:Y:S04]  /*48c0*/  STL [R1+0x1dc], RZ ;  /* 0x0001dcff01007387 */ /* 0x0001e80000100800 */
[----:B------:R0:W5:Y:S04]  /*48d0*/  LDL.LU R0, [R1+0x7a4] ;  /* 0x0007a40001007983 */ /* 0x0001680000300800 */
[----:B------:R0:W-:Y:S01]  /*48e0*/  STL [R1+0x668], R3 ;  /* 0x0006680301007387 */ /* 0x0001e20000100800 */
[----:B------:R-:W-:Y:S01]  /*48f0*/  IMAD R12, R12, UR7, RZ ;  /* 0x000000070c0c7c24 */ /* 0x000fe2000f8e02ff */
[----:B------:R-:W-:Y:S01]  /*4900*/  LOP3.LUT R29, R11, 0x1c0, RZ, 0xc0, !PT ;  /* 0x000001c00b1d7812 */ /* 0x000fe200078ec0ff */
[----:B------:R-:W-:-:S02]  /*4910*/  IMAD R13, R13, UR7, RZ ;  /* 0x000000070d0d7c24 */ /* 0x000fc4000f8e02ff */
[----:B------:R-:W-:Y:S01]  /*4920*/  IMAD R15, R15, UR7, RZ ;  /* 0x000000070f0f7c24 */ /* 0x000fe2000f8e02ff */
[----:B------:R-:W-:Y:S01]  /*4930*/  USHF.R.S32.HI UR6, URZ, 0x1f, UR4 ;  /* 0x0000001fff067899 */ /* 0x000fe20008011404 */
[----:B------:R-:W-:Y:S02]  /*4940*/  LEA R26, P3, R12, UR10, 0x1 ;  /* 0x0000000a0c1a7c11 */ /* 0x000fe4000f8608ff */
[----:B------:R-:W-:Y:S02]  /*4950*/  LEA R24, P2, R13, UR10, 0x1 ;  /* 0x0000000a0d187c11 */ /* 0x000fe4000f8408ff */
[----:B------:R-:W-:Y:S02]  /*4960*/  LEA R22, P1, R15, UR10, 0x1 ;  /* 0x0000000a0f167c11 */ /* 0x000fe4000f8208ff */
[----:B------:R-:W-:Y:S01]  /*4970*/  SHF.R.U32.HI R29, RZ, 0x2, R29 ;  /* 0x00000002ff1d7819 */ /* 0x000fe2000001161d */
[----:B------:R-:W-:Y:S01]  /*4980*/  ULEA.HI UR6, UR6, UR4, URZ, 0x6 ;  /* 0x0000000406067291 */ /* 0x000fe2000f8f30ff */
[----:B------:R-:W-:-:S02]  /*4990*/  LOP3.LUT R5, R6, 0x10, RZ, 0x3c, !PT ;  /* 0x0000001006057812 */ /* 0x000fc400078e3cff */
[C---:B------:R-:W-:Y:S02]  /*49a0*/  LOP3.LUT R7, R6.reuse, 0x30, RZ, 0x3c, !PT ;  /* 0x0000003006077812 */ /* 0x040fe400078e3cff */
[----:B------:R-:W-:Y:S02]  /*49b0*/  LOP3.LUT R5, R6, 0x40, RZ, 0x3c, !PT ;  /* 0x0000004006057812 */ /* 0x000fe400078e3cff */
[----:B------:R-:W-:Y:S02]  /*49c0*/  LEA.HI.X.SX32 R27, R8, UR11, 0x1, P4 ;  /* 0x0000000b081b7c11 */ /* 0x000fe4000a0f0eff */
[----:B------:R-:W-:Y:S02]  /*49d0*/  LEA.HI.X.SX32 R25, R12, UR11, 0x1, P3 ;  /* 0x0000000b0c197c11 */ /* 0x000fe400098f0eff */
[----:B------:R-:W-:Y:S02]  /*49e0*/  LEA.HI.X.SX32 R23, R13, UR11, 0x1, P2 ;  /* 0x0000000b0d177c11 */ /* 0x000fe400090f0eff */
[----:B------:R-:W-:-:S02]  /*49f0*/  LEA.HI.X.SX32 R21, R15, UR11, 0x1, P1 ;  /* 0x0000000b0f157c11 */ /* 0x000fc400088f0eff */
[C---:B------:R-:W-:Y:S02]  /*4a00*/  LOP3.LUT R29, R6.reuse, R29, RZ, 0x3c, !PT ;  /* 0x0000001d061d7212 */ /* 0x040fe400078e3cff */
[C---:B------:R-:W-:Y:S02]  /*4a10*/  LOP3.LUT R7, R6.reuse, 0x60, RZ, 0x3c, !PT ;  /* 0x0000006006077812 */ /* 0x040fe400078e3cff */
[----:B------:R-:W-:Y:S01]  /*4a20*/  LOP3.LUT R5, R6, 0x70, RZ, 0x3c, !PT ;  /* 0x0000007006057812 */ /* 0x000fe200078e3cff */
[----:B0-----:R-:W-:-:S12]  /*4a30*/  USHF.R.S32.HI UR6, URZ, 0x6, UR6 ;  /* 0x00000006ff067899 */ /* 0x001fd80008011406 */
.L_x_2:
[----:B------:R-:W0:Y:S01]  /*4a40*/  LDC R5, c[0x0][0x3a8] ;  /* 0x0000ea00ff057b82 */ /* 0x000e220000000800 */
[C---:B-----5:R-:W-:Y:S01]  /*4a50*/  ISETP.GT.AND P0, PT, R0.reuse, 0x2, PT ;  /* 0x000000020000780c */ /* 0x060fe20003f04270 */
[----:B------:R-:W-:Y:S01]  /*4a60*/  IMAD.MOV.U32 R3, RZ, RZ, R2 ;  /* 0x000000ffff037224 */ /* 0x000fe200078e0002 */
[----:B------:R-:W-:Y:S01]  /*4a70*/  PRMT R6, RZ, 0x7610, R6 ;  /* 0x00007610ff067816 */ /* 0x000fe20000000006 */
[----:B------:R-:W-:Y:S01]  /*4a80*/  IMAD.MOV.U32 R2, RZ, RZ, R4 ;  /* 0x000000ffff027224 */ /* 0x000fe200078e0004 */
[----:B------:R-:W-:Y:S01]  /*4a90*/  STL [R1+0x1968], R19 ;  /* 0x0019681301007387 */ /* 0x000fe20000100800 */
[C---:B------:R-:W-:Y:S02]  /*4aa0*/  ISETP.GT.AND P1, PT, R0.reuse, 0x3, PT ;  /* 0x000000030000780c */ /* 0x040fe40003f24270 */
[----:B------:R-:W1:Y:S01]  /*4ab0*/  LDC R8, c[0x0][0x3a8] ;  /* 0x0000ea00ff087b82 */ /* 0x000e620000000800 */
[----:B------:R-:W-:Y:S01]  /*4ac0*/  STL [R1+0x1964], R20 ;  /* 0x0019641401007387 */ /* 0x000fe20000100800 */
[----:B------:R-:W-:-:S03]  /*4ad0*/  ISETP.GT.AND P2, PT, R0, 0x4, PT ;  /* 0x000000040000780c */ /* 0x000fc60003f44270 */
[----:B------:R-:W-:Y:S03]  /*4ae0*/  STL [R1+0x1950], R17 ;  /* 0x0019501101007387 */ /* 0x000fe60000100800 */
[----:B------:R-:W2:Y:S01]  /*4af0*/  LDC R10, c[0x0][0x3a8] ;  /* 0x0000ea00ff0a7b82 */ /* 0x000ea20000000800 */
[----:B------:R-:W-:Y:S04]  /*4b00*/  STL [R1+0x195c], R17 ;  /* 0x00195c1101007387 */ /* 0x000fe80000100800 */
[----:B------:R-:W-:Y:S01]  /*4b10*/  STL [R1+0x1930], R16 ;  /* 0x0019301001007387 */ /* 0x000fe20000100800 */
[----:B0-----:R-:W-:-:S03]  /*4b20*/  IMAD.SHL.U32 R5, R5, 0x2, RZ ;  /* 0x0000000205057824 */ /* 0x001fc600078e00ff */
[----:B------:R-:W-:Y:S01]  /*4b30*/  STL [R1+0x1940], R16 ;  /* 0x0019401001007387 */ /* 0x000fe20000100800 */
[C---:B------:R-:W-:Y:S01]  /*4b40*/  ISETP.GT.AND P3, PT, R0.reuse, 0x6, PT ;  /* 0x000000060000780c */ /* 0x040fe20003f64270 */
[----:B------:R-:W0:Y:S01]  /*4b50*/  LDC R12, c[0x0][0x3a8] ;  /* 0x0000ea00ff0c7b82 */ /* 0x000e220000000800 */
[----:B------:R-:W-:Y:S01]  /*4b60*/  IMAD.WIDE R4, R5, 0x2, R2 ;  /* 0x0000000205047825 */ /* 0x000fe200078e0202 */
[----:B------:R-:W-:Y:S04]  /*4b70*/  STL [R1+0x1954], R16 ;  /* 0x0019541001007387 */ /* 0x000fe80000100800 */
[----:B------:R-:W3:Y:S04]  /*4b80*/  @P0 LDG.E.U16 R6, desc[UR8][R4.64] ;  /* 0x0000000804060981 */ /* 0x000ee8000c1e1500 */
[----:B------:R-:W-:Y:S04]  /*4b90*/  STL [R1+0x1960], R16 ;  /* 0x0019601001007387 */ /* 0x000fe80000100800 */
[----:B------:R-:W-:Y:S04]  /*4ba0*/  STL [R1+0x192c], R18 ;  /* 0x00192c1201007387 */ /* 0x000fe80000100800 */
[----:B------:R-:W-:Y:S04]  /*4bb0*/  STL [R1+0x1944], R18 ;  /* 0x0019441201007387 */ /* 0x000fe80000100800 */
[----:B------:R-:W-:Y:S04]  /*4bc0*/  STL [R1+0x1958], R18 ;  /* 0x0019581201007387 */ /* 0x000fe80000100800 */
[----:B------:R4:W-:Y:S04]  /*4bd0*/  STL [R1+0x196c], R18 ;  /* 0x00196c1201007387 */ /* 0x0009e80000100800 */
[----:B------:R-:W-:Y:S04]  /*4be0*/  STL [R1+0x1928], R14 ;  /* 0x0019280e01007387 */ /* 0x000fe80000100800 */
        /* <DEDUP_REMOVED lines=35> */
[----:B------:R-:W-:Y:S01]  /*4e20*/  STL [R1+0x18bc], R28 ;  /* 0x0018bc1c01007387 */ /* 0x000fe20000100800 */
[----:B------:R-:W-:Y:S01]  /*4e30*/  ISETP.GT.AND P0, PT, R0, 0x5, PT ;  /* 0x000000050000780c */ /* 0x000fe20003f04270 */
[----:B-1----:R-:W-:Y:S01]  /*4e40*/  IMAD R8, R8, 0x5, RZ ;  /* 0x0000000508087824 */ /* 0x002fe200078e02ff */
[----:B----4-:R-:W-:Y:S01]  /*4e50*/  PRMT R18, RZ, 0x7610, R18 ;  /* 0x00007610ff127816 */ /* 0x010fe20000000012 */
[----:B--2---:R-:W-:Y:S01]  /*4e60*/  IMAD R10, R10, 0x6, RZ ;  /* 0x000000060a0a7824 */ /* 0x004fe200078e02ff */
[----:B------:R-:W-:Y:S01]  /*4e70*/  PRMT R19, RZ, 0x7610, R19 ;  /* 0x00007610ff137816 */ /* 0x000fe20000000013 */
[----:B------:R-:W-:Y:S01]  /*4e80*/  IMAD.WIDE R8, R8, 0x2, R2 ;  /* 0x0000000208087825 */ /* 0x000fe200078e0202 */
[----:B------:R-:W-:-:S02]  /*4e90*/  PRMT R20, RZ, 0x7610, R20 ;  /* 0x00007610ff147816 */ /* 0x000fc40000000014 */
[----:B------:R-:W-:Y:S01]  /*4ea0*/  PRMT R16, RZ, 0x7610, R16 ;  /* 0x00007610ff107816 */ /* 0x000fe20000000010 */
[----:B------:R-:W-:-:S04]  /*4eb0*/  IMAD.WIDE R10, R10, 0x2, R2 ;  /* 0x000000020a0a7825 */ /* 0x000fc800078e0202 */
[----:B------:R1:W2:Y:S04]  /*4ec0*/  @P0 LDG.E.U16 R20, desc[UR8][R8.64] ;  /* 0x0000000808140981 */ /* 0x0002a8000c1e1500 */
[----:B------:R4:W2:Y:S01]  /*4ed0*/  @P3 LDG.E.U16 R16, desc[UR8][R10.64] ;  /* 0x000000080a103981 */ /* 0x0008a2000c1e1500 */
[----:B------:R-:W-:Y:S01]  /*4ee0*/  ISETP.GT.AND P4, PT, R0, 0x7, PT ;  /* 0x000000070000780c */ /* 0x000fe20003f84270 */
[----:B0-----:R-:W-:Y:S02]  /*4ef0*/  IMAD R12, R12, 0x7, RZ ;  /* 0x000000070c0c7824 */ /* 0x001fe400078e02ff */
[----:B---3--:R0:W-:Y:S01]  /*4f00*/  STL [R1+0xb8], R6 ;  /* 0x0000b80601007387 */ /* 0x0081e20000100800 */
[----:B------:R-:W-:Y:S01]  /*4f10*/  PRMT R17, RZ, 0x7610, R17 ;  /* 0x00007610ff117816 */ /* 0x000fe20000000011 */
[----:B-1----:R-:W1:Y:S08]  /*4f20*/  LDC R8, c[0x0][0x3a8] ;  /* 0x0000ea00ff087b82 */ /* 0x002e700000000800 */
[----:B0-----:R-:W0:Y:S08]  /*4f30*/  LDC R6, c[0x0][0x3a8] ;  /* 0x0000ea00ff067b82 */ /* 0x001e300000000800 */
[----:B----4-:R-:W3:Y:S01]  /*4f40*/  LDC R11, c[0x0][0x3a8] ;  /* 0x0000ea00ff0b7b82 */ /* 0x010ee20000000800 */
[----:B0-----:R-:W-:-:S04]  /*4f50*/  IMAD R6, R6, 0x3, RZ ;  /* 0x0000000306067824 */ /* 0x001fc800078e02ff */
[----:B------:R-:W-:-:S03]  /*4f60*/  IMAD.WIDE R4, R6, 0x2, R2 ;  /* 0x0000000206047825 */ /* 0x000fc600078e0202 */
[----:B------:R-:W0:Y:S02]  /*4f70*/  LDC R6, c[0x0][0x3a8] ;  /* 0x0000ea00ff067b82 */ /* 0x000e240000000800 */
[----:B------:R4:W2:Y:S01]  /*4f80*/  @P1 LDG.E.U16 R18, desc[UR8][R4.64] ;  /* 0x0000000804121981 */ /* 0x0008a2000c1e1500 */
[----:B------:R-:W-:-:S05]  /*4f90*/  IMAD.WIDE R12, R12, 0x2, R2 ;  /* 0x000000020c0c7825 */ /* 0x000fca00078e0202 */
[----:B------:R0:W3:Y:S01]  /*4fa0*/  @P4 LDG.E.U16 R17, desc[UR8][R12.64] ;  /* 0x000000080c114981 */ /* 0x0000e2000c1e1500 */
[----:B----4-:R-:W4:Y:S01]  /*4fb0*/  LDC R5, c[0x0][0x3a8] ;  /* 0x0000ea00ff057b82 */ /* 0x010f220000000800 */
[C---:B------:R-:W-:Y:S02]  /*4fc0*/  ISETP.GT.AND P0, PT, R0.reuse, 0x8, PT ;  /* 0x000000080000780c */ /* 0x040fe40003f04270 */
[----:B------:R-:W-:Y:S01]  /*4fd0*/  ISETP.GT.AND P3, PT, R0, 0xb, PT ;  /* 0x0000000b0000780c */ /* 0x000fe20003f64270 */
[----:B-1----:R-:W-:Y:S02]  /*4fe0*/  IMAD R8, R8, 0xa, RZ ;  /* 0x0000000a08087824 */ /* 0x002fe400078e02ff */
[----:B0-----:R-:W-:Y:S02]  /*4ff0*/  IMAD.SHL.U32 R6, R6, 0x4, RZ ;  /* 0x0000000406067824 */ /* 0x001fe400078e00ff */
[----:B------:R-:W0:Y:S02]  /*5000*/  LDC R13, c[0x0][0x3a8] ;  /* 0x0000ea00ff0d7b82 */ /* 0x000e240000000800 */
[----:B------:R-:W-:-:S05]  /*5010*/  IMAD.WIDE R6, R6, 0x2, R2 ;  /* 0x0000000206067825 */ /* 0x000fca00078e0202 */
[----:B------:R1:W3:Y:S04]  /*5020*/  @P2 LDG.E.U16 R19, desc[UR8][R6.64] ;  /* 0x0000000806132981 */ /* 0x0002e8000c1e1500 */
[----:B--2---:R2:W-:Y:S01]  /*5030*/  STL [R1+0xd0], R18 ;  /* 0x0000d01201007387 */ /* 0x0045e20000100800 */
[----:B----4-:R-:W-:Y:S01]  /*5040*/  IMAD.SHL.U32 R5, R5, 0x8, RZ ;  /* 0x0000000805057824 */ /* 0x010fe200078e00ff */
[----:B-1----:R-:W1:Y:S02]  /*5050*/  LDC R6, c[0x0][0x3a8] ;  /* 0x0000ea00ff067b82 */ /* 0x002e640000000800 */
[----:B--2---:R-:W2:Y:S04]  /*5060*/  LDL.LU R18, [R1+0x196c] ;  /* 0x00196c0001127983 */ /* 0x004ea80000300800 */
[----:B---3--:R3:W-:Y:S04]  /*5070*/  STL [R1+0x340], R19 ;  /* 0x0003401301007387 */ /* 0x0087e80000100800 */
[----:B---3--:R-:W3:Y:S04]  /*5080*/  LDL.LU R19, [R1+0x1968] ;  /* 0x0019680001137983 */ /* 0x008ee80000300800 */
[----:B------:R4:W-:Y:S04]  /*5090*/  STL [R1+0xdc], R20 ;  /* 0x0000dc1401007387 */ /* 0x0009e80000100800 */
[----:B----4-:R-:W4:Y:S04]  /*50a0*/  LDL.LU R20, [R1+0x1964] ;  /* 0x0019640001147983 */ /* 0x010f280000300800 */
[----:B------:R0:W-:Y:S04]  /*50b0*/  STL [R1+0xd8], R16 ;  /* 0x0000d81001007387 */ /* 0x0001e80000100800 */
[----:B0-----:R-:W4:Y:S01]  /*50c0*/  LDL.LU R16, [R1+0x1960] ;  /* 0x0019600001107983 */ /* 0x001f220000300800 */
[----:B------:R-:W-:Y:S01]  /*50d0*/  ISETP.GT.AND P2, PT, R0, 0xa, PT ;  /* 0x0000000a0000780c */ /* 0x000fe20003f44270 */
[----:B------:R-:W-:-:S02]  /*50e0*/  IMAD R11, R11, 0xb, RZ ;  /* 0x0000000b0b0b7824 */ /* 0x000fc400078e02ff */
[----:B------:R-:W-:-:S04]  /*50f0*/  IMAD.WIDE R4, R5, 0x2, R2 ;  /* 0x0000000205047825 */ /* 0x000fc800078e0202 */
[----:B------:R-:W-:-:S04]  /*5100*/  IMAD.WIDE R8, R8, 0x2, R2 ;  /* 0x0000000208087825 */ /* 0x000fc800078e0202 */
[----:B------:R-:W-:Y:S01]  /*5110*/  IMAD.WIDE R10, R11, 0x2, R2 ;  /* 0x000000020b0a7825 */ /* 0x000fe200078e0202 */
[----:B--2---:R-:W-:-:S06]  /*5120*/  PRMT R18, RZ, 0x7610, R18 ;  /* 0x00007610ff127816 */ /* 0x004fcc0000000012 */
[----:B------:R0:W2:Y:S01]  /*5130*/  @P2 LDG.E.U16 R18, desc[UR8][R8.64] ;  /* 0x0000000808122981 */ /* 0x0000a2000c1e1500 */
[----:B---3--:R-:W-:Y:S02]  /*5140*/  PRMT R19, RZ, 0x7610, R19 ;  /* 0x00007610ff137816 */ /* 0x008fe40000000013 */
[----:B----4-:R-:W-:-:S04]  /*5150*/  PRMT R16, RZ, 0x7610, R16 ;  /* 0x00007610ff107816 */ /* 0x010fc80000000010 */
[----:B------:R3:W4:Y:S01]  /*5160*/  @P0 LDG.E.U16 R19, desc[UR8][R4.64] ;  /* 0x0000000804130981 */ /* 0x000722000c1e1500 */
[----:B------:R-:W-:Y:S01]  /*5170*/  ISETP.GT.AND P1, PT, R0, 0x9, PT ;  /* 0x000000090000780c */ /* 0x000fe20003f24270 */
[----:B-1----:R-:W-:Y:S01]  /*5180*/  IMAD R6, R6, 0x9, RZ ;  /* 0x0000000906067824 */ /* 0x002fe200078e02ff */
[----:B------:R-:W-:Y:S01]  /*5190*/  ISETP.GT.AND P4, PT, R0, 0xc, PT ;  /* 0x0000000c0000780c */ /* 0x000fe20003f84270 */
[----:B------:R1:W-:Y:S01]  /*51a0*/  STL [R1+0xd4], R17 ;  /* 0x0000d41101007387 */ /* 0x0003e20000100800 */
[----:B------:R-:W-:Y:S01]  /*51b0*/  PRMT R20, RZ, 0x7610, R20 ;  /* 0x00007610ff147816 */ /* 0x000fe20000000014 */
[----:B------:R-:W-:Y:S01]  /*51c0*/  IMAD R13, R13, 0xc, RZ ;  /* 0x0000000c0d0d7824 */ /* 0x000fe200078e02ff */
[----:B0-----:R-:W0:Y:S01]  /*51d0*/  LDC R8, c[0x0][0x3a8] ;  /* 0x0000ea00ff087b82 */ /* 0x001e220000000800 */
[----:B------:R3:W2:Y:S04]  /*51e0*/  @P3 LDG.E.U16 R16, desc[UR8][R10.64] ;  /* 0x000000080a103981 */ /* 0x0006a8000c1e1500 */
[----:B-1----:R-:W2:Y:S01]  /*51f0*/  LDL.LU R17, [R1+0x195c] ;  /* 0x00195c0001117983 */ /* 0x002ea20000300800 */
[----:B------:R-:W-:-:S02]  /*5200*/  IMAD.WIDE R6, R6, 0x2, R2 ;  /* 0x0000000206067825 */ /* 0x000fc400078e0202 */
[----:B---3--:R-:W1:Y:S02]  /*5210*/  LDC R5, c[0x0][0x3a8] ;  /* 0x0000ea00ff057b82 */ /* 0x008e640000000800 */
[----:B------:R-:W-:Y:S01]  /*5220*/  IMAD.WIDE R12, R13, 0x2, R2 ;  /* 0x000000020d0c7825 */ /* 0x000fe200078e0202 */
[----:B------:R3:W2:Y:S01]  /*5230*/  @P1 LDG.E.U16 R20, desc[UR8][R6.64] ;  /* 0x0000000806141981 */ /* 0x0006a2000c1e1500 */
[C---:B------:R-:W-:Y:S02]  /*5240*/  ISETP.GT.AND P0, PT, R0.reuse, 0xd, PT ;  /* 0x0000000d0000780c */ /* 0x040fe40003f04270 */
[----:B------:R-:W-:Y:S02]  /*5250*/  ISETP.GT.AND P2, PT, R0, 0xf, PT ;  /* 0x0000000f0000780c */ /* 0x000fe40003f44270 */
[----:B------:R-:W0:Y:S08]  /*5260*/  LDC R11, c[0x0][0x3a8] ;  /* 0x0000ea00ff0b7b82 */ /* 0x000e300000000800 */
[----:B---3--:R-:W3:Y:S01]  /*5270*/  LDC R6, c[0x0][0x3a8] ;  /* 0x0000ea00ff067b82 */ /* 0x008ee20000000800 */
[----:B----4-:R-:W-:Y:S04]  /*5280*/  STL [R1+0x18a4], R19 ;  /* 0x0018a41301007387 */ /* 0x010fe80000100800 */
[----:B--2---:R2:W-:Y:S04]  /*5290*/  STL [R1+0xa4], R18 ;  /* 0x0000a41201007387 */ /* 0x0045e80000100800 */
[----:B--2---:R-:W2:Y:S04]  /*52a0*/  LDL.LU R18, [R1+0x1958] ;  /* 0x0019580001127983 */ /* 0x004ea80000300800 */
[----:B------:R4:W-:Y:S04]  /*52b0*/  STL [R1+0xc8], R16 ;  /* 0x0000c81001007387 */ /* 0x0009e80000100800 */
[----:B----4-:R-:W4:Y:S01]  /*52c0*/  LDL.LU R16, [R1+0x1954] ;  /* 0x0019540001107983 */ /* 0x010f220000300800 */
[----:B------:R-:W-:-:S06]  /*52d0*/  PRMT R17, RZ, 0x7610, R17 ;  /* 0x00007610ff117816 */ /* 0x000fcc0000000011 */
[----:B------:R0:W4:Y:S02]  /*52e0*/  @P4 LDG.E.U16 R17, desc[UR8][R12.64] ;  /* 0x000000080c114981 */ /* 0x000124000c1e1500 */
[----:B0-----:R-:W0:Y:S01]  /*52f0*/  LDC R13, c[0x0][0x3a8] ;  /* 0x0000ea00ff0d7b82 */ /* 0x001e220000000800 */
[C---:B------:R-:W-:Y:S01]  /*5300*/  ISETP.GT.AND P1, PT, R0.reuse, 0xe, PT ;  /* 0x0000000e0000780c */ /* 0x040fe20003f24270 */
[----:B-1----:R-:W-:Y:S01]  /*5310*/  IMAD R5, R5, 0xd, RZ ;  /* 0x0000000d05057824 */ /* 0x002fe200078e02ff */
[----:B------:R-:W-:Y:S01]  /*5320*/  ISETP.GT.AND P4, PT, R0, 0x11, PT ;  /* 0x000000110000780c */ /* 0x000fe20003f84270 */
[----:B---3--:R-:W-:Y:S01]  /*5330*/  IMAD R6, R6, 0xe, RZ ;  /* 0x0000000e06067824 */ /* 0x008fe200078e02ff */
[----:B------:R-:W-:Y:S01]  /*5340*/  PRMT R15, RZ, 0x7610, R15 ;  /* 0x00007610ff0f7816 */ /* 0x000fe2000000000f */
[----:B------:R-:W-:Y:S01]  /*5350*/  IMAD.WIDE R4, R5, 0x2, R2 ;  /* 0x0000000205047825 */ /* 0x000fe200078e0202 */
[----:B------:R-:W-:-:S03]  /*5360*/  PRMT R14, RZ, 0x7610, R14 ;  /* 0x00007610ff0e7816 */ /* 0x000fc6000000000e */
[----:B------:R-:W-:Y:S01]  /*5370*/  IMAD R8, R8, 0xf, RZ ;  /* 0x0000000f08087824 */ /* 0x000fe200078e02ff */
[----:B------:R1:W3:Y:S01]  /*5380*/  @P0 LDG.E.U16 R15, desc[UR8][R4.64] ;  /* 0x00000008040f0981 */ /* 0x0002e2000c1e1500 */
[----:B------:R-:W-:-:S04]  /*5390*/  IMAD.WIDE R6, R6, 0x2, R2 ;  /* 0x0000000206067825 */ /* 0x000fc800078e0202 */
[----:B------:R-:W-:Y:S01]  /*53a0*/  IMAD.WIDE R8, R8, 0x2, R2 ;  /* 0x0000000208087825 */ /* 0x000fe200078e0202 */
[----:B------:R0:W3:Y:S01]  /*53b0*/  @P1 LDG.E.U16 R14, desc[UR8][R6.64] ;  /* 0x00000008060e1981 */ /* 0x0000e2000c1e1500 */
[----:B------:R-:W-:Y:S02]  /*53c0*/  ISETP.GT.AND P3, PT, R0, 0x10, PT ;  /* 0x000000100000780c */ /* 0x000fe40003f64270 */
[----:B------:R-:W-:Y:S01]  /*53d0*/  IMAD.SHL.U32 R11, R11, 0x10, RZ ;  /* 0x000000100b0b7824 */ /* 0x000fe200078e00ff */
[----:B-1----:R-:W1:Y:S01]  /*53e0*/  LDC R5, c[0x0][0x3a8] ;  /* 0x0000ea00ff057b82 */ /* 0x002e620000000800 */
[----:B0-----:R-:W-:-:S04]  /*53f0*/  IMAD R13, R13, 0x11, RZ ;  /* 0x000000110d0d7824 */ /* 0x001fc800078e02ff */
[----:B------:R-:W-:-:S03]  /*5400*/  IMAD.WIDE R12, R13, 0x2, R2 ;  /* 0x000000020d0c7825 */ /* 0x000fc600078e0202 */
[----:B------:R-:W0:Y:S01]  /*5410*/  LDC R6, c[0x0][0x3a8] ;  /* 0x0000ea00ff067b82 */ /* 0x000e220000000800 */
[----:B--2---:R-:W-:-:S06]  /*5420*/  PRMT R18, RZ, 0x7610, R18 ;  /* 0x00007610ff127816 */ /* 0x004fcc0000000012 */
[----:B------:R2:W3:Y:S01]  /*5430*/  @P2 LDG.E.U16 R18, desc[UR8][R8.64] ;  /* 0x0000000808122981 */ /* 0x0004e2000c1e1500 */
[----:B----4-:R-:W-:-:S03]  /*5440*/  PRMT R16, RZ, 0x7610, R16 ;  /* 0x00007610ff107816 */ /* 0x010fc60000000010 */
[----:B------:R4:W-:Y:S01]  /*5450*/  STL [R1+0xcc], R17 ;  /* 0x0000cc1101007387 */ /* 0x0009e20000100800 */
[----:B------:R-:W-:Y:S01]  /*5460*/  IMAD.WIDE R10, R11, 0x2, R2 ;  /* 0x000000020b0a7825 */ /* 0x000fe200078e0202 */
[----:B--2---:R-:W2:Y:S02]  /*5470*/  LDC R8, c[0x0][0x3a8] ;  /* 0x0000ea00ff087b82 */ /* 0x004ea40000000800 */
[----:B------:R0:W2:Y:S04]  /*5480*/  @P4 LDG.E.U16 R16, desc[UR8][R12.64] ;  /* 0x000000080c104981 */ /* 0x0000a8000c1e1500 */
[----:B----4-:R-:W4:Y:S01]  /*5490*/  LDL.LU R17, [R1+0x1950] ;  /* 0x0019500001117983 */ /* 0x010f220000300800 */
[C---:B------:R-:W-:Y:S02]  /*54a0*/  ISETP.GT.AND P0, PT, R0.reuse, 0x12, PT ;  /* 0x000000120000780c */ /* 0x040fe40003f04270 */
[C---:B------:R-:W-:Y:S01]  /*54b0*/  ISETP.GT.AND P1, PT, R0.reuse, 0x13, PT ;  /* 0x000000130000780c */ /* 0x040fe20003f24270 */
[----:B-1----:R-:W-:Y:S01]  /*54c0*/  IMAD R5, R5, 0x12, RZ ;  /* 0x0000001205057824 */ /* 0x002fe200078e02ff */
[----:B------:R-:W-:Y:S01]  /*54d0*/  ISETP.GT.AND P2, PT, R0, 0x14, PT ;  /* 0x000000140000780c */ /* 0x000fe20003f44270 */
[----:B0-----:R-:W-:Y:S01]  /*54e0*/  IMAD R6, R6, 0x13, RZ ;  /* 0x0000001306067824 */ /* 0x001fe200078e02ff */
[----:B------:R-:W-:Y:S01]  /*54f0*/  PRMT R22, RZ, 0x7610, R22 ;  /* 0x00007610ff167816 */ /* 0x000fe20000000016 */
[----:B------:R-:W0:Y:S01]  /*5500*/  LDC R13, c[0x0][0x3a8] ;  /* 0x0000ea00ff0d7b82 */ /* 0x000e220000000800 */
[----:B---3--:R1:W-:Y:S04]  /*5510*/  STL [R1+0xc4], R15 ;  /* 0x0000c40f01007387 */ /* 0x0083e80000100800 */
[----:B-1----:R-:W3:Y:S04]  /*5520*/  LDL.LU R15, [R1+0x194c] ;  /* 0x00194c00010f7983 */ /* 0x002ee80000300800 */
[----:B------:R1:W-:Y:S04]  /*5530*/  STL [R1+0xc0], R14 ;  /* 0x0000c00e01007387 */ /* 0x0003e80000100800 */
[----:B-1----:R-:W3:Y:S04]  /*5540*/  LDL.LU R14, [R1+0x1948] ;  /* 0x00194800010e7983 */ /* 0x002ee80000300800 */
[----:B------:R1:W-:Y:S04]  /*5550*/  STL [R1+0xbc], R18 ;  /* 0x0000bc1201007387 */ /* 0x0003e80000100800 */
[----:B-1----:R-:W3:Y:S04]  /*5560*/  LDL.LU R18, [R1+0x1944] ;  /* 0x0019440001127983 */ /* 0x002ee80000300800 */
[----:B--2---:R1:W-:Y:S04]  /*5570*/  STL [R1+0x78], R16 ;  /* 0x0000781001007387 */ /* 0x0043e80000100800 */
[----:B-1----:R-:W2:Y:S01]  /*5580*/  LDL.LU R16, [R1+0x1940] ;  /* 0x0019400001107983 */ /* 0x002ea20000300800 */
[----:B----4-:R-:W-:-:S06]  /*5590*/  PRMT R17, RZ, 0x7610, R17 ;  /* 0x00007610ff117816 */ /* 0x010fcc0000000011 */
[----:B------:R1:W4:Y:S02]  /*55a0*/  @P3 LDG.E.U16 R17, desc[UR8][R10.64] ;  /* 0x000000080a113981 */ /* 0x000324000c1e1500 */
[----:B-1----:R-:W1:Y:S01]  /*55b0*/  LDC R11, c[0x0][0x3a8] ;  /* 0x0000ea00ff0b7b82 */ /* 0x002e620000000800 */
[----:B------:R-:W-:Y:S01]  /*55c0*/  ISETP.GT.AND P3, PT, R0, 0x15, PT ;  /* 0x000000150000780c */ /* 0x000fe20003f64270 */
[----:B------:R-:W-:Y:S01]  /*55d0*/  IMAD.WIDE R4, R5, 0x2, R2 ;  /* 0x0000000205047825 */ /* 0x000fe200078e0202 */
[----:B---3--:R-:W-:-:S03]  /*55e0*/  PRMT R15, RZ, 0x7610, R15 ;  /* 0x00007610ff0f7816 */ /* 0x008fc6000000000f */
[----:B------:R-:W-:Y:S01]  /*55f0*/  IMAD R8, R8, 0x14, RZ ;  /* 0x0000001408087824 */ /* 0x000fe200078e02ff */
[----:B------:R3:W4:Y:S01]  /*5600*/  @P0 LDG.E.U16 R22, desc[UR8][R4.64] ;  /* 0x0000000804160981 */ /* 0x000722000c1e1500 */
[----:B------:R-:W-:-:S04]  /*5610*/  IMAD.WIDE R6, R6, 0x2, R2 ;  /* 0x0000000206067825 */ /* 0x000fc800078e0202 */
[----:B------:R-:W-:Y:S01]  /*5620*/  IMAD.WIDE R8, R8, 0x2, R2 ;  /* 0x0000000208087825 */ /* 0x000fe200078e0202 */
[----:B------:R1:W4:Y:S01]  /*5630*/  @P1 LDG.E.U16 R15, desc[UR8][R6.64] ;  /* 0x00000008060f1981 */ /* 0x000322000c1e1500 */
[----:B------:R-:W-:Y:S02]  /*5640*/  PRMT R14, RZ, 0x7610, R14 ;  /* 0x00007610ff0e7816 */ /* 0x000fe4000000000e */
[----:B------:R-:W-:Y:S01]  /*5650*/  ISETP.GT.AND P4, PT, R0, 0x16, PT ;  /* 0x000000160000780c */ /* 0x000fe20003f84270 */
[----:B0-----:R-:W-:Y:S01]  /*5660*/  IMAD R13, R13, 0x16, RZ ;  /* 0x000000160d0d7824 */ /* 0x001fe200078e02ff */
[----:B---3--:R-:W0:Y:S02]  /*5670*/  LDC R5, c[0x0][0x3a8] ;  /* 0x0000ea00ff057b82 */ /* 0x008e240000000800 */
[----:B------:R3:W4:Y:S01]  /*5680*/  @P2 LDG.E.U16 R14, desc[UR8][R8.64] ;  /* 0x00000008080e2981 */ /* 0x000722000c1e1500 */
[----:B-1----:R-:W-:-:S05]  /*5690*/  IMAD R11, R11, 0x15, RZ ;  /* 0x000000150b0b7824 */ /* 0x002fca00078e02ff */
[----:B------:R-:W1:Y:S01]  /*56a0*/  LDC R6, c[0x0][0x3a8] ;  /* 0x0000ea00ff067b82 */ /* 0x000e620000000800 */
[----:B------:R-:W-:Y:S01]  /*56b0*/  IMAD.WIDE R10, R11, 0x2, R2 ;  /* 0x000000020b0a7825 */ /* 0x000fe200078e0202 */
[----:B--2---:R-:W-:Y:S01]  /*56c0*/  PRMT R16, RZ, 0x7610, R16 ;  /* 0x00007610ff107816 */ /* 0x004fe20000000010 */
[----:B----4-:R2:W-:Y:S01]  /*56d0*/  STL [R1+0x88], R22 ;  /* 0x0000881601007387 */ /* 0x0105e20000100800 */
[----:B------:R-:W-:Y:S01]  /*56e0*/  PRMT R18, RZ, 0x7610, R18 ;  /* 0x00007610ff127816 */ /* 0x000fe20000000012 */
[----:B------:R-:W-:Y:S01]  /*56f0*/  IMAD.WIDE R12, R13, 0x2, R2 ;  /* 0x000000020d0c7825 */ /* 0x000fe200078e0202 */
[C---:B------:R-:W-:Y:S02]  /*5700*/  ISETP.GT.AND P1, PT, R0.reuse, 0x17, PT ;  /* 0x000000170000780c */ /* 0x040fe40003f24270 */
[----:B------:R4:W4:Y:S01]  /*5710*/  @P3 LDG.E.U16 R16, desc[UR8][R10.64] ;  /* 0x000000080a103981 */ /* 0x000922000c1e1500 */
[----:B---3--:R-:W3:Y:S03]  /*5720*/  LDC R8, c[0x0][0x3a8] ;  /* 0x0000ea00ff087b82 */ /* 0x008ee60000000800 */
[----:B------:R0:W3:Y:S04]  /*5730*/  @P4 LDG.E.U16 R18, desc[UR8][R12.64] ;  /* 0x000000080c124981 */ /* 0x0000e8000c1e1500 */
[----:B--2---:R-:W2:Y:S01]  /*5740*/  LDL.LU R22, [R1+0x193c] ;  /* 0x00193c0001167983 */ /* 0x004ea20000300800 */
[----:B----4-:R-:W4:Y:S03]  /*5750*/  LDC R10, c[0x0][0x3a8] ;  /* 0x0000ea00ff0a7b82 */ /* 0x010f260000000800 */
[----:B------:R1:W-:Y:S01]  /*5760*/  STL [R1+0xb4], R15 ;  /* 0x0000b40f01007387 */ /* 0x0003e20000100800 */
[----:B------:R-:W-:Y:S01]  /*5770*/  ISETP.GT.AND P2, PT, R0, 0x18, PT ;  /* 0x000000180000780c */ /* 0x000fe20003f44270 */
[----:B0-----:R-:W-:-:S02]  /*5780*/  IMAD R5, R5, 0x17, RZ ;  /* 0x0000001705057824 */ /* 0x001fc400078e02ff */
[----:B-1----:R-:W-:Y:S01]  /*5790*/  IMAD R6, R6, 0x18, RZ ;  /* 0x0000001806067824 */ /* 0x002fe200078e02ff */
[C---:B------:R-:W-:Y:S01]  /*57a0*/  ISETP.GT.AND P3, PT, R0.reuse, 0x19, PT ;  /* 0x000000190000780c */ /* 0x040fe20003f64270 */
[----:B------:R-:W0:Y:S01]  /*57b0*/  LDC R13, c[0x0][0x3a8] ;  /* 0x0000ea00ff0d7b82 */ /* 0x000e220000000800 */
[----:B------:R-:W3:Y:S04]  /*57c0*/  LDL.LU R15, [R1+0x1938] ;  /* 0x00193800010f7983 */ /* 0x000ee80000300800 */
[----:B------:R1:W-:Y:S04]  /*57d0*/  STL [R1+0xb0], R14 ;  /* 0x0000b00e01007387 */ /* 0x0003e80000100800 */
[----:B-1----:R-:W3:Y:S04]  /*57e0*/  LDL.LU R14, [R1+0x1934] ;  /* 0x00193400010e7983 */ /* 0x002ee80000300800 */
[----:B------:R1:W-:Y:S04]  /*57f0*/  STL [R1+0xac], R16 ;  /* 0x0000ac1001007387 */ /* 0x0003e80000100800 */
[----:B-1----:R-:W3:Y:S01]  /*5800*/  LDL.LU R16, [R1+0x1930] ;  /* 0x0019300001107983 */ /* 0x002ee20000300800 */
[----:B------:R-:W-:Y:S01]  /*5810*/  ISETP.GT.AND P4, PT, R0, 0x1a, PT ;  /* 0x0000001a0000780c */ /* 0x000fe20003f84270 */
[----:B----4-:R-:W-:-:S02]  /*5820*/  IMAD R10, R10, 0x1a, RZ ;  /* 0x0000001a0a0a7824 */ /* 0x010fc400078e02ff */
[----:B------:R-:W-:Y:S01]  /*5830*/  IMAD.WIDE R4, R5, 0x2, R2 ;  /* 0x0000000205047825 */ /* 0x000fe200078e0202 */
[----:B--2---:R-:W-:-:S03]  /*5840*/  PRMT R22, RZ, 0x7610, R22 ;  /* 0x00007610ff167816 */ /* 0x004fc60000000016 */
[----:B------:R-:W-:-:S04]  /*5850*/  IMAD.WIDE R6, R6, 0x2, R2 ;  /* 0x0000000206067825 */ /* 0x000fc800078e0202 */
[----:B------:R-:W-:-:S05]  /*5860*/  IMAD.WIDE R10, R10, 0x2, R2 ;  /* 0x000000020a0a7825 */ /* 0x000fca00078e0202 */
[----:B------:R1:W2:Y:S01]  /*5870*/  @P4 LDG.E.U16 R22, desc[UR8][R10.64] ;  /* 0x000000080a164981 */ /* 0x0002a2000c1e1500 */
[----:B---3--:R-:W-:-:S03]  /*5880*/  PRMT R14, RZ, 0x7610, R14 ;  /* 0x00007610ff0e7816 */ /* 0x008fc6000000000e */
[----:B------:R3:W-:Y:S01]  /*5890*/  STL [R1+0xa8], R18 ;  /* 0x0000a81201007387 */ /* 0x0007e20000100800 */
[----:B------:R-:W-:Y:S01]  /*58a0*/  IMAD R8, R8, 0x19, RZ ;  /* 0x0000001908087824 */ /* 0x000fe200078e02ff */
[----:B-1----:R-:W1:Y:S02]  /*58b0*/  LDC R10, c[0x0][0x3a8] ;  /* 0x0000ea00ff0a7b82 */ /* 0x002e640000000800 */
[----:B------:R4:W2:Y:S04]  /*58c0*/  @P1 LDG.E.U16 R14, desc[UR8][R4.64] ;  /* 0x00000008040e1981 */ /* 0x0008a8000c1e1500 */
[----:B---3--:R-:W3:Y:S01]  /*58d0*/  LDL.LU R18, [R1+0x192c] ;  /* 0x00192c0001127983 */ /* 0x008ee20000300800 */
[----:B------:R-:W-:Y:S01]  /*58e0*/  PRMT R16, RZ, 0x7610, R16 ;  /* 0x00007610ff107816 */ /* 0x000fe20000000010 */
[----:B------:R-:W-:Y:S01]  /*58f0*/  IMAD.WIDE R8, R8, 0x2, R2 ;  /* 0x0000000208087825 */ /* 0x000fe200078e0202 */
[----:B----4-:R-:W4:Y:S04]  /*5900*/  LDC R5, c[0x0][0x3a8] ;  /* 0x0000ea00ff057b82 */ /* 0x010f280000000800 */
[----:B------:R0:W3:Y:S04]  /*5910*/  @P2 LDG.E.U16 R16, desc[UR8][R6.64] ;  /* 0x0000000806102981 */ /* 0x0000e8000c1e1500 */
[----:B0-----:R-:W0:Y:S01]  /*5920*/  LDC R6, c[0x0][0x3a8] ;  /* 0x0000ea00ff067b82 */ /* 0x001e220000000800 */
[----:B--2---:R2:W-:Y:S04]  /*5930*/  STL [R1+0xa0], R14 ;  /* 0x0000a00e01007387 */ /* 0x0045e80000100800 */
[----:B--2---:R-:W2:Y:S04]  /*5940*/  LDL.LU R14, [R1+0x1928] ;  /* 0x00192800010e7983 */ /* 0x004ea80000300800 */
[----:B---3--:R-:W-:Y:S04]  /*5950*/  STL.64 [R1+0x18b0], R16 ;  /* 0x0018b01001007387 */ /* 0x008fe80000100a00 */
[----:B------:R3:W-:Y:S04]  /*5960*/  STL [R1+0x80], R22 ;  /* 0x0000801601007387 */ /* 0x0007e80000100800 */
[----:B---3--:R-:W3:Y:S01]  /*5970*/  LDL.LU R22, [R1+0x1924] ;  /* 0x0019240001167983 */ /* 0x008ee20000300800 */
[----:B------:R-:W-:-:S06]  /*5980*/  PRMT R18, RZ, 0x7610, R18 ;  /* 0x00007610ff127816 */ /* 0x000fcc0000000012 */
[----:B------:R0:W3:Y:S02]  /*5990*/  @P3 LDG.E.U16 R18, desc[UR8][R8.64] ;  /* 0x0000000808123981 */ /* 0x0000e4000c1e1500 */
[----:B0-----:R-:W0:Y:S01]  /*59a0*/  LDC R8, c[0x0][0x3a8] ;  /* 0x0000ea00ff087b82 */ /* 0x001e220000000800 */
[C---:B------:R-:W-:Y:S02]  /*59b0*/  ISETP.GT.AND P5, PT, R0.reuse, 0x1b, PT ;  /* 0x0000001b0000780c */ /* 0x040fe40003fa4270 */
[C---:B------:R-:W-:Y:S01]  /*59c0*/  ISETP.GT.AND P1, PT, R0.reuse, 0x1c, PT ;  /* 0x0000001c0000780c */ /* 0x040fe20003f24270 */
[----:B------:R-:W-:Y:S01]  /*59d0*/  IMAD R13, R13, 0x1b, RZ ;  /* 0x0000001b0d0d7824 */ /* 0x000fe200078e02ff */
[C---:B------:R-:W-:Y:S01]  /*59e0*/  ISETP.GT.AND P2, PT, R0.reuse, 0x1d, PT ;  /* 0x0000001d0000780c */ /* 0x040fe20003f44270 */
[----:B----4-:R-:W-:Y:S01]  /*59f0*/  IMAD R5, R5, 0x1c, RZ ;  /* 0x0000001c05057824 */ /* 0x010fe200078e02ff */
[----:B------:R-:W-:Y:S01]  /*5a00*/  ISETP.GT.AND P3, PT, R0, 0x1e, PT ;  /* 0x0000001e0000780c */ /* 0x000fe20003f64270 */
[----:B------:R-:W-:Y:S01]  /*5a10*/  IMAD.WIDE R12, R13, 0x2, R2 ;  /* 0x000000020d0c7825 */ /* 0x000fe200078e0202 */
[----:B------:R-:W-:-:S02]  /*5a20*/  PRMT R15, RZ, 0x7610, R15 ;  /* 0x00007610ff0f7816 */ /* 0x000fc4000000000f */
[----:B------:R-:W-:Y:S01]  /*5a30*/  ISETP.GT.AND P4, PT, R0, 0x1f, PT ;  /* 0x0000001f0000780c */ /* 0x000fe20003f84270 */
[----:B------:R-:W-:Y:S01]  /*5a40*/  IMAD R6, R6, 0x1d, RZ ;  /* 0x0000001d06067824 */ /* 0x000fe200078e02ff */
[----:B------:R-:W-:Y:S01]  /*5a50*/  PRMT R23, RZ, 0x7610, R23 ;  /* 0x00007610ff177816 */ /* 0x000fe20000000017 */
[----:B------:R-:W-:Y:S01]  /*5a60*/  IMAD.WIDE R4, R5, 0x2, R2 ;  /* 0x0000000205047825 */ /* 0x000fe200078e0202 */
[----:B------:R-:W-:Y:S01]  /*5a70*/  PRMT R21, RZ, 0x7610, R21 ;  /* 0x00007610ff157816 */ /* 0x000fe20000000015 */
[----:B------:R4:W3:Y:S01]  /*5a80*/  @P5 LDG.E.U16 R15, desc[UR8][R12.64] ;  /* 0x000000080c0f5981 */ /* 0x0008e2000c1e1500 */
[----:B------:R-:W-:Y:S01]  /*5a90*/  PRMT R24, RZ, 0x7610, R24 ;  /* 0x00007610ff187816 */ /* 0x000fe20000000018 */
[----:B-1----:R-:W-:Y:S02]  /*5aa0*/  IMAD R10, R10, 0x1f, RZ ;  /* 0x0000001f0a0a7824 */ /* 0x002fe400078e02ff */
[--C-:B------:R-:W-:Y:S01]  /*5ab0*/  IMAD.WIDE R6, R6, 0x2, R2.reuse ;  /* 0x0000000206067825 */ /* 0x100fe200078e0202 */
[----:B------:R-:W3:Y:S03]  /*5ac0*/  @P1 LDG.E.U16 R23, desc[UR8][R4.64] ;  /* 0x0000000804171981 */ /* 0x000ee6000c1e1500 */
[----:B0-----:R-:W-:Y:S01]  /*5ad0*/  IMAD R8, R8, 0x1e, RZ ;  /* 0x0000001e08087824 */ /* 0x001fe200078e02ff */
[----:B------:R0:W3:Y:S01]  /*5ae0*/  @P2 LDG.E.U16 R21, desc[UR8][R6.64] ;  /* 0x0000000806152981 */ /* 0x0000e2000c1e1500 */
[--C-:B------:R-:W-:Y:S01]  /*5af0*/  IMAD.WIDE R10, R10, 0x2, R2.reuse ;  /* 0x000000020a0a7825 */ /* 0x100fe200078e0202 */
[----:B----4-:R-:W1:Y:S03]  /*5b00*/  LDC R13, c[0x0][0x3a8] ;  /* 0x0000ea00ff0d7b82 */ /* 0x010e660000000800 */
[----:B------:R-:W-:-:S05]  /*5b10*/  IMAD.WIDE R8, R8, 0x2, R2 ;  /* 0x0000000208087825 */ /* 0x000fca00078e0202 */
[----:B------:R4:W3:Y:S01]  /*5b20*/  @P3 LDG.E.U16 R24, desc[UR8][R8.64] ;  /* 0x0000000808183981 */ /* 0x0008e2000c1e1500 */
[----:B0-----:R-:W0:Y:S01]  /*5b30*/  LDC R7, c[0x0][0x3a8] ;  /* 0x0000ea00ff077b82 */ /* 0x001e220000000800 */
[----:B------:R-:W-:Y:S02]  /*5b40*/  ISETP.GT.AND P0, PT, R0, RZ, PT ;  /* 0x000000ff0000720c */ /* 0x000fe40003f04270 */
[----:B--2---:R-:W-:-:S05]  /*5b50*/  PRMT R14, RZ, 0x7610, R14 ;  /* 0x00007610ff0e7816 */ /* 0x004fca000000000e */
[----:B------:R-:W2:Y:S01]  /*5b60*/  LDC R5, c[0x0][0x3a8] ;  /* 0x0000ea00ff057b82 */ /* 0x000ea20000000800 */
[----:B---3--:R-:W-:-:S07]  /*5b70*/  PRMT R22, RZ, 0x7610, R22 ;  /* 0x00007610ff167816 */ /* 0x008fce0000000016 */
[----:B----4-:R-:W3:Y:S01]  /*5b80*/  LDC R9, c[0x0][0x3a8] ;  /* 0x0000ea00ff097b82 */ /* 0x010ee20000000800 */
[----:B------:R4:W-:Y:S04]  /*5b90*/  STL [R1+0x9c], R15 ;  /* 0x00009c0f01007387 */ /* 0x0009e80000100800 */
[----:B------:R-:W2:Y:S01]  /*5ba0*/  @P4 LDG.E.U16 R22, desc[UR8][R10.64] ;  /* 0x000000080a164981 */ /* 0x000ea2000c1e1500 */
[C---:B------:R-:W-:Y:S02]  /*5bb0*/  ISETP.GT.AND P1, PT, R0.reuse, 0x22, PT ;  /* 0x000000220000780c */ /* 0x040fe40003f24270 */
[----:B------:R-:W-:Y:S01]  /*5bc0*/  ISETP.GT.AND P2, PT, R0, 0x23, PT ;  /* 0x000000230000780c */ /* 0x000fe20003f44270 */
[----:B0-----:R-:W-:Y:S01]  /*5bd0*/  IMAD R7, R7, 0x22, RZ ;  /* 0x0000002207077824 */ /* 0x001fe200078e02ff */
[----:B------:R-:W3:Y:S04]  /*5be0*/  @P0 LDG.E.U16 R14, desc[UR8][R2.64] ;  /* 0x00000008020e0981 */ /* 0x000ee8000c1e1500 */
[----:B----4-:R-:W4:Y:S04]  /*5bf0*/  LDL.LU R15, [R1+0x1920] ;  /* 0x00192000010f7983 */ /* 0x010f280000300800 */
[----:B------:R0:W-:Y:S04]  /*5c00*/  STL [R1+0x98], R23 ;  /* 0x0000981701007387 */ /* 0x0001e80000100800 */
[----:B0-----:R-:W4:Y:S04]  /*5c10*/  LDL.LU R23, [R1+0x191c] ;  /* 0x00191c0001177983 */ /* 0x001f280000300800 */
[----:B------:R0:W-:Y:S04]  /*5c20*/  STL [R1+0x94], R21 ;  /* 0x0000941501007387 */ /* 0x0001e80000100800 */
[----:B0-----:R-:W4:Y:S04]  /*5c30*/  LDL.LU R21, [R1+0x1918] ;  /* 0x0019180001157983 */ /* 0x001f280000300800 */
[----:B------:R0:W-:Y:S04]  /*5c40*/  STL [R1+0x90], R24 ;  /* 0x0000901801007387 */ /* 0x0001e80000100800 */
[----:B0-----:R-:W4:Y:S04]  /*5c50*/  LDL.LU R24, [R1+0x1914] ;  /* 0x0019140001187983 */ /* 0x001f280000300800 */
[----:B--2---:R0:W-:Y:S04]  /*5c60*/  STL [R1+0x8c], R22 ;  /* 0x00008c1601007387 */ /* 0x0041e80000100800 */
[----:B0-----:R-:W2:Y:S01]  /*5c70*/  LDL.LU R22, [R1+0x1910] ;  /* 0x0019100001167983 */ /* 0x001ea20000300800 */
[----:B---3--:R-:W-:-:S02]  /*5c80*/  IMAD R9, R9, 0x23, RZ ;  /* 0x0000002309097824 */ /* 0x008fc400078e02ff */
[----:B------:R-:W-:-:S04]  /*5c90*/  IMAD.WIDE R6, R7, 0x2, R2 ;  /* 0x0000000207067825 */ /* 0x000fc800078e0202 */
[----:B------:R-:W-:Y:S01]  /*5ca0*/  IMAD.WIDE R8, R9, 0x2, R2 ;  /* 0x0000000209087825 */ /* 0x000fe200078e0202 */
[----:B----4-:R-:W-:-:S06]  /*5cb0*/  PRMT R21, RZ, 0x7610, R21 ;  /* 0x00007610ff157816 */ /* 0x010fcc0000000015 */
[----:B------:R0:W3:Y:S01]  /*5cc0*/  @P1 LDG.E.U16 R21, desc[UR8][R6.64] ;  /* 0x0000000806151981 */ /* 0x0000e2000c1e1500 */
[----:B------:R-:W-:Y:S01]  /*5cd0*/  ISETP.GT.AND P0, PT, R0, 0x20, PT ;  /* 0x000000200000780c */ /* 0x000fe20003f04270 */
[----:B-1----:R-:W-:Y:S01]  /*5ce0*/  IMAD.SHL.U32 R13, R13, 0x20, RZ ;  /* 0x000000200d0d7824 */ /* 0x002fe200078e00ff */
[----:B------:R-:W-:-:S03]  /*5cf0*/  PRMT R15, RZ, 0x7610, R15 ;  /* 0x00007610ff0f7816 */ /* 0x000fc6000000000f */
[----:B------:R-:W-:-:S04]  /*5d00*/  IMAD.WIDE R12, R13, 0x2, R2 ;  /* 0x000000020d0c7825 */ /* 0x000fc800078e0202 */
[----:B------:R-:W-:Y:S01]  /*5d10*/  IMAD R5, R5, 0x21, RZ ;  /* 0x0000002105057824 */ /* 0x000fe200078e02ff */
[C---:B------:R-:W-:Y:S01]  /*5d20*/  ISETP.GT.AND P3, PT, R0.reuse, 0x24, PT ;  /* 0x000000240000780c */ /* 0x040fe20003f64270 */
[----:B0-----:R-:W0:Y:S02]  /*5d30*/  LDC R7, c[0x0][0x3a8] ;  /* 0x0000ea00ff077b82 */ /* 0x001e240000000800 */
[----:B------:R1:W4:Y:S01]  /*5d40*/  @P0 LDG.E.U16 R15, desc[UR8][R12.64] ;  /* 0x000000080c0f0981 */ /* 0x000322000c1e1500 */
[----:B------:R-:W-:Y:S01]  /*5d50*/  ISETP.GT.AND P0, PT, R0, 0x21, PT ;  /* 0x000000210000780c */ /* 0x000fe20003f04270 */
[----:B------:R-:W-:Y:S01]  /*5d60*/  IMAD.WIDE R4, R5, 0x2, R2 ;  /* 0x0000000205047825 */ /* 0x000fe200078e0202 */
[----:B-1----:R-:W-:-:S11]  /*5d70*/  PRMT R13, RZ, 0x7610, R13 ;  /* 0x00007610ff0d7816 */ /* 0x002fd6000000000d */
[----:B------:R1:W4:Y:S02]  /*5d80*/  @P0 LDG.E.U16 R13, desc[UR8][R4.64] ;  /* 0x00000008040d0981 */ /* 0x000324000c1e1500 */
[----:B-1----:R-:W1:Y:S01]  /*5d90*/  LDC R5, c[0x0][0x3a8] ;  /* 0x0000ea00ff057b82 */ /* 0x002e620000000800 */
[----:B--2---:R-:W-:-:S06]  /*5da0*/  PRMT R22, RZ, 0x7610, R22 ;  /* 0x00007610ff167816 */ /* 0x004fcc0000000016 */
[----:B------:R-:W2:Y:S01]  /*5db0*/  @P2 LDG.E.U16 R22, desc[UR8][R8.64] ;  /* 0x0000000808162981 */ /* 0x000ea2000c1e1500 */
[----:B-1----:R-:W-:Y:S01]  /*5dc0*/  IMAD R5, R5, 0x24, RZ ;  /* 0x0000002405057824 */ /* 0x002fe200078e02ff */
[----:B------:R-:W-:-:S03]  /*5dd0*/  PRMT R10, RZ, 0x7610, R10 ;  /* 0x00007610ff0a7816 */ /* 0x000fc6000000000a */
[----:B------:R-:W-:-:S05]  /*5de0*/  IMAD.WIDE R4, R5, 0x2, R2 ;  /* 0x0000000205047825 */ /* 0x000fca00078e0202 */
[----:B------:R1:W4:Y:S02]  /*5df0*/  @P3 LDG.E.U16 R10, desc[UR8][R4.64] ;  /* 0x00000008040a3981 */ /* 0x000324000c1e1500 */
[----:B-1----:R-:W1:Y:S02]  /*5e00*/  LDC R5, c[0x0][0x3a8] ;  /* 0x0000ea00ff057b82 */ /* 0x002e640000000800 */
[----:B---3--:R3:W-:Y:S04]  /*5e10*/  STL [R1+0x70], R21 ;  /* 0x0000701501007387 */ /* 0x0087e80000100800 */
[----:B---3--:R-:W3:Y:S01]  /*5e20*/  LDL.LU R21, [R1+0x190c] ;  /* 0x00190c0001157983 */ /* 0x008ee20000300800 */
[----:B------:R-:W-:Y:S02]  /*5e30*/  ISETP.GT.AND P1, PT, R0, 0x30, PT ;  /* 0x000000300000780c */ /* 0x000fe40003f24270 */
[----:B------:R-:W-:Y:S01]  /*5e40*/  PRMT R8, RZ, 0x7610, R8 ;  /* 0x00007610ff087816 */ /* 0x000fe20000000008 */
[----:B-1----:R-:W-:-:S04]  /*5e50*/  IMAD R5, R5, 0x30, RZ ;  /* 0x0000003005057824 */ /* 0x002fc800078e02ff */
[----:B------:R-:W-:-:S06]  /*5e60*/  IMAD.WIDE R4, R5, 0x2, R2 ;  /* 0x0000000205047825 */ /* 0x000fcc00078e0202 */
[----:B------:R1:W3:Y:S01]  /*5e70*/  @P1 LDG.E.U16 R8, desc[UR8][R4.64] ;  /* 0x0000000804081981 */ /* 0x0002e2000c1e1500 */
[C---:B------:R-:W-:Y:S01]  /*5e80*/  ISETP.GT.AND P4, PT, R0.reuse, 0x28, PT ;  /* 0x000000280000780c */ /* 0x040fe20003f84270 */
[----:B-1----:R-:W1:Y:S02]  /*5e90*/  LDC R5, c[0x0][0x3a8] ;  /* 0x0000ea00ff057b82 */ /* 0x002e640000000800 */
[----:B--2---:R2:W-:Y:S04]  /*5ea0*/  STL [R1+0x84], R22 ;  /* 0x0000841601007387 */ /* 0x0045e80000100800 */
[----:B--2---:R-:W2:Y:S04]  /*5eb0*/  LDL.LU R22, [R1+0x1908] ;  /* 0x0019080001167983 */ /* 0x004ea80000300800 */
[----:B----4-:R4:W-:Y:S02]  /*5ec0*/  STL [R1+0x7c], R10 ;  /* 0x00007c0a01007387 */ /* 0x0109e40000100800 */
[----:B----4-:R-:W4:Y:S01]  /*5ed0*/  LDC R10, c[0x0][0x3a8] ;  /* 0x0000ea00ff0a7b82 */ /* 0x010f220000000800 */
[----:B0-----:R-:W-:Y:S01]  /*5ee0*/  IMAD R7, R7, 0x28, RZ ;  /* 0x0000002807077824 */ /* 0x001fe200078e02ff */
[----:B------:R-:W-:-:S02]  /*5ef0*/  ISETP.GT.AND P0, PT, R0, 0x1, PT ;  /* 0x000000010000780c */ /* 0x000fc40003f04270 */
[----:B------:R-:W-:Y:S01]  /*5f00*/  PRMT R9, RZ, 0x7610, R9 ;  /* 0x00007610ff097816 */ /* 0x000fe20000000009 */
[----:B------:R-:W-:Y:S01]  /*5f10*/  IMAD.WIDE R6, R7, 0x2, R2 ;  /* 0x0000000207067825 */ /* 0x000fe200078e0202 */
[----:B------:R-:W-:Y:S02]  /*5f20*/  ISETP.GT.AND P2, PT, R0, 0x38, PT ;  /* 0x000000380000780c */ /* 0x000fe40003f44270 */
[----:B------:R-:W-:Y:S02]  /*5f30*/  PRMT R11, RZ, 0x7610, R11 ;  /* 0x00007610ff0b7816 */ /* 0x000fe4000000000b */
[----:B------:R4:W3:Y:S01]  /*5f40*/  @P4 LDG.E.U16 R9, desc[UR8][R6.64] ;  /* 0x0000000806094981 */ /* 0x0008e2000c1e1500 */
[----:B-1----:R-:W-:-:S04]  /*5f50*/  IMAD R5, R5, 0x38, RZ ;  /* 0x0000003805057824 */ /* 0x002fc800078e02ff */
[----:B------:R-:W-:-:S04]  /*5f60*/  IMAD.WIDE R4, R5, 0x2, R2 ;  /* 0x0000000205047825 */ /* 0x000fc800078e0202 */
[----:B----4-:R-:W-:-:S05]  /*5f70*/  IMAD.WIDE R6, R10, 0x2, R2 ;  /* 0x000000020a067825 */ /* 0x010fca00078e0202 */
[----:B------:R0:W4:Y:S02]  /*5f80*/  @P0 LDG.E.U16 R11, desc[UR8][R6.64] ;  /* 0x00000008060b0981 */ /* 0x000124000c1e1500 */
[----:B0-----:R-:W-:-:S06]  /*5f90*/  PRMT R6, RZ, 0x7610, R6 ;  /* 0x00007610ff067816 */ /* 0x001fcc0000000006 */
[----:B------:R0:W3:Y:S02]  /*5fa0*/  @P2 LDG.E.U16 R6, desc[UR8][R4.64] ;  /* 0x0000000804062981 */ /* 0x0000e4000c1e1500 */
[----:B0-----:R-:W0:Y:S01]  /*5fb0*/  LDC R5, c[0x0][0x3a8] ;  /* 0x0000ea00ff057b82 */ /* 0x001e220000000800 */
[----:B------:R-:W-:Y:S01]  /*5fc0*/  ISETP.GT.AND P0, PT, R0, 0x25, PT ;  /* 0x000000250000780c */ /* 0x000fe20003f04270 */
[----:B0-----:R-:W-:-:S04]  /*5fd0*/  IMAD R5, R5, 0x25, RZ ;  /* 0x0000002505057824 */ /* 0x001fc800078e02ff */
[----:B------:R-:W-:Y:S01]  /*5fe0*/  IMAD.WIDE R4, R5, 0x2, R2 ;  /* 0x0000000205047825 */ /* 0x000fe200078e0202 */
[----:B--2---:R-:W-:-:S07]  /*5ff0*/  PRMT R22, RZ, 0x7610, R22 ;  /* 0x00007610ff167816 */ /* 0x004fce0000000016 */
[----:B------:R0:W2:Y:S02]  /*6000*/  @P0 LDG.E.U16 R22, desc[UR8][R4.64] ;  /* 0x0000000804160981 */ /* 0x0000a4000c1e1500 */
[----:B0-----:R-:W0:Y:S02]  /*6010*/  LDC R5, c[0x0][0x3a8] ;  /* 0x0000ea00ff057b82 */ /* 0x001e240000000800 */
[----:B--2---:R1:W-:Y:S04]  /*6020*/  STL [R1+0x74], R22 ;  /* 0x0000741601007387 */ /* 0x0043e80000100800 */
[----:B-1----:R-:W2:Y:S01]  /*6030*/  LDL.LU R22, [R1+0x1904] ;  /* 0x0019040001167983 */ /* 0x002ea20000300800 */
        /* <DEDUP_REMOVED lines=13> */
[----:B0-----:R-:W0:Y:S01]  /*6110*/  LDC R5, c[0x0][0x3a8] ;  /* 0x0000ea00ff057b82 */ /* 0x001e220000000800 */
[----:B------:R-:W-:Y:S02]  /*6120*/  ISETP.GT.AND P1, PT, R0, 0x29, PT ;  /* 0x000000290000780c */ /* 0x000fe40003f24270 */
[----:B------:R-:W-:Y:S01]  /*6130*/  PRMT R12, RZ, 0x7610, R12 ;  /* 0x00007610ff0c7816 */ /* 0x000fe2000000000c */
[----:B0-----:R-:W-:Y:S01]  /*6140*/  IMAD R5, R5, 0x29, RZ ;  /* 0x0000002905057824 */ /* 0x001fe200078e02ff */
[----:B--2---:R0:W-:Y:S04]  /*6150*/  STL [R1+0x68], R22 ;  /* 0x0000681601007387 */ /* 0x0041e80000100800 */
[----:B0-----:R-:W2:Y:S01]  /*6160*/  LDL.LU R22, [R1+0x18fc] ;  /* 0x0018fc0001167983 */ /* 0x001ea20000300800 */
[----:B------:R-:W-:-:S05]  /*6170*/  IMAD.WIDE R4, R5, 0x2, R2 ;  /* 0x0000000205047825 */ /* 0x000fca00078e0202 */
        /* <DEDUP_REMOVED lines=26> */
[----:B0-----:R-:W-:-:S04]  /*6320*/  IMAD R5, R5, 0x31, RZ ;  /* 0x0000003105057824 */ /* 0x001fc800078e02ff */
[----:B------:R-:W-:-:S06]  /*6330*/  IMAD.WIDE R4, R5, 0x2, R2 ;  /* 0x0000000205047825 */ /* 0x000fcc00078e0202 */
[----:B------:R0:W3:Y:S02]  /*6340*/  @P1 LDG.E.U16 R7, desc[UR8][R4.64] ;  /* 0x0000000804071981 */ /* 0x0000e4000c1e1500 */
[----:B0-----:R-:W0:Y:S02]  /*6350*/  LDC R5, c[0x0][0x3a8] ;  /* 0x0000ea00ff057b82 */ /* 0x001e240000000800 */
[----:B--2---:R1:W-:Y:S04]  /*6360*/  STL [R1+0x60], R22 ;  /* 0x0000601601007387 */ /* 0x0043e80000100800 */
[----:B-1----:R-:W2:Y:S01]  /*6370*/  LDL.LU R22, [R1+0x18f0] ;  /* 0x0018f00001167983 */ /* 0x002ea20000300800 */
[----:B------:R-:W-:Y:S01]  /*6380*/  ISETP.GT.AND P2, PT, R0, 0x39, PT ;  /* 0x000000390000780c */ /* 0x000fe20003f44270 */
[----:B0-----:R-:W-:Y:S01]  /*6390*/  IMAD R5, R5, 0x39, RZ ;  /* 0x0000003905057824 */ /* 0x001fe200078e02ff */
[----:B------:R-:W-:-:S03]  /*63a0*/  PRMT R10, RZ, 0x7610, R10 ;  /* 0x00007610ff0a7816 */ /* 0x000fc6000000000a */
[----:B------:R-:W-:-:S08]  /*63b0*/  IMAD.WIDE R4, R5, 0x2, R2 ;  /* 0x0000000205047825 */ /* 0x000fd000078e0202 */
        /* <DEDUP_REMOVED lines=45> */
[C---:B------:R-:W-:Y:S02]  /*6690*/  ISETP.GT.AND P0, PT, R0.reuse, 0x35, PT ;  /* 0x000000350000780c */ /* 0x040fe40003f04270 */
[----:B---3--:R-:W-:Y:S02]  /*66a0*/  PRMT R21, RZ, 0x7610, R21 ;  /* 0x00007610ff157816 */ /* 0x008fe40000000015 */
[----:B------:R-:W-:Y:S02]  /*66b0*/  PRMT R24, RZ, 0x7610, R24 ;  /* 0x00007610ff187816 */ /* 0x000fe40000000018 */
[----:B------:R-:W-:Y:S02]  /*66c0*/  ISETP.GT.AND P2, PT, R0, 0x3a, PT ;  /* 0x0000003a0000780c */ /* 0x000fe40003f44270 */
[----:B------:R-:W-:Y:S02]  /*66d0*/  PRMT R23, RZ, 0x7610, R23 ;  /* 0x00007610ff177816 */ /* 0x000fe40000000017 */
[----:B------:R-:W-:-:S02]  /*66e0*/  PRMT R26, RZ, 0x7610, R26 ;  /* 0x00007610ff1a7816 */ /* 0x000fc4000000001a */
[----:B------:R-:W-:Y:S02]  /*66f0*/  PRMT R25, RZ, 0x7610, R25 ;  /* 0x00007610ff197816 */ /* 0x000fe40000000019 */
[----:B------:R-:W-:Y:S02]  /*6700*/  PRMT R17, RZ, 0x7610, R17 ;  /* 0x00007610ff117816 */ /* 0x000fe40000000011 */
[----:B------:R-:W-:Y:S02]  /*6710*/  PRMT R19, RZ, 0x7610, R19 ;  /* 0x00007610ff137816 */ /* 0x000fe40000000013 */
[----:B------:R-:W-:Y:S02]  /*6720*/  PRMT R16, RZ, 0x7610, R16 ;  /* 0x00007610ff107816 */ /* 0x000fe40000000010 */
[----:B--2---:R-:W-:-:S06]  /*6730*/  PRMT R22, RZ, 0x7610, R22 ;  /* 0x00007610ff167816 */ /* 0x004fcc0000000016 */
[----:B------:R0:W2:Y:S02]  /*6740*/  @P1 LDG.E.U16 R22, desc[UR8][R4.64] ;  /* 0x0000000804161981 */ /* 0x0000a4000c1e1500 */
[----:B0-----:R-:W0:Y:S02]  /*6750*/  LDC R5, c[0x0][0x3a8] ;  /* 0x0000ea00ff057b82 */ /* 0x001e240000000800 */
[----:B0-----:R-:W-:-:S04]  /*6760*/  IMAD R5, R5, 0x35, RZ ;  /* 0x0000003505057824 */ /* 0x001fc800078e02ff */
[----:B------:R-:W-:-:S05]  /*6770*/  IMAD.WIDE R4, R5, 0x2, R2 ;  /* 0x0000000205047825 */ /* 0x000fca00078e0202 */
[----:B------:R0:W3:Y:S02]  /*6780*/  @P0 LDG.E.U16 R21, desc[UR8][R4.64] ;  /* 0x0000000804150981 */ /* 0x0000e4000c1e1500 */
[----:B0-----:R-:W0:Y:S01]  /*6790*/  LDC R5, c[0x0][0x3a8] ;  /* 0x0000ea00ff057b82 */ /* 0x001e220000000800 */
[----:B------:R-:W-:Y:S01]  /*67a0*/  ISETP.GT.AND P1, PT, R0, 0x36, PT ;  /* 0x000000360000780c */ /* 0x000fe20003f24270 */
[----:B0-----:R-:W-:-:S04]  /*67b0*/  IMAD R5, R5, 0x36, RZ ;  /* 0x0000003605057824 */ /* 0x001fc800078e02ff */
[----:B------:R-:W-:-:S08]  /*67c0*/  IMAD.WIDE R4, R5, 0x2, R2 ;  /* 0x0000000205047825 */ /* 0x000fd000078e0202 */
[----:B------:R0:W2:Y:S02]  /*67d0*/  @P1 LDG.E.U16 R24, desc[UR8][R4.64] ;  /* 0x0000000804181981 */ /* 0x0000a4000c1e1500 */
[----:B0-----:R-:W0:Y:S02]  /*67e0*/  LDC R5, c[0x0][0x3a8] ;  /* 0x0000ea00ff057b82 */ /* 0x001e240000000800 */
[----:B0-----:R-:W-:-:S04]  /*67f0*/  IMAD R5, R5, 0x3a, RZ ;  /* 0x0000003a05057824 */ /* 0x001fc800078e02ff */
[----:B------:R-:W-:-:S05]  /*6800*/  IMAD.WIDE R4, R5, 0x2, R2 ;  /* 0x0000000205047825 */ /* 0x000fca00078e0202 */
[----:B------:R0:W2:Y:S02]  /*6810*/  @P2 LDG.E.U16 R23, desc[UR8][R4.64] ;  /* 0x0000000804172981 */ /* 0x0000a4000c1e1500 */
[----:B0-----:R-:W0:Y:S01]  /*6820*/  LDC R5, c[0x0][0x3a8] ;  /* 0x0000ea00ff057b82 */ /* 0x001e220000000800 */
[----:B------:R-:W-:Y:S01]  /*6830*/  ISETP.GT.AND P0, PT, R0, 0x37, PT ;  /* 0x000000370000780c */ /* 0x000fe20003f04270 */
[----:B0-----:R-:W-:-:S04]  /*6840*/  IMAD R5, R5, 0x37, RZ ;  /* 0x0000003705057824 */ /* 0x001fc800078e02ff */
[----:B------:R-:W-:-:S08]  /*6850*/  IMAD.WIDE R4, R5, 0x2, R2 ;  /* 0x0000000205047825 */ /* 0x000fd000078e0202 */
[----:B------:R0:W4:Y:S02]  /*6860*/  @P0 LDG.E.U16 R26, desc[UR8][R4.64] ;  /* 0x00000008041a0981 */ /* 0x000124000c1e1500 */
        /* <DEDUP_REMOVED lines=19> */
[----:B------:R-:W4:Y:S04]  /*69a0*/  @P0 LDG.E.U16 R16, desc[UR8][R4.64] ;  /* 0x0000000804100981 */ /* 0x000f28000c1e1500 */
[----:B--2---:R0:W-:Y:S04]  /*69b0*/  STL [R1+0x48], R22 ;  /* 0x0000481601007387 */ /* 0x0041e80000100800 */
[----:B0-----:R-:W2:Y:S04]  /*69c0*/  LDL.LU R22, [R1+0x18d8] ;  /* 0x0018d80001167983 */ /* 0x001ea80000300800 */
[----:B---3--:R0:W-:Y:S04]  /*69d0*/  STL [R1+0x44], R21 ;  /* 0x0000441501007387 */ /* 0x0081e80000100800 */
[----:B0-----:R-:W3:Y:S04]  /*69e0*/  LDL.LU R21, [R1+0x18d4] ;  /* 0x0018d40001157983 */ /* 0x001ee80000300800 */
[----:B------:R0:W-:Y:S04]  /*69f0*/  STL [R1+0x40], R24 ;  /* 0x0000401801007387 */ /* 0x0001e80000100800 */
[----:B0-----:R-:W2:Y:S01]  /*6a00*/  LDL.LU R24, [R1+0x18d0] ;  /* 0x0018d00001187983 */ /* 0x001ea20000300800 */
[----:B------:R-:W-:-:S03]  /*6a10*/  ISETP.GT.AND P1, PT, R0, 0x3f, PT ;  /* 0x0000003f0000780c */ /* 0x000fc60003f24270 */
[----:B------:R0:W-:Y:S04]  /*6a20*/  STL [R1+0x10], R23 ;  /* 0x0000101701007387 */ /* 0x0001e80000100800 */
[----:B0-----:R-:W2:Y:S04]  /*6a30*/  LDL.LU R23, [R1+0x18cc] ;  /* 0x0018cc0001177983 */ /* 0x001ea80000300800 */
[----:B----4-:R0:W-:Y:S04]  /*6a40*/  STL [R1+0x3c], R26 ;  /* 0x00003c1a01007387 */ /* 0x0101e80000100800 */
[----:B0-----:R-:W4:Y:S01]  /*6a50*/  LDL.LU R26, [R1+0x18c8] ;  /* 0x0018c800011a7983 */ /* 0x001f220000300800 */
[----:B------:R-:W-:-:S03]  /*6a60*/  PRMT R29, RZ, 0x7610, R29 ;  /* 0x00007610ff1d7816 */ /* 0x000fc6000000001d */
[----:B------:R0:W-:Y:S04]  /*6a70*/  STL [R1+0x38], R25 ;  /* 0x0000381901007387 */ /* 0x0001e80000100800 */
[----:B0-----:R-:W4:Y:S04]  /*6a80*/  LDL.LU R25, [R1+0x18c4] ;  /* 0x0018c40001197983 */ /* 0x001f280000300800 */
[----:B------:R-:W-:Y:S04]  /*6a90*/  STL [R1+0x34], R17 ;  /* 0x0000341101007387 */ /* 0x000fe80000100800 */
[----:B------:R-:W-:Y:S04]  /*6aa0*/  STL [R1+0x30], R19 ;  /* 0x0000301301007387 */ /* 0x000fe80000100800 */
[----:B------:R0:W-:Y:S02]  /*6ab0*/  STL [R1+0x2c], R16 ;  /* 0x00002c1001007387 */ /* 0x0001e40000100800 */
[----:B0-----:R-:W0:Y:S02]  /*6ac0*/  LDC R16, c[0x0][0x3a8] ;  /* 0x0000ea00ff107b82 */ /* 0x001e240000000800 */
[----:B0-----:R-:W-:-:S04]  /*6ad0*/  IMAD R16, R16, 0x3f, RZ ;  /* 0x0000003f10107824 */ /* 0x001fc800078e02ff */
[----:B------:R-:W-:-:S05]  /*6ae0*/  IMAD.WIDE R4, R16, 0x2, R2 ;  /* 0x0000000210047825 */ /* 0x000fca00078e0202 */
[----:B------:R2:W4:Y:S01]  /*6af0*/  @P1 LDG.E.U16 R29, desc[UR8][R4.64] ;  /* 0x00000008041d1981 */ /* 0x000522000c1e1500 */
[----:B------:R-:W0:Y:S03]  /*6b00*/  S2R R17, SR_TID.X ;  /* 0x0000000000117919 */ /* 0x000e260000002100 */
[----:B------:R-:W-:Y:S04]  /*6b10*/  STL [R1+0x800], R0 ;  /* 0x0008000001007387 */ /* 0x000fe80000100800 */
[----:B------:R1:W-:Y:S01]  /*6b20*/  STL.64 [R1+0x7b0], R2 ;  /* 0x0007b00201007387 */ /* 0x0003e20000100a00 */
[----:B--2---:R-:W-:Y:S02]  /*6b30*/  IMAD.MOV.U32 R4, RZ, RZ, R22 ;  /* 0x000000ffff047224 */ /* 0x004fe400078e0016 */
[----:B---3--:R-:W-:-:S02]  /*6b40*/  IMAD.MOV.U32 R5, RZ, RZ, R21 ;  /* 0x000000ffff057224 */ /* 0x008fc400078e0015 */
[----:B------:R-:W-:Y:S01]  /*6b50*/  IMAD.MOV.U32 R16, RZ, RZ, R24 ;  /* 0x000000ffff107224 */ /* 0x000fe200078e0018 */
[----:B-1----:R-:W-:Y:S02]  /*6b60*/  PRMT R3, RZ, 0x7610, R3 ;  /* 0x00007610ff037816 */ /* 0x002fe40000000003 */
[C---:B0-----:R-:W-:Y:S02]  /*6b70*/  LOP3.LUT R19, R17.reuse, 0x3f, RZ, 0xc0, !PT ;  /* 0x0000003f11137812 */ /* 0x041fe400078ec0ff */
[----:B------:R-:W-:Y:S02]  /*6b80*/  LOP3.LUT R17, R17, 0x3f, RZ, 0xc0, !PT ;  /* 0x0000003f11117812 */ /* 0x000fe400078ec0ff */
[----:B------:R-:W-:Y:S02]  /*6b90*/  ISETP.GE.AND P0, PT, R19, R0, PT ;  /* 0x000000001300720c */ /* 0x000fe40003f06270 */
[----:B------:R-:W-:Y:S01]  /*6ba0*/  PRMT R2, RZ, 0x7610, R2 ;  /* 0x00007610ff027816 */ /* 0x000fe20000000002 */
[----:B------:R-:W-:Y:S06]  /*6bb0*/  BAR.SYNC.DEFER_BLOCKING 0x0 ;  /* 0x0000000000007b1d */ /* 0x000fec0000010000 */
[----:B----4-:R0:W-:Y:S02]  /*6bc0*/  STL [R1+0x183c], R29 ;  /* 0x00183c1d01007387 */ /* 0x0101e40000100800 */
[----:B0-----:R-:W0:Y:S02]  /*6bd0*/  LDC R29, c[0x0][0x3ac] ;  /* 0x0000eb00ff1d7b82 */ /* 0x001e240000000800 */
[----:B------:R1:W-:Y:S01]  /*6be0*/  STL.64 [R1+0x768], R4 ;  /* 0x0007680401007387 */ /* 0x0003e20000100a00 */
[----:B0-----:R-:W-:-:S02]  /*6bf0*/  IMAD R29, R17, R29, RZ ;  /* 0x0000001d111d7224 */ /* 0x001fc400078e02ff */
[----:B------:R-:W-:Y:S02]  /*6c00*/  IMAD.MOV.U32 R17, RZ, RZ, R23 ;  /* 0x000000ffff117224 */ /* 0x000fe400078e0017 */
[----:B-1----:R-:W-:-:S05]  /*6c10*/  IMAD.WIDE R4, R29, 0x2, R4 ;  /* 0x000000021d047825 */ /* 0x002fca00078e0204 */
[----:B------:R0:W2:Y:S02]  /*6c20*/  @!P0 LDG.E.U16 R3, desc[UR8][R4.64] ;  /* 0x0000000804038981 */ /* 0x0000a4000c1e1500 */
[----:B0-----:R-:W-:-:S05]  /*6c30*/  IMAD.WIDE R4, R29, 0x2, R16 ;  /* 0x000000021d047825 */ /* 0x001fca00078e0210 */
[----:B------:R-:W3:Y:S04]  /*6c40*/  @!P0 LDG.E.U16 R2, desc[UR8][R4.64] ;  /* 0x0000000804028981 */ /* 0x000ee8000c1e1500 */
[----:B------:R0:W-:Y:S01]  /*6c50*/  STL.64 [R1+0x760], R16 ;  /* 0x0007601001007387 */ /* 0x0001e20000100a00 */
[----:B------:R-:W-:-:S03]  /*6c60*/  PRMT R27, RZ, 0x7610, R27 ;  /* 0x00007610ff1b7816 */ /* 0x000fc6000000001b */
[----:B0-----:R-:W4:Y:S04]  /*6c70*/  LDL.LU R17, [R1+0x344] ;  /* 0x0003440001117983 */ /* 0x001f280000300800 */
[----:B------:R-:W4:Y:S04]  /*6c80*/  LDL.LU R16, [R1+0x348] ;  /* 0x0003480001107983 */ /* 0x000f280000300800 */
[----:B---3--:R0:W-:Y:S04]  /*6c90*/  STL [R1+0x20], R2 ;  /* 0x0000200201007387 */ /* 0x0081e80000100800 */
[----:B--2---:R1:W-:Y:S01]  /*6ca0*/  STL [R1+0x24], R3 ;  /* 0x0000240301007387 */ /* 0x0043e20000100800 */
[----:B0-----:R-:W-:-:S02]  /*6cb0*/  IMAD.MOV.U32 R2, RZ, RZ, R26 ;  /* 0x000000ffff027224 */ /* 0x001fc400078e001a */
[----:B-1----:R-:W-:Y:S02]  /*6cc0*/  IMAD.MOV.U32 R3, RZ, RZ, R25 ;  /* 0x000000ffff037224 */ /* 0x002fe400078e0019 */
[----:B------:R-:W-:-:S05]  /*6cd0*/  IMAD.WIDE R4, R29, 0x2, R2 ;  /* 0x000000021d047825 */ /* 0x000fca00078e0202 */
[----:B------:R-:W2:Y:S04]  /*6ce0*/  @!P0 LDG.E.U16 R27, desc[UR8][R4.64] ;  /* 0x00000008041b8981 */ /* 0x000ea8000c1e1500 */
[----:B------:R0:W-:Y:S04]  /*6cf0*/  STL.64 [R1+0x7d8], R2 ;  /* 0x0007d80201007387 */ /* 0x0001e80000100a00 */
[----:B0-----:R-:W3:Y:S04]  /*6d00*/  LDL.LU R2, [R1+0x4] ;  /* 0x0000040001027983 */ /* 0x001ee80000300800 */
[----:B------:R-:W3:Y:S04]  /*6d10*/  LDL.LU R3, [R1+0x8] ;  /* 0x0000080001037983 */ /* 0x000ee80000300800 */
[----:B--2---:R0:W-:Y:S04]  /*6d20*/  STL [R1+0x1c], R27 ;  /* 0x00001c1b01007387 */ /* 0x0041e80000100800 */
[----:B0-----:R-:W2:Y:S04]  /*6d30*/  LDL.LU R27, [R1+0x18c0] ;  /* 0x0018c000011b7983 */ /* 0x001ea80000300800 */
[----:B------:R-:W2:Y:S01]  /*6d40*/  LDL.LU R5, [R1] ;  /* 0x0000000001057983 */ /* 0x000ea20000300800 */
[----:B------:R-:W-:Y:S01]  /*6d50*/  PRMT R28, RZ, 0x7610, R28 ;  /* 0x00007610ff1c7816 */ /* 0x000fe2000000001c */
[----:B--2---:R-:W-:-:S02]  /*6d60*/  IMAD.MOV.U32 R4, RZ, RZ, R5 ;  /* 0x000000ffff047224 */ /* 0x004fc400078e0005 */
[----:B------:R-:W-:-:S05]  /*6d70*/  IMAD.MOV.U32 R5, RZ, RZ, R27 ;  /* 0x000000ffff057224 */ /* 0x000fca00078e001b */
[----:B------:R0:W-:Y:S02]  /*6d80*/  STL.64 [R1+0x750], R4 ;  /* 0x0007500401007387 */ /* 0x0001e40000100a00 */
[----:B0-----:R-:W-:-:S05]  /*6d90*/  IMAD.WIDE R4, R29, 0x2, R4 ;  /* 0x000000021d047825 */ /* 0x001fca00078e0204 */
[----:B------:R-:W2:Y:S01]  /*6da0*/  @!P0 LDG.E.U16 R28, desc[UR8][R4.64] ;  /* 0x00000008041c8981 */ /* 0x000ea2000c1e1500 */
[----:B---3--:R-:W-:-:S04]  /*6db0*/  LOP3.LUT R3, R3, R2, RZ, 0x3c, !PT ;  /* 0x0000000203037212 */ /* 0x008fc800078e3cff */
[C---:B------:R-:W-:Y:S01]  /*6dc0*/  LOP3.LUT R2, R3.reuse, R2, RZ, 0x3c, !PT ;  /* 0x0000000203027212 */ /* 0x040fe200078e3cff */
[----:B--2---:R0:W-:Y:S04]  /*6dd0*/  STL [R1+0x18], R28 ;  /* 0x0000181c01007387 */ /* 0x0041e80000100800 */
[----:B0-----:R-:W2:Y:S01]  /*6de0*/  LDL.LU R28, [R1+0x18bc] ;  /* 0x0018bc00011c7983 */ /* 0x001ea20000300800 */
[----:B------:R-:W-:-:S03]  /*6df0*/  LOP3.LUT R3, R3, R2, RZ, 0x3c, !PT ;  /* 0x0000000203037212 */ /* 0x000fc600078e3cff */
[----:B------:R-:W-:Y:S01]  /*6e00*/  IMAD.WIDE R4, R29, 0x2, R2 ;  /* 0x000000021d047825 */ /* 0x000fe200078e0202 */
[----:B--2---:R-:W-:-:S06]  /*6e10*/  PRMT R28, RZ, 0x7610, R28 ;  /* 0x00007610ff1c7816 */ /* 0x004fcc000000001c */
[----:B------:R0:W2:Y:S04]  /*6e20*/  @!P0 LDG.E.U16 R28, desc[UR8][R4.64] ;  /* 0x00000008041c8981 */ /* 0x0000a8000c1e1500 */
[----:B------:R1:W-:Y:S01]  /*6e30*/  STL.64 [R1+0x7e0], R2 ;  /* 0x0007e00201007387 */ /* 0x0003e20000100a00 */
[----:B------:R-:W3:Y:S01]  /*6e40*/  S2R R29, SR_TID.X ;  /* 0x00000000001d7919 */ /* 0x000ee20000002100 */
[----:B0-----:R-:W0:Y:S02]  /*6e50*/  LDC R5, c[0x0][0x3ac] ;  /* 0x0000eb00ff057b82 */ /* 0x001e240000000800 */
[----:B-1----:R-:W4:Y:S04]  /*6e60*/  LDL.LU R2, [R1+0x34c] ;  /* 0x00034c0001027983 */ /* 0x002f280000300800 */
[----:B------:R-:W4:Y:S04]  /*6e70*/  LDL.LU R3, [R1+0x350] ;  /* 0x0003500001037983 */ /* 0x000f280000300800 */
[----:B--2---:R1:W-:Y:S04]  /*6e80*/  STL [R1+0xc], R28 ;  /* 0x00000c1c01007387 */ /* 0x0043e80000100800 */
[----:B-1----:R-:W2:Y:S01]  /*6e90*/  LDL.LU R28, [R1+0x18b8] ;  /* 0x0018b800011c7983 */ /* 0x002ea20000300800 */
[----:B---3--:R-:W-:-:S05]  /*6ea0*/  LOP3.LUT R4, R29, 0x3f, RZ, 0xc0, !PT ;  /* 0x0000003f1d047812 */ /* 0x008fca00078ec0ff */
[----:B0-----:R-:W-:-:S04]  /*6eb0*/  IMAD R5, R4, R5, RZ ;  /* 0x0000000504057224 */ /* 0x001fc800078e02ff */
[----:B----4-:R-:W-:Y:S01]  /*6ec0*/  IMAD.WIDE R4, R5, 0x2, R16 ;  /* 0x0000000205047825 */ /* 0x010fe200078e0210 */
[----:B--2---:R-:W-:-:S06]  /*6ed0*/  PRMT R28, RZ, 0x7610, R28 ;  /* 0x00007610ff1c7816 */ /* 0x004fcc000000001c */
[----:B------:R0:W2:Y:S04]  /*6ee0*/  @!P0 LDG.E.U16 R28, desc[UR8][R4.64] ;  /* 0x00000008041c8981 */ /* 0x0000a8000c1e1500 */
[----:B------:R1:W-:Y:S04]  /*6ef0*/  STL.64 [R1+0x740], R16 ;  /* 0x0007401001007387 */ /* 0x0003e80000100a00 */
[----:B-1----:R-:W3:Y:S01]  /*6f00*/  LDL.LU.64 R16, [R1+0x18b0] ;  /* 0x0018b00001107983 */ /* 0x002ee20000300a00 */
[----:B0-----:R-:W0:Y:S01]  /*6f10*/  S2R R5, SR_TID.X ;  /* 0x0000000000057919 */ /* 0x001e220000002100 */
[----:B------:R-:W-:-:S05]  /*6f20*/  LOP3.LUT R29, R29, 0x1ff, RZ, 0xc0, !PT ;  /* 0x000001ff1d1d7812 */ /* 0x000fca00078ec0ff */
[----:B------:R-:W-:Y:S01]  /*6f30*/  IMAD.SHL.U32 R29, R29, 0x2, RZ ;  /* 0x000000021d1d7824 */ /* 0x000fe200078e00ff */
[----:B--2---:R1:W-:Y:S04]  /*6f40*/  STL [R1+0x8], R28 ;  /* 0x0000081c01007387 */ /* 0x0043e80000100800 */
[----:B-1----:R-:W2:Y:S01]  /*6f50*/  LDL.LU R28, [R1+0x18a8] ;  /* 0x0018a800011c7983 */ /* 0x002ea20000300800 */
[----:B0-----:R-:W-:Y:S02]  /*6f60*/  LOP3.LUT R4, R5, 0x3f, RZ, 0xc0, !PT ;  /* 0x0000003f05047812 */ /* 0x001fe400078ec0ff */
[----:B------:R-:W0:Y:S01]  /*6f70*/  LDC R5, c[0x0][0x3ac] ;  /* 0x0000eb00ff057b82 */ /* 0x000e220000000800 */
[----:B------:R1:W-:Y:S01]  /*6f80*/  STS.U16 [R29+UR5], R14 ;  /* 0x0000000e1d007988 */ /* 0x0003e20008000405 */
[-C--:B------:R-:W-:Y:S01]  /*6f90*/  LOP3.LUT R3, R3, R2.reuse, RZ, 0x3c, !PT ;  /* 0x0000000203037212 */ /* 0x080fe200078e3cff */
[----:B-1----:R-:W1:Y:S03]  /*6fa0*/  S2R R29, SR_TID.X ;  /* 0x00000000001d7919 */ /* 0x002e660000002100 */
[----:B------:R-:W-:-:S04]  /*6fb0*/  LOP3.LUT R2, R3, R2, RZ, 0x3c, !PT ;  /* 0x0000000203027212 */ /* 0x000fc800078e3cff */
[----:B------:R-:W-:Y:S01]  /*6fc0*/  LOP3.LUT R3, R3, R2, RZ, 0x3c, !PT ;  /* 0x0000000203037212 */ /* 0x000fe200078e3cff */
[----:B0-----:R-:W-:-:S04]  /*6fd0*/  IMAD R5, R4, R5, RZ ;  /* 0x0000000504057224 */ /* 0x001fc800078e02ff */
[----:B------:R-:W-:Y:S01]  /*6fe0*/  IMAD.WIDE R4, R5, 0x2, R2 ;  /* 0x0000000205047825 */ /* 0x000fe200078e0202 */
[----:B------:R0:W-:Y:S01]  /*6ff0*/  STL [R1+0x808], R2 ;  /* 0x0008080201007387 */ /* 0x0001e20000100800 */
[----:B-1----:R-:W-:-:S05]  /*7000*/  LOP3.LUT R29, R29, 0x1ff, RZ, 0xc0, !PT ;  /* 0x000001ff1d1d7812 */ /* 0x002fca00078ec0ff */
[----:B0-----:R-:W-:Y:S02]  /*7010*/  IMAD.SHL.U32 R2, R29, 0x2, RZ ;  /* 0x000000021d027824 */ /* 0x001fe400078e00ff */
[----:B------:R-:W4:Y:S04]  /*7020*/  LDL.LU R29, [R1+0x398] ;  /* 0x00039800011d7983 */ /* 0x000f280000300800 */
[----:B------:R0:W-:Y:S04]  /*7030*/  STL [R1+0x804], R3 ;  /* 0x0008040301007387 */ /* 0x0001e80000100800 */
[----:B0-----:R-:W3:Y:S01]  /*7040*/  LDL.LU R3, [R1+0x394] ;  /* 0x0003940001037983 */ /* 0x001ee20000300800 */
[----:B--2---:R-:W-:-:S06]  /*7050*/  PRMT R28, RZ, 0x7610, R28 ;  /* 0x00007610ff1c7816 */ /* 0x004fcc000000001c */
[----:B------:R-:W2:Y:S04]  /*7060*/  @!P0 LDG.E.U16 R28, desc[UR8][R4.64] ;  /* 0x00000008041c8981 */ /* 0x000ea8000c1e1500 */
[----:B------:R-:W3:Y:S04]  /*7070*/  LDL.LU R4, [R1+0x354] ;  /* 0x0003540001047983 */ /* 0x000ee80000300800 */
[----:B------:R-:W3:Y:S01]  /*7080*/  LDL.LU R5, [R1+0x358] ;  /* 0x0003580001057983 */ /* 0x000ee20000300800 */
[----:B------:R-:W-:-:S03]  /*7090*/  PRMT R0, RZ, 0x7610, R0 ;  /* 0x00007610ff007816 */ /* 0x000fc60000000000 */
[----:B--2---:R0:W-:Y:S02]  /*70a0*/  STL [R1+0x1824], R28 ;  /* 0x0018241c01007387 */ /* 0x0041e40000100800 */
[----:B0-----:R-:W0:Y:S01]  /*70b0*/  LDC R28, c[0x0][0x3ac] ;  /* 0x0000eb00ff1c7b82 */ /* 0x001e220000000800 */
[----:B---3--:R-:W-:-:S04]  /*70c0*/  LOP3.LUT R5, R5, R4, RZ, 0x3c, !PT ;  /* 0x0000000405057212 */ /* 0x008fc800078e3cff */
[----:B------:R-:W-:-:S04]  /*70d0*/  LOP3.LUT R4, R5, R4, RZ, 0x3c, !PT ;  /* 0x0000000405047212 */ /* 0x000fc800078e3cff */
[----:B------:R-:W-:Y:S01]  /*70e0*/  LOP3.LUT R5, R5, R4, RZ, 0x3c, !PT ;  /* 0x0000000405057212 */ /* 0x000fe200078e3cff */
[----:B0-----:R-:W-:Y:S02]  /*70f0*/  IMAD R28, R19, R28, RZ ;  /* 0x0000001c131c7224 */ /* 0x001fe400078e02ff */
[----:B------:R-:W2:Y:S04]  /*7100*/  LDL.LU R19, [R1+0x18a4] ;  /* 0x0018a40001137983 */ /* 0x000ea80000300800 */
[----:B------:R0:W-:Y:S02]  /*7110*/  STL.64 [R1+0x730], R4 ;  /* 0x0007300401007387 */ /* 0x0001e40000100a00 */
[----:B0-----:R-:W-:-:S05]  /*7120*/  IMAD.WIDE R4, R28, 0x2, R4 ;  /* 0x000000021c047825 */ /* 0x001fca00078e0204 */
[----:B------:R-:W3:Y:S04]  /*7130*/  @!P0 LDG.E.U16 R0, desc[UR8][R4.64] ;  /* 0x0000000804008981 */ /* 0x000ee8000c1e1500 */
[----:B------:R-:W2:Y:S04]  /*7140*/  LDL.LU R4, [R1+0x35c] ;  /* 0x00035c0001047983 */ /* 0x000ea80000300800 */
[----:B------:R-:W2:Y:S01]  /*7150*/  LDL.LU R5, [R1+0x390] ;  /* 0x0003900001057983 */ /* 0x000ea20000300800 */
[----:B------:R-:W-:-:S03]  /*7160*/  PRMT R27, RZ, 0x7610, R27 ;  /* 0x00007610ff1b7816 */ /* 0x000fc6000000001b */
[----:B---3--:R0:W-:Y:S04]  /*7170*/  STL [R1+0x1828], R0 ;  /* 0x0018280001007387 */ /* 0x0081e80000100800 */
[----:B0-----:R-:W3:Y:S01]  /*7180*/  LDL.LU R0, [R1+0x3a0] ;  /* 0x0003a00001007983 */ /* 0x001ee20000300800 */
[----:B--2---:R-:W-:-:S04]  /*7190*/  LOP3.LUT R5, R5, R4, RZ, 0x3c, !PT ;  /* 0x0000000405057212 */ /* 0x004fc800078e3cff */
[----:B------:R-:W-:-:S04]  /*71a0*/  LOP3.LUT R4, R5, R4, RZ, 0x3c, !PT ;  /* 0x0000000405047212 */ /* 0x000fc800078e3cff */
[----:B------:R-:W-:-:S05]  /*71b0*/  LOP3.LUT R5, R5, R4, RZ, 0x3c, !PT ;  /* 0x0000000405057212 */ /* 0x000fca00078e3cff */
[----:B------:R0:W-:Y:S02]  /*71c0*/  STL.64 [R1+0x728], R4 ;  /* 0x0007280401007387 */ /* 0x0001e40000100a00 */
[----:B0-----:R-:W-:-:S05]  /*71d0*/  IMAD.WIDE R4, R28, 0x2, R4 ;  /* 0x000000021c047825 */ /* 0x001fca00078e0204 */
[----:B------:R4:W2:Y:S01]  /*71e0*/  @!P0 LDG.E.U16 R27, desc[UR8][R4.64] ;  /* 0x00000008041b8981 */ /* 0x0008a2000c1e1500 */
[----:B------:R-:W-:Y:S01]  /*71f0*/  PRMT R26, RZ, 0x7610, R26 ;  /* 0x00007610ff1a7816 */ /* 0x000fe2000000001a */
[----:B----4-:R-:W-:Y:S02]  /*7200*/  IMAD.MOV.U32 R4, RZ, RZ, R29 ;  /* 0x000000ffff047224 */ /* 0x010fe400078e001d */
[----:B------:R-:W-:Y:S01]  /*7210*/  IMAD.MOV.U32 R5, RZ, RZ, R3 ;  /* 0x000000ffff057224 */ /* 0x000fe200078e0003 */
[----:B--2---:R0:W-:Y:S04]  /*7220*/  STL [R1+0x182c], R27 ;  /* 0x00182c1b01007387 */ /* 0x0041e80000100800 */
[----:B------:R1:W-:Y:S04]  /*7230*/  STL.64 [R1+0x720], R4 ;  /* 0x0007200401007387 */ /* 0x0003e80000100a00 */
[----:B------:R-:W2:Y:S04]  /*7240*/  LDL.LU R29, [R1+0x3ac] ;  /* 0x0003ac00011d7983 */ /* 0x000ea80000300800 */
[----:B0-----:R-:W4:Y:S01]  /*7250*/  LDL.LU R27, [R1+0x440] ;  /* 0x00044000011b7983 */ /* 0x001f220000300800 */
[----:B-1----:R-:W-:-:S05]  /*7260*/  IMAD.WIDE R4, R28, 0x2, R4 ;  /* 0x000000021c047825 */ /* 0x002fca00078e0204 */
[----:B------:R3:W2:Y:S04]  /*7270*/  @!P0 LDG.E.U16 R26, desc[UR8][R4.64] ;  /* 0x00000008041a8981 */ /* 0x0006a8000c1e1500 */
[----:B------:R-:W4:Y:S01]  /*7280*/  LDL.LU R5, [R1+0x39c] ;  /* 0x00039c0001057983 */ /* 0x000f220000300800 */
[----:B---3--:R-:W-:Y:S01]  /*7290*/  IMAD.MOV.U32 R4, RZ, RZ, R0 ;  /* 0x000000ffff047224 */ /* 0x008fe200078e0000 */
[----:B------:R-:W-:Y:S02]  /*72a0*/  PRMT R25, RZ, 0x7610, R25 ;  /* 0x00007610ff197816 */ /* 0x000fe40000000019 */
[----:B--2---:R0:W-:Y:S04]  /*72b0*/  STL [R1+0x1830], R26 ;  /* 0x0018301a01007387 */ /* 0x0041e80000100800 */
[----:B----4-:R1:W-:Y:S04]  /*72c0*/  STL.64 [R1+0x718], R4 ;  /* 0x0007180401007387 */ /* 0x0103e80000100a00 */
[----:B0-----:R-:W2:Y:S01]  /*72d0*/  LDL.LU R26, [R1+0x448] ;  /* 0x00044800011a7983 */ /* 0x001ea20000300800 */
[----:B-1----:R-:W-:-:S05]  /*72e0*/  IMAD.WIDE R4, R28, 0x2, R4 ;  /* 0x000000021c047825 */ /* 0x002fca00078e0204 */
[----:B------:R-:W3:Y:S04]  /*72f0*/  @!P0 LDG.E.U16 R25, desc[UR8][R4.64] ;  /* 0x0000000804198981 */ /* 0x000ee8000c1e1500 */
[----:B------:R-:W4:Y:S04]  /*7300*/  LDL.LU R4, [R1+0x3a4] ;  /* 0x0003a40001047983 */ /* 0x000f280000300800 */
[----:B------:R-:W4:Y:S01]  /*7310*/  LDL.LU R5, [R1+0x3a8] ;  /* 0x0003a80001057983 */ /* 0x000f220000300800 */
[----:B------:R-:W-:-:S03]  /*7320*/  PRMT R24, RZ, 0x7610, R24 ;  /* 0x00007610ff187816 */ /* 0x000fc60000000018 */
[----:B---3--:R-:W-:Y:S01]  /*7330*/  STL [R1+0x1838], R25 ;  /* 0x0018381901007387 */ /* 0x008fe20000100800 */
[----:B----4-:R-:W-:-:S04]  /*7340*/  LOP3.LUT R5, R5, R4, RZ, 0x3c, !PT ;  /* 0x0000000405057212 */ /* 0x010fc800078e3cff */
[----:B------:R-:W-:-:S04]  /*7350*/  LOP3.LUT R4, R5, R4, RZ, 0x3c, !PT ;  /* 0x0000000405047212 */ /* 0x000fc800078e3cff */
[----:B------:R-:W-:-:S05]  /*7360*/  LOP3.LUT R5, R5, R4, RZ, 0x3c, !PT ;  /* 0x0000000405057212 */ /* 0x000fca00078e3cff */
[----:B------:R0:W-:Y:S02]  /*7370*/  STL.64 [R1+0x710], R4 ;  /* 0x0007100401007387 */ /* 0x0001e40000100a00 */
[----:B0-----:R-:W-:-:S05]  /*7380*/  IMAD.WIDE R4, R28, 0x2, R4 ;  /* 0x000000021c047825 */ /* 0x001fca00078e0204 */
[----:B------:R0:W3:Y:S01]  /*7390*/  @!P0 LDG.E.U16 R24, desc[UR8][R4.64] ;  /* 0x0000000804188981 */ /* 0x0000e2000c1e1500 */
[----:B------:R-:W-:Y:S01]  /*73a0*/  PRMT R23, RZ, 0x7610, R23 ;  /* 0x00007610ff177816 */ /* 0x000fe20000000017 */
[----:B0-----:R-:W-:Y:S02]  /*73b0*/  IMAD.MOV.U32 R4, RZ, RZ, R27 ;  /* 0x000000ffff047224 */ /* 0x001fe400078e001b */
[----:B------:R-:W-:Y:S01]  /*73c0*/  IMAD.MOV.U32 R5, RZ, RZ, R29 ;  /* 0x000000ffff057224 */ /* 0x000fe200078e001d */
[----:B------:R-:W0:Y:S01]  /*73d0*/  S2R R3, SR_TID.X ;  /* 0x0000000000037919 */ /* 0x000e220000002100 */
[----:B------:R-:W1:Y:S01]  /*73e0*/  S2R R27, SR_TID.X ;  /* 0x00000000001b7919 */ /* 0x000e620000002100 */
[----:B---3--:R3:W-:Y:S04]  /*73f0*/  STL [R1+0x1840], R24 ;  /* 0x0018401801007387 */ /* 0x0087e80000100800 */
[----:B---3--:R-:W3:Y:S04]  /*7400*/  LDL.LU R24, [R1+0x480] ;  /* 0x0004800001187983 */ /* 0x008ee80000300800 */
[----:B------:R-:W4:Y:S04]  /*7410*/  LDL.LU R29, [R1+0x78] ;  /* 0x00007800011d7983 */ /* 0x000f280000300800 */
[----:B------:R0:W-:Y:S02]  /*7420*/  STL.64 [R1+0x708], R4 ;  /* 0x0007080401007387 */ /* 0x0001e40000100a00 */
[----:B0-----:R-:W-:-:S05]  /*7430*/  IMAD.WIDE R4, R28, 0x2, R4 ;  /* 0x000000021c047825 */ /* 0x001fca00078e0204 */
[----:B------:R2:W3:Y:S04]  /*7440*/  @!P0 LDG.E.U16 R23, desc[UR8][R4.64] ;  /* 0x0000000804178981 */ /* 0x0004e8000c1e1500 */
[----:B------:R-:W4:Y:S01]  /*7450*/  LDL.LU R5, [R1+0x444] ;  /* 0x0004440001057983 */ /* 0x000f220000300800 */
[----:B------:R-:W-:Y:S01]  /*7460*/  LOP3.LUT R0, R3, 0x1ff, RZ, 0xc0, !PT ;  /* 0x000001ff03007812 */ /* 0x000fe200078ec0ff */
[----:B--2---:R-:W-:Y:S01]  /*7470*/  IMAD.MOV.U32 R4, RZ, RZ, R26 ;  /* 0x000000ffff047224 */ /* 0x004fe200078e001a */
[----:B-1----:R-:W-:-:S03]  /*7480*/  LOP3.LUT R27, R27, 0x1ff, RZ, 0xc0, !PT ;  /* 0x000001ff1b1b7812 */ /* 0x002fc600078ec0ff */
[----:B------:R-:W-:Y:S01]  /*7490*/  IMAD.SHL.U32 R25, R0, 0x2, RZ ;  /* 0x0000000200197824 */ /* 0x000fe200078e00ff */
[----:B------:R-:W-:Y:S01]  /*74a0*/  STS.U16 [R2+UR5+0x2000], R19 ;  /* 0x0020001302007988 */ /* 0x000fe20008000405 */
[----:B------:R-:W-:Y:S01]  /*74b0*/  IMAD.SHL.U32 R27, R27, 0x2, RZ ;  /* 0x000000021b1b7824 */ /* 0x000fe200078e00ff */
[----:B------:R-:W-:Y:S02]  /*74c0*/  PRMT R22, RZ, 0x7610, R22 ;  /* 0x00007610ff167816 */ /* 0x000fe40000000016 */
[----:B------:R-:W-:Y:S04]  /*74d0*/  STS.U16 [R2+UR5+0x4000], R17 ;  /* 0x0040001102007988 */ /* 0x000fe80008000405 */
[----:B------:R-:W-:Y:S01]  /*74e0*/  STS.U16 [R2+UR5+0x6000], R16 ;  /* 0x0060001002007988 */ /* 0x000fe20008000405 */
[----:B------:R-:W-:-:S03]  /*74f0*/  LOP3.LUT R26, R27, 0x10, RZ, 0x3c, !PT ;  /* 0x000000101b1a7812 */ /* 0x000fc600078e3cff */
[----:B------:R-:W-:Y:S04]  /*7500*/  STS.U16 [R2+UR5+0x8000], R15 ;  /* 0x0080000f02007988 */ /* 0x000fe80008000405 */
[----:B------:R-:W-:Y:S04]  /*7510*/  STS.U16 [R25+UR5+0xa000], R9 ;  /* 0x00a0000919007988 */ /* 0x000fe80008000405 */
[----:B------:R-:W-:Y:S04]  /*7520*/  STS.U16 [R25+UR5+0xc000], R8 ;  /* 0x00c0000819007988 */ /* 0x000fe80008000405 */
[----:B------:R-:W-:Y:S04]  /*7530*/  STS.U16 [R25+UR5+0xe000], R6 ;  /* 0x00e0000619007988 */ /* 0x000fe80008000405 */
[----:B---3--:R0:W-:Y:S04]  /*7540*/  STL [R1+0x1844], R23 ;  /* 0x0018441701007387 */ /* 0x0081e80000100800 */
[----:B------:R1:W-:Y:S04]  /*7550*/  STL [R1+0x188c], R25 ;  /* 0x00188c1901007387 */ /* 0x0003e80000100800 */
[----:B0-----:R-:W2:Y:S04]  /*7560*/  LDL.LU R23, [R1+0x488] ;  /* 0x0004880001177983 */ /* 0x001ea80000300800 */
[----:B----4-:R0:W-:Y:S04]  /*7570*/  STL.64 [R1+0x700], R4 ;  /* 0x0007000401007387 */ /* 0x0101e80000100a00 */
[----:B------:R-:W3:Y:S04]  /*7580*/  LDL.LU R27, [R1+0x48c] ;  /* 0x00048c00011b7983 */ /* 0x000ee80000300800 */
[----:B-1----:R-:W4:Y:S01]  /*7590*/  LDL.LU R25, [R1+0x490] ;  /* 0x0004900001197983 */ /* 0x002f220000300800 */
[----:B0-----:R-:W-:-:S05]  /*75a0*/  IMAD.WIDE R4, R28, 0x2, R4 ;  /* 0x000000021c047825 */ /* 0x001fca00078e0204 */
[----:B------:R0:W2:Y:S04]  /*75b0*/  @!P0 LDG.E.U16 R22, desc[UR8][R4.64] ;  /* 0x0000000804168981 */ /* 0x0000a8000c1e1500 */
[----:B------:R-:W3:Y:S01]  /*75c0*/  LDL.LU R5, [R1+0x44c] ;  /* 0x00044c0001057983 */ /* 0x000ee20000300800 */
[----:B0-----:R-:W-:Y:S01]  /*75d0*/  IMAD.MOV.U32 R4, RZ, RZ, R24 ;  /* 0x000000ffff047224 */ /* 0x001fe200078e0018 */
[----:B------:R-:W-:Y:S02]  /*75e0*/  PRMT R21, RZ, 0x7610, R21 ;  /* 0x00007610ff157816 */ /* 0x000fe40000000015 */
[----:B--2---:R0:W-:Y:S04]  /*75f0*/  STL [R1+0x1848], R22 ;  /* 0x0018481601007387 */ /* 0x0041e80000100800 */
[----:B---3--:R1:W-:Y:S04]  /*7600*/  STL.64 [R1+0x6f8], R4 ;  /* 0x0006f80401007387 */ /* 0x0083e80000100a00 */
[----:B------:R-:W2:Y:S04]  /*7610*/  LDL.LU R24, [R1+0x494] ;  /* 0x0004940001187983 */ /* 0x000ea80000300800 */
[----:B0-----:R-:W3:Y:S01]  /*7620*/  LDL.LU R22, [R1+0x498] ;  /* 0x0004980001167983 */ /* 0x001ee20000300800 */
[----:B-1----:R-:W-:-:S05]  /*7630*/  IMAD.WIDE R4, R28, 0x2, R4 ;  /* 0x000000021c047825 */ /* 0x002fca00078e0204 */
[----:B------:R0:W2:Y:S04]  /*7640*/  @!P0 LDG.E.U16 R21, desc[UR8][R4.64] ;  /* 0x0000000804158981 */ /* 0x0000a8000c1e1500 */
[----:B------:R-:W3:Y:S01]  /*7650*/  LDL.LU R5, [R1+0x484] ;  /* 0x0004840001057983 */ /* 0x000ee20000300800 */
[----:B0-----:R-:W-:-:S03]  /*7660*/  IMAD.MOV.U32 R4, RZ, RZ, R23 ;  /* 0x000000ffff047224 */ /* 0x001fc600078e0017 */
[----:B------:R-:W-:Y:S04]  /*7670*/  STS.U16 [R26+UR5+0x400], R11 ;  /* 0x0004000b1a007988 */ /* 0x000fe80008000405 */
[----:B------:R0:W-:Y:S02]  /*7680*/  STS.U16 [R26+UR5+0x2400], R20 ;  /* 0x002400141a007988 */ /* 0x0001e40008000405 */
[----:B0-----:R-:W-:Y:S02]  /*7690*/  PRMT R20, RZ, 0x7610, R20 ;  /* 0x00007610ff147816 */ /* 0x001fe40000000014 */
[----:B--2---:R0:W-:Y:S04]  /*76a0*/  STL [R1+0x184c], R21 ;  /* 0x00184c1501007387 */ /* 0x0041e80000100800 */
[----:B---3--:R1:W-:Y:S01]  /*76b0*/  STL.64 [R1+0x6f0], R4 ;  /* 0x0006f00401007387 */ /* 0x0083e20000100a00 */
[----:B------:R-:W-:-:S03]  /*76c0*/  PRMT R19, RZ, 0x7610, R19 ;  /* 0x00007610ff137816 */ /* 0x000fc60000000013 */
[----:B------:R-:W2:Y:S04]  /*76d0*/  LDL.LU R23, [R1+0x49c] ;  /* 0x00049c0001177983 */ /* 0x000ea80000300800 */
[----:B0-----:R-:W3:Y:S01]  /*76e0*/  LDL.LU R21, [R1+0x4a0] ;  /* 0x0004a00001157983 */ /* 0x001ee20000300800 */
[----:B-1----:R-:W-:-:S05]  /*76f0*/  IMAD.WIDE R4, R28, 0x2, R4 ;  /* 0x000000021c047825 */ /* 0x002fca00078e0204 */
[----:B------:R4:W2:Y:S02]  /*7700*/  @!P0 LDG.E.U16 R20, desc[UR8][R4.64] ;  /* 0x0000000804148981 */ /* 0x0008a4000c1e1500 */
[----:B----4-:R-:W-:Y:S02]  /*7710*/  IMAD.MOV.U32 R4, RZ, RZ, R25 ;  /* 0x000000ffff047224 */ /* 0x010fe400078e0019 */
[----:B------:R-:W-:Y:S02]  /*7720*/  IMAD.MOV.U32 R5, RZ, RZ, R27 ;  /* 0x000000ffff057224 */ /* 0x000fe400078e001b */
[----:B------:R-:W-:Y:S01]  /*7730*/  IMAD.MOV.U32 R25, RZ, RZ, R24 ;  /* 0x000000ffff197224 */ /* 0x000fe200078e0018 */
[----:B------:R-:W-:Y:S01]  /*7740*/  STS.U16 [R26+UR5+0x4400], R29 ;  /* 0x0044001d1a007988 */ /* 0x000fe20008000405 */
[----:B------:R-:W-:-:S03]  /*7750*/  IMAD.MOV.U32 R24, RZ, RZ, R22 ;  /* 0x000000ffff187224 */ /* 0x000fc600078e0016 */
[----:B------:R0:W-:Y:S02]  /*7760*/  STS.U16 [R26+UR5+0x6400], R18 ;  /* 0x006400121a007988 */ /* 0x0001e40008000405 */
[----:B0-----:R-:W-:Y:S02]  /*7770*/  PRMT R18, RZ, 0x7610, R18 ;  /* 0x00007610ff127816 */ /* 0x001fe40000000012 */
[----:B--2---:R-:W-:Y:S04]  /*7780*/  STL [R1+0x1850], R20 ;  /* 0x0018501401007387 */ /* 0x004fe80000100800 */
[----:B------:R0:W-:Y:S02]  /*7790*/  STL.64 [R1+0x6e8], R4 ;  /* 0x0006e80401007387 */ /* 0x0001e40000100a00 */
[----:B0-----:R-:W-:-:S05]  /*77a0*/  IMAD.WIDE R4, R28, 0x2, R4 ;  /* 0x000000021c047825 */ /* 0x001fca00078e0204 */
[----:B------:R0:W2:Y:S02]  /*77b0*/  @!P0 LDG.E.U16 R19, desc[UR8][R4.64] ;  /* 0x0000000804138981 */ /* 0x0000a4000c1e1500 */
[----:B0-----:R-:W-:-:S05]  /*77c0*/  IMAD.WIDE R4, R28, 0x2, R24 ;  /* 0x000000021c047825 */ /* 0x001fca00078e0218 */
[----:B------:R0:W4:Y:S01]  /*77d0*/  @!P0 LDG.E.U16 R18, desc[UR8][R4.64] ;  /* 0x0000000804128981 */ /* 0x000122000c1e1500 */
[----:B------:R-:W-:-:S03]  /*77e0*/  PRMT R17, RZ, 0x7610, R17 ;  /* 0x00007610ff117816 */ /* 0x000fc60000000011 */
[----:B--2---:R-:W-:Y:S04]  /*77f0*/  STL [R1+0x1854], R19 ;  /* 0x0018541301007387 */ /* 0x004fe80000100800 */
[----:B------:R-:W2:Y:S04]  /*7800*/  LDL.LU R22, [R1+0x4a4] ;  /* 0x0004a40001167983 */ /* 0x000ea80000300800 */
[----:B------:R-:W2:Y:S04]  /*7810*/  LDL.LU R20, [R1+0x4a8] ;  /* 0x0004a80001147983 */ /* 0x000ea80000300800 */
[----:B------:R3:W-:Y:S02]  /*7820*/  STL.64 [R1+0x6e0], R24 ;  /* 0x0006e01801007387 */ /* 0x0007e40000100a00 */
[----:B---3--:R-:W-:-:S02]  /*7830*/  IMAD.MOV.U32 R24, RZ, RZ, R21 ;  /* 0x000000ffff187224 */ /* 0x008fc400078e0015 */
[----:B------:R-:W-:Y:S02]  /*7840*/  IMAD.MOV.U32 R25, RZ, RZ, R23 ;  /* 0x000000ffff197224 */ /* 0x000fe400078e0017 */
[----:B0-----:R-:W-:-:S05]  /*7850*/  IMAD.WIDE R4, R28, 0x2, R24 ;  /* 0x000000021c047825 */ /* 0x001fca00078e0218 */
[----:B------:R2:W3:Y:S04]  /*7860*/  @!P0 LDG.E.U16 R17, desc[UR8][R4.64] ;  /* 0x0000000804118981 */ /* 0x0004e8000c1e1500 */
[----:B----4-:R0:W-:Y:S04]  /*7870*/  STL [R1+0x1858], R18 ;  /* 0x0018581201007387 */ /* 0x0101e80000100800 */
[----:B------:R-:W4:Y:S04]  /*7880*/  LDL.LU R21, [R1+0x4ac] ;  /* 0x0004ac0001157983 */ /* 0x000f280000300800 */
[----:B------:R-:W4:Y:S01]  /*7890*/  LDL.LU R19, [R1+0x4b0] ;  /* 0x0004b00001137983 */ /* 0x000f220000300800 */
[----:B------:R-:W1:Y:S03]  /*78a0*/  S2R R29, SR_TID.X ;  /* 0x00000000001d7919 */ /* 0x000e660000002100 */
[----:B------:R-:W-:Y:S04]  /*78b0*/  STL.64 [R1+0x6d8], R24 ;  /* 0x0006d81801007387 */ /* 0x000fe80000100a00 */
[----:B------:R-:W4:Y:S01]  /*78c0*/  LDL.LU R28, [R1+0xb8] ;  /* 0x0000b800011c7983 */ /* 0x000f220000300800 */
[----:B------:R-:W-:-:S02]  /*78d0*/  PRMT R16, RZ, 0x7610, R16 ;  /* 0x00007610ff107816 */ /* 0x000fc40000000010 */
[----:B------:R-:W-:Y:S02]  /*78e0*/  PRMT R15, RZ, 0x7610, R15 ;  /* 0x00007610ff0f7816 */ /* 0x000fe4000000000f */
[----:B-1----:R-:W-:Y:S01]  /*78f0*/  LOP3.LUT R29, R29, 0x3f, RZ, 0xc0, !PT ;  /* 0x0000003f1d1d7812 */ /* 0x002fe200078ec0ff */
[----:B--2---:R-:W-:Y:S02]  /*7900*/  IMAD.MOV.U32 R5, RZ, RZ, R22 ;  /* 0x000000ffff057224 */ /* 0x004fe400078e0016 */
[----:B------:R-:W-:Y:S01]  /*7910*/  IMAD.MOV.U32 R4, RZ, RZ, R20 ;  /* 0x000000ffff047224 */ /* 0x000fe200078e0014 */
[----:B---3--:R1:W-:Y:S04]  /*7920*/  STL [R1+0x185c], R17 ;  /* 0x00185c1101007387 */ /* 0x0083e80000100800 */
[----:B------:R-:W2:Y:S04]  /*7930*/  LDL.LU R20, [R1+0x4b4] ;  /* 0x0004b40001147983 */ /* 0x000ea80000300800 */
[----:B0-----:R-:W3:Y:S01]  /*7940*/  LDL.LU R18, [R1+0x4b8] ;  /* 0x0004b80001127983 */ /* 0x001ee20000300800 */
[----:B-1----:R-:W0:Y:S01]  /*7950*/  LDC R17, c[0x0][0x3ac] ;  /* 0x0000eb00ff117b82 */ /* 0x002e220000000800 */
[----:B----4-:R-:W-:-:S02]  /*7960*/  IMAD.MOV.U32 R23, RZ, RZ, R21 ;  /* 0x000000ffff177224 */ /* 0x010fc400078e0015 */
[----:B------:R-:W-:Y:S02]  /*7970*/  IMAD.MOV.U32 R22, RZ, RZ, R19 ;  /* 0x000000ffff167224 */ /* 0x000fe400078e0013 */
[----:B0-----:R-:W-:Y:S02]  /*7980*/  IMAD R17, R29, R17, RZ ;  /* 0x000000111d117224 */ /* 0x001fe400078e02ff */
[----:B------:R-:W4:Y:S04]  /*7990*/  LDL.LU R29, [R1+0xa4] ;  /* 0x0000a400011d7983 */ /* 0x000f280000300800 */
[----:B------:R0:W-:Y:S02]  /*79a0*/  STL.64 [R1+0x6d0], R4 ;  /* 0x0006d00401007387 */ /* 0x0001e40000100a00 */
[----:B0-----:R-:W-:-:S05]  /*79b0*/  IMAD.WIDE R4, R17, 0x2, R4 ;  /* 0x0000000211047825 */ /* 0x001fca00078e0204 */
[----:B------:R0:W4:Y:S02]  /*79c0*/  @!P0 LDG.E.U16 R16, desc[UR8][R4.64] ;  /* 0x0000000804108981 */ /* 0x000124000c1e1500 */
[----:B0-----:R-:W-:-:S05]  /*79d0*/  IMAD.WIDE R4, R17, 0x2, R22 ;  /* 0x0000000211047825 */ /* 0x001fca00078e0216 */
[----:B------:R2:W4:Y:S01]  /*79e0*/  @!P0 LDG.E.U16 R15, desc[UR8][R4.64] ;  /* 0x00000008040f8981 */ /* 0x000522000c1e1500 */
[----:B------:R-:W-:Y:S02]  /*79f0*/  LOP3.LUT R3, R3, 0x1ff, RZ, 0xc0, !PT ;  /* 0x000001ff03037812 */ /* 0x000fe400078ec0ff */
[----:B------:R-:W-:-:S03]  /*7a00*/  PRMT R14, RZ, 0x7610, R14 ;  /* 0x00007610ff0e7816 */ /* 0x000fc6000000000e */
[----:B------:R-:W-:Y:S02]  /*7a10*/  IMAD.SHL.U32 R27, R3, 0x2, RZ ;  /* 0x00000002031b7824 */ /* 0x000fe400078e00ff */
[----:B--2---:R-:W-:Y:S02]  /*7a20*/  IMAD.MOV.U32 R5, RZ, RZ, R20 ;  /* 0x000000ffff057224 */ /* 0x004fe400078e0014 */
[----:B---3--:R-:W-:Y:S01]  /*7a30*/  IMAD.MOV.U32 R4, RZ, RZ, R18 ;  /* 0x000000ffff047224 */ /* 0x008fe200078e0012 */
[----:B----4-:R0:W-:Y:S04]  /*7a40*/  STL [R1+0x1860], R16 ;  /* 0x0018601001007387 */ /* 0x0101e80000100800 */
[----:B------:R-:W2:Y:S04]  /*7a50*/  LDL.LU R19, [R1+0x4bc] ;  /* 0x0004bc0001137983 */ /* 0x000ea80000300800 */
[----:B0-----:R-:W3:Y:S04]  /*7a60*/  LDL.LU R16, [R1+0x4d0] ;  /* 0x0004d00001107983 */ /* 0x001ee80000300800 */
[----:B------:R-:W-:Y:S04]  /*7a70*/  STL.64 [R1+0x6c8], R22 ;  /* 0x0006c81601007387 */ /* 0x000fe80000100a00 */
[----:B------:R-:W4:Y:S04]  /*7a80*/  LDL.LU R24, [R1+0x88] ;  /* 0x0000880001187983 */ /* 0x000f280000300800 */
[----:B------:R0:W-:Y:S04]  /*7a90*/  STL [R1+0x1864], R15 ;  /* 0x0018640f01007387 */ /* 0x0001e80000100800 */
[----:B0-----:R-:W4:Y:S04]  /*7aa0*/  LDL.LU R15, [R1+0x4d4] ;  /* 0x0004d400010f7983 */ /* 0x001f280000300800 */
[----:B------:R-:W4:Y:S04]  /*7ab0*/  LDL.LU R3, [R1+0x4d8] ;  /* 0x0004d80001037983 */ /* 0x000f280000300800 */
[----:B------:R0:W-:Y:S02]  /*7ac0*/  STL.64 [R1+0x6c0], R4 ;  /* 0x0006c00401007387 */ /* 0x0001e40000100a00 */
[----:B0-----:R-:W-:-:S05]  /*7ad0*/  IMAD.WIDE R4, R17, 0x2, R4 ;  /* 0x0000000211047825 */ /* 0x001fca00078e0204 */
[----:B------:R2:W4:Y:S04]  /*7ae0*/  @!P0 LDG.E.U16 R14, desc[UR8][R4.64] ;  /* 0x00000008040e8981 */ /* 0x000528000c1e1500 */
[----:B------:R0:W-:Y:S04]  /*7af0*/  STS.U16 [R26+UR5+0x8400], R13 ;  /* 0x0084000d1a007988 */ /* 0x0001e80008000405 */
[----:B------:R-:W-:Y:S04]  /*7b00*/  STS.U16 [R26+UR5+0xa400], R12 ;  /* 0x00a4000c1a007988 */ /* 0x000fe80008000405 */
[----:B------:R-:W-:Y:S04]  /*7b10*/  STS.U16 [R26+UR5+0xc400], R7 ;  /* 0x00c400071a007988 */ /* 0x000fe80008000405 */
[----:B------:R1:W-:Y:S01]  /*7b20*/  STS.U16 [R26+UR5+0xe400], R10 ;  /* 0x00e4000a1a007988 */ /* 0x0003e20008000405 */
[----:B------:R-:W-:-:S02]  /*7b30*/  LOP3.LUT R18, R27, 0x20, RZ, 0x3c, !PT ;  /* 0x000000201b127812 */ /* 0x000fc400078e3cff */
[----:B0-----:R-:W-:Y:S01]  /*7b40*/  PRMT R13, RZ, 0x7610, R13 ;  /* 0x00007610ff0d7816 */ /* 0x001fe2000000000d */
[----:B-1----:R-:W4:Y:S01]  /*7b50*/  LDL.LU R26, [R1+0x80] ;  /* 0x00008000011a7983 */ /* 0x002f220000300800 */
[----:B--2---:R-:W-:Y:S02]  /*7b60*/  IMAD.MOV.U32 R5, RZ, RZ, R19 ;  /* 0x000000ffff057224 */ /* 0x004fe400078e0013 */
[----:B---3--:R-:W-:Y:S01]  /*7b70*/  IMAD.MOV.U32 R4, RZ, RZ, R16 ;  /* 0x000000ffff047224 */ /* 0x008fe200078e0010 */
[----:B----4-:R-:W-:Y:S04]  /*7b80*/  STL [R1+0x1868], R14 ;  /* 0x0018680e01007387 */ /* 0x010fe80000100800 */
[----:B------:R-:W2:Y:S04]  /*7b90*/  LDL.LU R20, [R1+0x4dc] ;  /* 0x0004dc0001147983 */ /* 0x000ea80000300800 */
[----:B------:R-:W3:Y:S04]  /*7ba0*/  LDL.LU R19, [R1+0x4e0] ;  /* 0x0004e00001137983 */ /* 0x000ee80000300800 */
[----:B------:R-:W4:Y:S04]  /*7bb0*/  LDL.LU R27, [R1+0x70] ;  /* 0x00007000011b7983 */ /* 0x000f280000300800 */
[----:B------:R0:W-:Y:S02]  /*7bc0*/  STL.64 [R1+0x6b8], R4 ;  /* 0x0006b80401007387 */ /* 0x0001e40000100a00 */
[----:B0-----:R-:W-:-:S05]  /*7bd0*/  IMAD.WIDE R4, R17, 0x2, R4 ;  /* 0x0000000211047825 */ /* 0x001fca00078e0204 */
[----:B------:R0:W2:Y:S04]  /*7be0*/  @!P0 LDG.E.U16 R13, desc[UR8][R4.64] ;  /* 0x00000008040d8981 */ /* 0x0000a8000c1e1500 */
[----:B------:R1:W-:Y:S01]  /*7bf0*/  STS.U16 [R18+UR5+0x800], R28 ;  /* 0x0008001c12007988 */ /* 0x0003e20008000405 */
[----:B------:R-:W-:Y:S01]  /*7c00*/  PRMT R12, RZ, 0x7610, R12 ;  /* 0x00007610ff0c7816 */ /* 0x000fe2000000000c */
[----:B0-----:R-:W-:Y:S02]  /*7c10*/  IMAD.MOV.U32 R4, RZ, RZ, R3 ;  /* 0x000000ffff047224 */ /* 0x001fe400078e0003 */
[----:B------:R-:W-:Y:S01]  /*7c20*/  IMAD.MOV.U32 R5, RZ, RZ, R15 ;  /* 0x000000ffff057224 */ /* 0x000fe200078e000f */
[----:B-1----:R-:W3:Y:S04]  /*7c30*/  LDL.LU R28, [R1+0x50] ;  /* 0x00005000011c7983 */ /* 0x002ee80000300800 */
[----:B------:R0:W-:Y:S04]  /*7c40*/  STS.U16 [R18+UR5+0x2800], R29 ;  /* 0x0028001d12007988 */ /* 0x0001e80008000405 */
[----:B--2---:R-:W-:Y:S04]  /*7c50*/  STL [R1+0x186c], R13 ;  /* 0x00186c0d01007387 */ /* 0x004fe80000100800 */
[----:B------:R-:W2:Y:S04]  /*7c60*/  LDL.LU R16, [R1+0x4e4] ;  /* 0x0004e40001107983 */ /* 0x000ea80000300800 */
[----:B------:R-:W2:Y:S04]  /*7c70*/  LDL.LU R3, [R1+0x4e8] ;  /* 0x0004e80001037983 */ /* 0x000ea80000300800 */
[----:B0-----:R-:W2:Y:S04]  /*7c80*/  LDL.LU R29, [R1+0x14] ;  /* 0x00001400011d7983 */ /* 0x001ea80000300800 */
[----:B------:R0:W-:Y:S04]  /*7c90*/  STL.64 [R1+0x6b0], R4 ;  /* 0x0006b00401007387 */ /* 0x0001e80000100a00 */
[----:B------:R-:W2:Y:S01]  /*7ca0*/  LDL.LU R14, [R1+0x500] ;  /* 0x00050000010e7983 */ /* 0x000ea20000300800 */
[----:B0-----:R-:W-:-:S05]  /*7cb0*/  IMAD.WIDE R4, R17, 0x2, R4 ;  /* 0x0000000211047825 */ /* 0x001fca00078e0204 */
[----:B------:R3:W2:Y:S01]  /*7cc0*/  @!P0 LDG.E.U16 R12, desc[UR8][R4.64] ;  /* 0x00000008040c8981 */ /* 0x0006a2000c1e1500 */
[----:B------:R-:W-:Y:S01]  /*7cd0*/  PRMT R11, RZ, 0x7610, R11 ;  /* 0x00007610ff0b7816 */ /* 0x000fe2000000000b */
[----:B---3--:R-:W-:Y:S02]  /*7ce0*/  IMAD.MOV.U32 R4, RZ, RZ, R19 ;  /* 0x000000ffff047224 */ /* 0x008fe400078e0013 */
[----:B------:R-:W-:Y:S01]  /*7cf0*/  IMAD.MOV.U32 R5, RZ, RZ, R20 ;  /* 0x000000ffff057224 */ /* 0x000fe200078e0014 */
[----:B--2---:R0:W-:Y:S04]  /*7d00*/  STL [R1+0x1870], R12 ;  /* 0x0018700c01007387 */ /* 0x0041e80000100800 */
[----:B------:R-:W2:Y:S04]  /*7d10*/  LDL.LU R15, [R1+0x4ec] ;  /* 0x0004ec00010f7983 */ /* 0x000ea80000300800 */
[----:B------:R-:W3:Y:S04]  /*7d20*/  LDL.LU R13, [R1+0x504] ;  /* 0x00050400010d7983 */ /* 0x000ee80000300800 */
[----:B0-----:R-:W2:Y:S04]  /*7d30*/  LDL.LU R12, [R1+0x508] ;  /* 0x00050800010c7983 */ /* 0x001ea80000300800 */
[----:B------:R0:W-:Y:S02]  /*7d40*/  STL.64 [R1+0x6a8], R4 ;  /* 0x0006a80401007387 */ /* 0x0001e40000100a00 */
[----:B0-----:R-:W-:-:S05]  /*7d50*/  IMAD.WIDE R4, R17, 0x2, R4 ;  /* 0x0000000211047825 */ /* 0x001fca00078e0204 */
[----:B------:R0:W2:Y:S01]  /*7d60*/  @!P0 LDG.E.U16 R11, desc[UR8][R4.64] ;  /* 0x00000008040b8981 */ /* 0x0000a2000c1e1500 */
[----:B------:R-:W-:Y:S01]  /*7d70*/  PRMT R10, RZ, 0x7610, R10 ;  /* 0x00007610ff0a7816 */ /* 0x000fe2000000000a */
[----:B0-----:R-:W-:Y:S02]  /*7d80*/  IMAD.MOV.U32 R4, RZ, RZ, R3 ;  /* 0x000000ffff047224 */ /* 0x001fe400078e0003 */
[----:B------:R-:W-:Y:S01]  /*7d90*/  IMAD.MOV.U32 R5, RZ, RZ, R16 ;  /* 0x000000ffff057224 */ /* 0x000fe200078e0010 */
[----:B--2---:R0:W-:Y:S04]  /*7da0*/  STL [R1+0x1874], R11 ;  /* 0x0018740b01007387 */ /* 0x0041e80000100800 */
[----:B0-----:R-:W2:Y:S04]  /*7db0*/  LDL.LU R11, [R1+0x50c] ;  /* 0x00050c00010b7983 */ /* 0x001ea80000300800 */
[----:B------:R-:W2:Y:S04]  /*7dc0*/  LDL.LU R3, [R1+0x530] ;  /* 0x0005300001037983 */ /* 0x000ea80000300800 */
[----:B------:R0:W-:Y:S02]  /*7dd0*/  STL.64 [R1+0x6a0], R4 ;  /* 0x0006a00401007387 */ /* 0x0001e40000100a00 */
[----:B0-----:R-:W-:-:S05]  /*7de0*/  IMAD.WIDE R4, R17, 0x2, R4 ;  /* 0x0000000211047825 */ /* 0x001fca00078e0204 */
[----:B------:R0:W2:Y:S01]  /*7df0*/  @!P0 LDG.E.U16 R10, desc[UR8][R4.64] ;  /* 0x00000008040a8981 */ /* 0x0000a2000c1e1500 */
[----:B------:R-:W-:Y:S01]  /*7e00*/  PRMT R9, RZ, 0x7610, R9 ;  /* 0x00007610ff097816 */ /* 0x000fe20000000009 */
[----:B0-----:R-:W-:Y:S02]  /*7e10*/  IMAD.MOV.U32 R4, RZ, RZ, R14 ;  /* 0x000000ffff047224 */ /* 0x001fe400078e000e */
[----:B------:R-:W-:Y:S01]  /*7e20*/  IMAD.MOV.U32 R5, RZ, RZ, R15 ;  /* 0x000000ffff057224 */ /* 0x000fe200078e000f */
[----:B--2---:R-:W-:Y:S04]  /*7e30*/  STL [R1+0x1878], R10 ;  /* 0x0018780a01007387 */ /* 0x004fe80000100800 */
[----:B------:R0:W-:Y:S02]  /*7e40*/  STL.64 [R1+0x698], R4 ;  /* 0x0006980401007387 */ /* 0x0001e40000100a00 */
[----:B0-----:R-:W-:-:S05]  /*7e50*/  IMAD.WIDE R4, R17, 0x2, R4 ;  /* 0x0000000211047825 */ /* 0x001fca00078e0204 */
[----:B------:R0:W2:Y:S01]  /*7e60*/  @!P0 LDG.E.U16 R9, desc[UR8][R4.64] ;  /* 0x0000000804098981 */ /* 0x0000a2000c1e1500 */
[----:B------:R-:W-:Y:S01]  /*7e70*/  PRMT R8, RZ, 0x7610, R8 ;  /* 0x00007610ff087816 */ /* 0x000fe20000000008 */
[----:B0-----:R-:W-:Y:S02]  /*7e80*/  IMAD.MOV.U32 R4, RZ, RZ, R12 ;  /* 0x000000ffff047224 */ /* 0x001fe400078e000c */
[----:B---3--:R-:W-:Y:S01]  /*7e90*/  IMAD.MOV.U32 R5, RZ, RZ, R13 ;  /* 0x000000ffff057224 */ /* 0x008fe200078e000d */
[----:B--2---:R-:W-:Y:S04]  /*7ea0*/  STL [R1+0x187c], R9 ;  /* 0x00187c0901007387 */ /* 0x004fe80000100800 */
[----:B------:R0:W-:Y:S01]  /*7eb0*/  STL.64 [R1+0x690], R4 ;  /* 0x0006900401007387 */ /* 0x0001e20000100a00 */
[----:B------:R-:W-:-:S03]  /*7ec0*/  PRMT R7, RZ, 0x7610, R7 ;  /* 0x00007610ff077816 */ /* 0x000fc60000000007 */
[----:B------:R-:W2:Y:S01]  /*7ed0*/  LDL.LU R14, [R1+0x10] ;  /* 0x00001000010e7983 */ /* 0x000ea20000300800 */
[----:B0-----:R-:W-:-:S05]  /*7ee0*/  IMAD.WIDE R4, R17, 0x2, R4 ;  /* 0x0000000211047825 */ /* 0x001fca00078e0204 */
[----:B------:R0:W3:Y:S02]  /*7ef0*/  @!P0 LDG.E.U16 R8, desc[UR8][R4.64] ;  /* 0x0000000804088981 */ /* 0x0000e4000c1e1500 */
[----:B0-----:R-:W-:Y:S02]  /*7f00*/  IMAD.MOV.U32 R4, RZ, RZ, R3 ;  /* 0x000000ffff047224 */ /* 0x001fe400078e0003 */
[----:B------:R-:W-:Y:S01]  /*7f10*/  IMAD.MOV.U32 R5, RZ, RZ, R11 ;  /* 0x000000ffff057224 */ /* 0x000fe200078e000b */
[----:B---3--:R0:W-:Y:S04]  /*7f20*/  STL [R1+0x1880], R8 ;  /* 0x0018800801007387 */ /* 0x0081e80000100800 */
[----:B------:R-:W3:Y:S04]  /*7f30*/  LDL.LU R15, [R1+0xd0] ;  /* 0x0000d000010f7983 */ /* 0x000ee80000300800 */
[----:B------:R1:W-:Y:S04]  /*7f40*/  STL.64 [R1+0x688], R4 ;  /* 0x0006880401007387 */ /* 0x0003e80000100a00 */
[----:B------:R-:W3:Y:S04]  /*7f50*/  LDL.LU R13, [R1+0x534] ;  /* 0x00053400010d7983 */ /* 0x000ee80000300800 */
[----:B0-----:R-:W3:Y:S01]  /*7f60*/  LDL.LU R8, [R1+0x538] ;  /* 0x0005380001087983 */ /* 0x001ee20000300800 */
[----:B-1----:R-:W-:-:S03]  /*7f70*/  IMAD.WIDE R4, R17, 0x2, R4 ;  /* 0x0000000211047825 */ /* 0x002fc600078e0204 */
[----:B------:R-:W-:Y:S04]  /*7f80*/  STS.U16 [R18+UR5+0x4800], R24 ;  /* 0x0048001812007988 */ /* 0x000fe80008000405 */
[----:B------:R0:W3:Y:S04]  /*7f90*/  @!P0 LDG.E.U16 R7, desc[UR8][R4.64] ;  /* 0x0000000804078981 */ /* 0x0000e8000c1e1500 */
[----:B------:R-:W3:Y:S04]  /*7fa0*/  LDL.LU R12, [R1+0x53c] ;  /* 0x00053c00010c7983 */ /* 0x000ee80000300800 */
[----:B------:R-:W-:Y:S01]  /*7fb0*/  STS.U16 [R18+UR5+0x6800], R26 ;  /* 0x0068001a12007988 */ /* 0x000fe20008000405 */
[----:B0-----:R-:W0:Y:S03]  /*7fc0*/  S2R R5, SR_TID.X ;  /* 0x0000000000057919 */ /* 0x001e260000002100 */
[----:B------:R-:W3:Y:S04]  /*7fd0*/  LDL.LU R11, [R1+0x5f0] ;  /* 0x0005f000010b7983 */ /* 0x000ee80000300800 */
[----:B----4-:R-:W-:Y:S04]  /*7fe0*/  STS.U16 [R18+UR5+0x8800], R27 ;  /* 0x0088001b12007988 */ /* 0x010fe80008000405 */
[----:B------:R-:W4:Y:S04]  /*7ff0*/  LDL.LU R16, [R1+0xc8] ;  /* 0x0000c80001107983 */ /* 0x000f280000300800 */
[----:B------:R-:W-:Y:S04]  /*8000*/  STS.U16 [R18+UR5+0xa800], R28 ;  /* 0x00a8001c12007988 */ /* 0x000fe80008000405 */
[----:B------:R-:W4:Y:S04]  /*8010*/  LDL.LU R10, [R1+0x5f4] ;  /* 0x0005f400010a7983 */ /* 0x000f280000300800 */
[----:B------:R1:W-:Y:S04]  /*8020*/  STS.U16 [R18+UR5+0xc800], R29 ;  /* 0x00c8001d12007988 */ /* 0x0003e80008000405 */
[----:B------:R-:W4:Y:S01]  /*8030*/  LDL.LU R9, [R1+0x670] ;  /* 0x0006700001097983 */ /* 0x000f220000300800 */
[----:B0-----:R-:W-:-:S03]  /*8040*/  LOP3.LUT R5, R5, 0x1ff, RZ, 0xc0, !PT ;  /* 0x000001ff05057812 */ /* 0x001fc600078ec0ff */
[----:B-1----:R-:W4:Y:S02]  /*8050*/  LDL.LU R18, [R1+0xb4] ;  /* 0x0000b40001127983 */ /* 0x002f240000300800 */
[----:B------:R-:W-:Y:S02]  /*8060*/  IMAD.SHL.U32 R5, R5, 0x2, RZ ;  /* 0x0000000205057824 */ /* 0x000fe400078e00ff */
[----:B------:R-:W4:Y:S04]  /*8070*/  LDL.LU R19, [R1+0x9c] ;  /* 0x00009c0001137983 */ /* 0x000f280000300800 */
[----:B------:R-:W4:Y:S01]  /*8080*/  LDL.LU R20, [R1+0x84] ;  /* 0x0000840001147983 */ /* 0x000f220000300800 */
[----:B------:R-:W-:-:S03]  /*8090*/  LOP3.LUT R5, R5, 0x20, RZ, 0x3c, !PT ;  /* 0x0000002005057812 */ /* 0x000fc600078e3cff */
[----:B------:R-:W4:Y:S04]  /*80a0*/  LDL.LU R21, [R1+0x64] ;  /* 0x0000640001157983 */ /* 0x000f280000300800 */
[----:B------:R-:W4:Y:S04]  /*80b0*/  LDL.LU R22, [R1+0x4c] ;  /* 0x00004c0001167983 */ /* 0x000f280000300800 */
[----:B------:R-:W4:Y:S04]  /*80c0*/  LDL.LU R25, [R1+0x38] ;  /* 0x0000380001197983 */ /* 0x000f280000300800 */
[----:B------:R-:W4:Y:S04]  /*80d0*/  LDL.LU R23, [R1+0x340] ;  /* 0x0003400001177983 */ /* 0x000f280000300800 */
[----:B------:R-:W4:Y:S04]  /*80e0*/  LDL.LU R24, [R1+0xcc] ;  /* 0x0000cc0001187983 */ /* 0x000f280000300800 */
[----:B------:R-:W4:Y:S04]  /*80f0*/  LDL.LU R26, [R1+0xb0] ;  /* 0x0000b000011a7983 */ /* 0x000f280000300800 */
[----:B--2---:R3:W-:Y:S04]  /*8100*/  STS.U16 [R5+UR5+0xe800], R14 ;  /* 0x00e8000e05007988 */ /* 0x0047e80008000405 */
[----:B------:R-:W2:Y:S04]  /*8110*/  LDL.LU R27, [R1+0x98] ;  /* 0x00009800011b7983 */ /* 0x000ea80000300800 */
[----:B------:R-:W2:Y:S01]  /*8120*/  LDL.LU R28, [R1+0x7c] ;  /* 0x00007c00011c7983 */ /* 0x000ea20000300800 */
[----:B------:R-:W-:-:S03]  /*8130*/  PRMT R6, RZ, 0x7610, R6 ;  /* 0x00007610ff067816 */ /* 0x000fc60000000006 */
[----:B------:R-:W2:Y:S04]  /*8140*/  LDL.LU R3, [R1+0x60] ;  /* 0x0000600001037983 */ /* 0x000ea80000300800 */
[----:B------:R-:W2:Y:S01]  /*8150*/  LDL.LU R29, [R1+0x48] ;  /* 0x00004800011d7983 */ /* 0x000ea20000300800 */
[----:B---3--:R-:W-:Y:S02]  /*8160*/  IMAD.MOV.U32 R5, RZ, RZ, R13 ;  /* 0x000000ffff057224 */ /* 0x008fe400078e000d */
[----:B------:R-:W-:Y:S01]  /*8170*/  IMAD.MOV.U32 R4, RZ, RZ, R8 ;  /* 0x000000ffff047224 */ /* 0x000fe200078e0008 */
[----:B------:R-:W-:Y:S04]  /*8180*/  STL [R1+0x1884], R7 ;  /* 0x0018840701007387 */ /* 0x000fe80000100800 */
[----:B------:R0:W-:Y:S02]  /*8190*/  STL.64 [R1+0x680], R4 ;  /* 0x0006800401007387 */ /* 0x0001e40000100a00 */
[----:B0-----:R-:W-:-:S05]  /*81a0*/  IMAD.WIDE R4, R17, 0x2, R4 ;  /* 0x0000000211047825 */ /* 0x001fca00078e0204 */
[----:B------:R0:W3:Y:S01]  /*81b0*/  @!P0 LDG.E.U16 R6, desc[UR8][R4.64] ;  /* 0x0000000804068981 */ /* 0x0000e2000c1e1500 */
[----:B------:R-:W-:Y:S01]  /*81c0*/  IMAD.MOV.U32 R7, RZ, RZ, R12 ;  /* 0x000000ffff077224 */ /* 0x000fe200078e000c */
[----:B0-----:R-:W-:Y:S02]  /*81d0*/  PRMT R5, RZ, 0x7610, R5 ;  /* 0x00007610ff057816 */ /* 0x001fe40000000005 */
[----:B---3--:R0:W-:Y:S02]  /*81e0*/  STL [R1+0x1888], R6 ;  /* 0x0018880601007387 */ /* 0x0081e40000100800 */
[----:B0-----:R-:W-:-:S05]  /*81f0*/  IMAD.MOV.U32 R6, RZ, RZ, R11 ;  /* 0x000000ffff067224 */ /* 0x001fca00078e000b */
[----:B------:R0:W-:Y:S02]  /*8200*/  STL.64 [R1+0x678], R6 ;  /* 0x0006780601007387 */ /* 0x0001e40000100a00 */
[----:B0-----:R-:W-:-:S05]  /*8210*/  IMAD.WIDE R6, R17, 0x2, R6 ;  /* 0x0000000211067825 */ /* 0x001fca00078e0206 */
[----:B------:R4:W3:Y:S01]  /*8220*/  @!P0 LDG.E.U16 R5, desc[UR8][R6.64] ;  /* 0x0000000806058981 */ /* 0x0008e2000c1e1500 */
[----:B------:R-:W-:Y:S01]  /*8230*/  PRMT R4, RZ, 0x7610, R4 ;  /* 0x00007610ff047816 */ /* 0x000fe20000000004 */
[----:B----4-:R-:W-:Y:S02]  /*8240*/  IMAD.MOV.U32 R6, RZ, RZ, R9 ;  /* 0x000000ffff067224 */ /* 0x010fe400078e0009 */
[----:B------:R-:W-:Y:S01]  /*8250*/  IMAD.MOV.U32 R7, RZ, RZ, R10 ;  /* 0x000000ffff077224 */ /* 0x000fe200078e000a */
[----:B---3--:R-:W-:Y:S04]  /*8260*/  STL [R1+0x1890], R5 ;  /* 0x0018900501007387 */ /* 0x008fe80000100800 */
[----:B------:R0:W-:Y:S02]  /*8270*/  STL.64 [R1+0x670], R6 ;  /* 0x0006700601007387 */ /* 0x0001e40000100a00 */
[----:B0-----:R-:W-:-:S05]  /*8280*/  IMAD.WIDE R6, R17, 0x2, R6 ;  /* 0x0000000211067825 */ /* 0x001fca00078e0206 */
[----:B------:R-:W3:Y:S04]  /*8290*/  @!P0 LDG.E.U16 R4, desc[UR8][R6.64] ;  /* 0x0000000806048981 */ /* 0x000ee8000c1e1500 */
[----:B---3--:R0:W-:Y:S04]  /*82a0*/  STL [R1+0x1894], R4 ;  /* 0x0018940401007387 */ /* 0x0081e80000100800 */
[----:B0-----:R-:W3:Y:S04]  /*82b0*/  LDL.LU R4, [R1+0xc4] ;  /* 0x0000c40001047983 */ /* 0x001ee80000300800 */
[----:B---3--:R0:W-:Y:S04]  /*82c0*/  STL [R1+0x1898], R4 ;  /* 0x0018980401007387 */ /* 0x0081e80000100800 */
[----:B0-----:R-:W3:Y:S01]  /*82d0*/  LDL.LU R4, [R1+0xdc] ;  /* 0x0000dc0001047983 */ /* 0x001ee20000300800 */
[----:B------:R-:W-:-:S05]  /*82e0*/  IMAD.SHL.U32 R0, R0, 0x2, RZ ;  /* 0x0000000200007824 */ /* 0x000fca00078e00ff */
[C---:B------:R-:W-:Y:S01]  /*82f0*/  LOP3.LUT R8, R0.reuse, 0x30, RZ, 0x3c, !PT ;  /* 0x0000003000087812 */ /* 0x040fe200078e3cff */
[----:B---3--:R0:W-:Y:S04]  /*8300*/  STL [R1+0x189c], R4 ;  /* 0x00189c0401007387 */ /* 0x0081e80000100800 */
[----:B0-----:R-:W3:Y:S04]  /*8310*/  LDL.LU R4, [R1+0x34] ;  /* 0x0000340001047983 */ /* 0x001ee80000300800 */
[----:B------:R-:W4:Y:S04]  /*8320*/  LDL.LU R5, [R1+0xac] ;  /* 0x0000ac0001057983 */ /* 0x000f280000300800 */
[----:B------:R-:W-:Y:S04]  /*8330*/  STS.U16 [R8+UR5+0xc00], R15 ;  /* 0x000c000f08007988 */ /* 0x000fe80008000405 */
[----:B------:R-:W-:Y:S04]  /*8340*/  STS.U16 [R8+UR5+0x2c00], R16 ;  /* 0x002c001008007988 */ /* 0x000fe80008000405 */
[----:B------:R-:W-:Y:S04]  /*8350*/  STS.U16 [R8+UR5+0x4c00], R18 ;  /* 0x004c001208007988 */ /* 0x000fe80008000405 */
[----:B------:R-:W-:Y:S04]  /*8360*/  STS.U16 [R8+UR5+0x6c00], R19 ;  /* 0x006c001308007988 */ /* 0x000fe80008000405 */
[----:B------:R-:W-:Y:S04]  /*8370*/  STS.U16 [R8+UR5+0x8c00], R20 ;  /* 0x008c001408007988 */ /* 0x000fe80008000405 */
[----:B------:R-:W-:Y:S04]  /*8380*/  STS.U16 [R8+UR5+0xac00], R21 ;  /* 0x00ac001508007988 */ /* 0x000fe80008000405 */
[----:B------:R-:W-:Y:S04]  /*8390*/  STS.U16 [R8+UR5+0xcc00], R22 ;  /* 0x00cc001608007988 */ /* 0x000fe80008000405 */
[----:B------:R0:W-:Y:S01]  /*83a0*/  STS.U16 [R8+UR5+0xec00], R25 ;  /* 0x00ec001908007988 */ /* 0x0001e20008000405 */
[----:B------:R-:W-:-:S05]  /*83b0*/  LOP3.LUT R0, R0, 0x40, RZ, 0x3c, !PT ;  /* 0x0000004000007812 */ /* 0x000fca00078e3cff */
[----:B------:R-:W-:Y:S04]  /*83c0*/  STS.U16 [R0+UR5+0x1000], R23 ;  /* 0x0010001700007988 */ /* 0x000fe80008000405 */
[----:B------:R-:W-:Y:S04]  /*83d0*/  STS.U16 [R0+UR5+0x3000], R24 ;  /* 0x0030001800007988 */ /* 0x000fe80008000405 */
[----:B------:R-:W-:Y:S04]  /*83e0*/  STS.U16 [R0+UR5+0x5000], R26 ;  /* 0x0050001a00007988 */ /* 0x000fe80008000405 */
[----:B--2---:R-:W-:Y:S04]  /*83f0*/  STS.U16 [R0+UR5+0x7000], R27 ;  /* 0x0070001b00007988 */ /* 0x004fe80008000405 */
[----:B------:R-:W-:Y:S04]  /*8400*/  STS.U16 [R0+UR5+0x9000], R28 ;  /* 0x0090001c00007988 */ /* 0x000fe80008000405 */
[----:B------:R-:W-:Y:S04]  /*8410*/  STS.U16 [R0+UR5+0xb000], R3 ;  /* 0x00b0000300007988 */ /* 0x000fe80008000405 */
[----:B------:R-:W-:Y:S01]  /*8420*/  STS.U16 [R0+UR5+0xd000], R29 ;  /* 0x00d0001d00007988 */ /* 0x000fe20008000405 */
[----:B0-----:R-:W-:-:S03]  /*8430*/  LOP3.LUT R8, R2, 0x50, RZ, 0x3c, !PT ;  /* 0x0000005002087812 */ /* 0x001fc600078e3cff */
[----:B----4-:R0:W-:Y:S04]  /*8440*/  STL [R1+0x18a0], R5 ;  /* 0x0018a00501007387 */ /* 0x0101e80000100800 */
[----:B------:R-:W2:Y:S04]  /*8450*/  LDL.LU R25, [R1+0x94] ;  /* 0x0000940001197983 */ /* 0x000ea80000300800 */
[----:B------:R-:W4:Y:S04]  /*8460*/  LDL.LU R17, [R1+0x74] ;  /* 0x0000740001117983 */ /* 0x000f280000300800 */
[----:B------:R-:W2:Y:S04]  /*8470*/  LDL.LU R6, [R1+0x5c] ;  /* 0x00005c0001067983 */ /* 0x000ea80000300800 */
        /* <DEDUP_REMOVED lines=13> */
[----:B------:R-:W2:Y:S01]  /*8550*/  LDL.LU R22, [R1+0x8c] ;  /* 0x00008c0001167983 */ /* 0x000ea20000300800 */
[----:B0-----:R-:W-:-:S03]  /*8560*/  LOP3.LUT R5, R2, 0x40, RZ, 0x3c, !PT ;  /* 0x0000004002057812 */ /* 0x001fc600078e3cff */
        /* <DEDUP_REMOVED lines=9> */
[----:B---3--:R0:W-:Y:S04]  /*8600*/  STS.U16 [R5+UR5+0xf000], R4 ;  /* 0x00f0000405007988 */ /* 0x0081e80008000405 */
[----:B0-----:R-:W3:Y:S04]  /*8610*/  LDL.LU R5, [R1+0x18a0] ;  /* 0x0018a00001057983 */ /* 0x001ee80000300800 */
[----:B------:R-:W2:Y:S04]  /*8620*/  LDL.LU R4, [R1+0x189c] ;  /* 0x00189c0001047983 */ /* 0x000ea80000300800 */
[----:B--2---:R0:W-:Y:S04]  /*8630*/  STS.U16 [R8+UR5+0x1400], R4 ;  /* 0x0014000408007988 */ /* 0x0041e80008000405 */
[----:B0-----:R-:W2:Y:S04]  /*8640*/  LDL.LU R4, [R1+0x1898] ;  /* 0x0018980001047983 */ /* 0x001ea80000300800 */
[----:B--2---:R0:W-:Y:S04]  /*8650*/  STS.U16 [R8+UR5+0x3400], R4 ;  /* 0x0034000408007988 */ /* 0x0041e80008000405 */
[----:B---3--:R1:W-:Y:S04]  /*8660*/  STS.U16 [R8+UR5+0x5400], R5 ;  /* 0x0054000508007988 */ /* 0x0083e80008000405 */
[----:B------:R2:W-:Y:S04]  /*8670*/  STS.U16 [R8+UR5+0x7400], R25 ;  /* 0x0074001908007988 */ /* 0x0005e80008000405 */
[----:B0-----:R-:W3:Y:S04]  /*8680*/  LDL.LU R4, [R1+0x1894] ;  /* 0x0018940001047983 */ /* 0x001ee80000300800 */
[----:B-1----:R-:W3:Y:S04]  /*8690*/  LDL.LU R5, [R1+0x1890] ;  /* 0x0018900001057983 */ /* 0x002ee80000300800 */
[----:B--2---:R-:W2:Y:S04]  /*86a0*/  LDL.LU R25, [R1+0x188c] ;  /* 0x00188c0001197983 */ /* 0x004ea80000300800 */
[----:B----4-:R-:W-:Y:S04]  /*86b0*/  STS.U16 [R8+UR5+0x9400], R17 ;  /* 0x0094001108007988 */ /* 0x010fe80008000405 */
[----:B------:R0:W-:Y:S04]  /*86c0*/  STS.U16 [R8+UR5+0xb400], R6 ;  /* 0x00b4000608007988 */ /* 0x0001e80008000405 */
[----:B------:R1:W-:Y:S04]  /*86d0*/  STS.U16 [R8+UR5+0xd400], R7 ;  /* 0x00d4000708007988 */ /* 0x0003e80008000405 */
[----:B------:R4:W-:Y:S04]  /*86e0*/  STS.U16 [R8+UR5+0xf400], R9 ;  /* 0x00f4000908007988 */ /* 0x0009e80008000405 */
[----:B0-----:R-:W3:Y:S04]  /*86f0*/  LDL.LU R6, [R1+0x1888] ;  /* 0x0018880001067983 */ /* 0x001ee80000300800 */
[----:B-1----:R-:W3:Y:S04]  /*8700*/  LDL.LU R7, [R1+0x1884] ;  /* 0x0018840001077983 */ /* 0x002ee80000300800 */
[----:B----4-:R-:W4:Y:S04]  /*8710*/  LDL.LU R8, [R1+0x1880] ;  /* 0x0018800001087983 */ /* 0x010f280000300800 */
[----:B------:R-:W3:Y:S01]  /*8720*/  LDL.LU R9, [R1+0x187c] ;  /* 0x00187c0001097983 */ /* 0x000ee20000300800 */
[----:B--2---:R-:W-:-:S05]  /*8730*/  LOP3.LUT R17, R25, 0x60, RZ, 0x3c, !PT ;  /* 0x0000006019117812 */ /* 0x004fca00078e3cff */
[----:B------:R0:W-:Y:S01]  /*8740*/  STS.U16 [R17+UR5+0x1800], R10 ;  /* 0x0018000a11007988 */ /* 0x0001e20008000405 */
[----:B------:R-:W-:-:S03]  /*8750*/  LOP3.LUT R25, R25, 0x70, RZ, 0x3c, !PT ;  /* 0x0000007019197812 */ /* 0x000fc600078e3cff */
[----:B------:R1:W-:Y:S04]  /*8760*/  STS.U16 [R17+UR5+0x3800], R11 ;  /* 0x0038000b11007988 */ /* 0x0003e80008000405 */
[----:B------:R2:W-:Y:S04]  /*8770*/  STS.U16 [R17+UR5+0x5800], R12 ;  /* 0x0058000c11007988 */ /* 0x0005e80008000405 */
[----:B0-----:R-:W3:Y:S04]  /*8780*/  LDL.LU R10, [R1+0x1878] ;  /* 0x00187800010a7983 */ /* 0x001ee80000300800 */
[----:B-1----:R-:W3:Y:S04]  /*8790*/  LDL.LU R11, [R1+0x1874] ;  /* 0x00187400010b7983 */ /* 0x002ee80000300800 */
[----:B--2---:R-:W2:Y:S04]  /*87a0*/  LDL.LU R12, [R1+0x1870] ;  /* 0x00187000010c7983 */ /* 0x004ea80000300800 */
[----:B------:R0:W-:Y:S04]  /*87b0*/  STS.U16 [R17+UR5+0x7800], R13 ;  /* 0x0078000d11007988 */ /* 0x0001e80008000405 */
[----:B------:R1:W-:Y:S04]  /*87c0*/  STS.U16 [R17+UR5+0x9800], R14 ;  /* 0x0098000e11007988 */ /* 0x0003e80008000405 */
[----:B------:R4:W-:Y:S04]  /*87d0*/  STS.U16 [R17+UR5+0xb800], R15 ;  /* 0x00b8000f11007988 */ /* 0x0009e80008000405 */
[----:B0-----:R-:W2:Y:S04]  /*87e0*/  LDL.LU R13, [R1+0x186c] ;  /* 0x00186c00010d7983 */ /* 0x001ea80000300800 */
[----:B-1----:R-:W2:Y:S04]  /*87f0*/  LDL.LU R14, [R1+0x1868] ;  /* 0x00186800010e7983 */ /* 0x002ea80000300800 */
[----:B----4-:R-:W4:Y:S04]  /*8800*/  LDL.LU R15, [R1+0x1864] ;  /* 0x00186400010f7983 */ /* 0x010f280000300800 */
[----:B------:R0:W-:Y:S04]  /*8810*/  STS.U16 [R17+UR5+0xd800], R16 ;  /* 0x00d8001011007988 */ /* 0x0001e80008000405 */
[----:B------:R1:W-:Y:S04]  /*8820*/  STS.U16 [R17+UR5+0xf800], R18 ;  /* 0x00f8001211007988 */ /* 0x0003e80008000405 */
[----:B------:R1:W-:Y:S04]  /*8830*/  STS.U16 [R25+UR5+0x1c00], R19 ;  /* 0x001c001319007988 */ /* 0x0003e80008000405 */
[----:B0-----:R-:W2:Y:S04]  /*8840*/  LDL.LU R16, [R1+0x1860] ;  /* 0x0018600001107983 */ /* 0x001ea80000300800 */
[----:B-1----:R-:W2:Y:S04]  /*8850*/  LDL.LU R17, [R1+0x185c] ;  /* 0x00185c0001117983 */ /* 0x002ea80000300800 */
[----:B------:R-:W2:Y:S04]  /*8860*/  LDL.LU R18, [R1+0x1858] ;  /* 0x0018580001127983 */ /* 0x000ea80000300800 */
[----:B------:R-:W2:Y:S04]  /*8870*/  LDL.LU R19, [R1+0x1854] ;  /* 0x0018540001137983 */ /* 0x000ea80000300800 */
[----:B------:R0:W-:Y:S04]  /*8880*/  STS.U16 [R25+UR5+0x3c00], R20 ;  /* 0x003c001419007988 */ /* 0x0001e80008000405 */
[----:B------:R1:W-:Y:S04]  /*8890*/  STS.U16 [R25+UR5+0x5c00], R21 ;  /* 0x005c001519007988 */ /* 0x0003e80008000405 */
[----:B------:R1:W-:Y:S04]  /*88a0*/  STS.U16 [R25+UR5+0x7c00], R22 ;  /* 0x007c001619007988 */ /* 0x0003e80008000405 */
[----:B0-----:R-:W2:Y:S04]  /*88b0*/  LDL.LU R20, [R1+0x1850] ;  /* 0x0018500001147983 */ /* 0x001ea80000300800 */
[----:B-1----:R-:W2:Y:S04]  /*88c0*/  LDL.LU R21, [R1+0x184c] ;  /* 0x00184c0001157983 */ /* 0x002ea80000300800 */
[----:B------:R-:W2:Y:S04]  /*88d0*/  LDL.LU R22, [R1+0x1848] ;  /* 0x0018480001167983 */ /* 0x000ea80000300800 */
[----:B------:R0:W-:Y:S04]  /*88e0*/  STS.U16 [R25+UR5+0x9c00], R23 ;  /* 0x009c001719007988 */ /* 0x0001e80008000405 */
[----:B------:R1:W-:Y:S04]  /*88f0*/  STS.U16 [R25+UR5+0xbc00], R24 ;  /* 0x00bc001819007988 */ /* 0x0003e80008000405 */
[----:B------:R1:W-:Y:S04]  /*8900*/  STS.U16 [R25+UR5+0xdc00], R29 ;  /* 0x00dc001d19007988 */ /* 0x0003e80008000405 */
[----:B0-----:R-:W2:Y:S04]  /*8910*/  LDL.LU R23, [R1+0x1844] ;  /* 0x0018440001177983 */ /* 0x001ea80000300800 */
[----:B-1----:R-:W2:Y:S04]  /*8920*/  LDL.LU R24, [R1+0x1840] ;  /* 0x0018400001187983 */ /* 0x002ea80000300800 */
[----:B------:R-:W2:Y:S04]  /*8930*/  LDL.LU R29, [R1+0x183c] ;  /* 0x00183c00011d7983 */ /* 0x000ea80000300800 */
[----:B--2---:R0:W-:Y:S04]  /*8940*/  STS.U16 [R25+UR5+0xfc00], R29 ;  /* 0x00fc001d19007988 */ /* 0x0041e80008000405 */
[----:B0-----:R-:W2:Y:S04]  /*8950*/  LDL.LU R25, [R1+0x1838] ;  /* 0x0018380001197983 */ /* 0x001ea80000300800 */
[----:B------:R-:W2:Y:S04]  /*8960*/  LDL.LU R29, [R1+0x1834] ;  /* 0x00183400011d7983 */ /* 0x000ea80000300800 */
[----:B--2---:R0:W-:Y:S04]  /*8970*/  STS.U16 [R29+UR5+0x10000], R26 ;  /* 0x0100001a1d007988 */ /* 0x0041e80008000405 */
[----:B------:R1:W-:Y:S04]  /*8980*/  STS.U16 [R29+UR5+0x10400], R27 ;  /* 0x0104001b1d007988 */ /* 0x0003e80008000405 */
[----:B------:R2:W-:Y:S04]  /*8990*/  STS.U16 [R29+UR5+0x10800], R0 ;  /* 0x010800001d007988 */ /* 0x0005e80008000405 */
[----:B0-----:R-:W3:Y:S04]  /*89a0*/  LDL.LU R26, [R1+0x1830] ;  /* 0x00183000011a7983 */ /* 0x001ee80000300800 */
[----:B-1----:R-:W3:Y:S04]  /*89b0*/  LDL.LU R27, [R1+0x182c] ;  /* 0x00182c00011b7983 */ /* 0x002ee80000300800 */
[----:B--2---:R-:W2:Y:S04]  /*89c0*/  LDL.LU R0, [R1+0x1828] ;  /* 0x0018280001007983 */ /* 0x004ea80000300800 */
[----:B------:R0:W-:Y:S04]  /*89d0*/  STS.U16 [R29+UR5+0x10c00], R28 ;  /* 0x010c001c1d007988 */ /* 0x0001e80008000405 */
[----:B0-----:R-:W2:Y:S04]  /*89e0*/  LDL.LU R28, [R1+0x1824] ;  /* 0x00182400011c7983 */ /* 0x001ea80000300800 */
[----:B------:R-:W-:Y:S04]  /*89f0*/  STS.U16 [R29+UR5+0x11000], R3 ;  /* 0x011000031d007988 */ /* 0x000fe80008000405 */
[----:B------:R-:W-:Y:S04]  /*8a00*/  STS.U16 [R29+UR5+0x11400], R2 ;  /* 0x011400021d007988 */ /* 0x000fe80008000405 */
[----:B------:R-:W-:Y:S04]  /*8a10*/  STS.U16 [R29+UR5+0x12800], R25 ;  /* 0x012800191d007988 */ /* 0x000fe80008000405 */
[----:B------:R-:W-:Y:S04]  /*8a20*/  STS.U16 [R29+UR5+0x12c00], R24 ;  /* 0x012c00181d007988 */ /* 0x000fe80008000405 */
[----:B------:R-:W-:Y:S04]  /*8a30*/  STS.U16 [R29+UR5+0x13000], R23 ;  /* 0x013000171d007988 */ /* 0x000fe80008000405 */
[----:B--2---:R0:W-:Y:S04]  /*8a40*/  STS.U16 [R29+UR5+0x11800], R28 ;  /* 0x0118001c1d007988 */ /* 0x0041e80008000405 */
[----:B0-----:R-:W2:Y:S04]  /*8a50*/  LDL.LU R28, [R1+0x1820] ;  /* 0x00182000011c7983 */ /* 0x001ea80000300800 */
[----:B------:R-:W2:Y:S04]  /*8a60*/  LDL R3, [R1+0x66c] ;  /* 0x00066c0001037983 */ /* 0x000ea80000100800 */
[----:B------:R-:W-:Y:S04]  /*8a70*/  STS.U16 [R29+UR5+0x11c00], R0 ;  /* 0x011c00001d007988 */ /* 0x000fe80008000405 */
[----:B---3--:R-:W-:Y:S04]  /*8a80*/  STS.U16 [R29+UR5+0x12000], R27 ;  /* 0x0120001b1d007988 */ /* 0x008fe80008000405 */
[----:B------:R-:W-:Y:S04]  /*8a90*/  STS.U16 [R29+UR5+0x12400], R26 ;  /* 0x0124001a1d007988 */ /* 0x000fe80008000405 */
[----:B------:R-:W-:Y:S04]  /*8aa0*/  STS.U16 [R29+UR5+0x13400], R22 ;  /* 0x013400161d007988 */ /* 0x000fe80008000405 */
[----:B------:R-:W-:Y:S04]  /*8ab0*/  STS.U16 [R29+UR5+0x13800], R21 ;  /* 0x013800151d007988 */ /* 0x000fe80008000405 */
[----:B------:R-:W-:Y:S04]  /*8ac0*/  STS.U16 [R29+UR5+0x13c00], R20 ;  /* 0x013c00141d007988 */ /* 0x000fe80008000405 */
[----:B------:R-:W-:Y:S04]  /*8ad0*/  STS.U16 [R29+UR5+0x14000], R19 ;  /* 0x014000131d007988 */ /* 0x000fe80008000405 */
[----:B------:R-:W-:Y:S04]  /*8ae0*/  STS.U16 [R29+UR5+0x14400], R18 ;  /* 0x014400121d007988 */ /* 0x000fe80008000405 */
[----:B------:R-:W-:Y:S04]  /*8af0*/  STS.U16 [R29+UR5+0x14800], R17 ;  /* 0x014800111d007988 */ /* 0x000fe80008000405 */
[----:B------:R-:W-:Y:S04]  /*8b00*/  STS.U16 [R29+UR5+0x14c00], R16 ;  /* 0x014c00101d007988 */ /* 0x000fe80008000405 */
[----:B----4-:R-:W-:Y:S04]  /*8b10*/  STS.U16 [R29+UR5+0x15000], R15 ;  /* 0x0150000f1d007988 */ /* 0x010fe80008000405 */
        /* <DEDUP_REMOVED lines=10> */
[----:B------:R-:W-:Y:S01]  /*8bc0*/  STS.U16 [R29+UR5+0x17c00], R4 ;  /* 0x017c00041d007988 */ /* 0x000fe20008000405 */
[----:B------:R-:W-:Y:S06]  /*8bd0*/  BAR.SYNC.DEFER_BLOCKING 0x0 ;  /* 0x0000000000007b1d */ /* 0x000fec0000010000 */
[----:B------:R-:W-:Y:S04]  /*8be0*/  STL [R1+0x80c], R29 ;  /* 0x00080c1d01007387 */ /* 0x000fe80000100800 */
[----:B--2---:R-:W-:Y:S04]  /*8bf0*/  LDSM.16.MT88.4 R4, [R28] ;  /* 0x000000001c04783b */ /* 0x004fe80000004200 */
[----:B------:R-:W0:Y:S04]  /*8c00*/  LDSM.16.M88.4 R16, [R3+UR5+0x11000] ;  /* 0x011000050310783b */ /* 0x000e280008000200 */
[----:B------:R-:W1:Y:S04]  /*8c10*/  LDSM.16.M88.4 R20, [R3+UR5+0x10000] ;  /* 0x010000050314783b */ /* 0x000e680008000200 */
[----:B------:R-:W2:Y:S04]  /*8c20*/  LDSM.16.M88.4 R12, [R3+UR5+0x12000] ;  /* 0x01200005030c783b */ /* 0x000ea80008000200 */
[----:B------:R-:W3:Y:S04]  /*8c30*/  LDSM.16.M88.4 R8, [R3+UR5+0x13000] ;  /* 0x013000050308783b */ /* 0x000ee80008000200 */
[----:B------:R-:W-:Y:S04]  /*8c40*/  LDSM.16.M88.4 R24, [R3+UR5+0x17000] ;  /* 0x017000050318783b */ /* 0x000fe80008000200 */
[----:B0-----:R-:W-:Y:S04]  /*8c50*/  STL.64 [R1+0xc0], R16 ;  /* 0x0000c01001007387 */ /* 0x001fe80000100a00 */
[----:B------:R-:W-:Y:S04]  /*8c60*/  STL.64 [R1+0xc8], R18 ;  /* 0x0000c81201007387 */ /* 0x000fe80000100a00 */
[----:B-1----:R-:W-:Y:S04]  /*8c70*/  STL.64 [R1+0xd0], R20 ;  /* 0x0000d01401007387 */ /* 0x002fe80000100a00 */
[----:B--2---:R-:W-:Y:S04]  /*8c80*/  STL.64 [R1+0xb0], R12 ;  /* 0x0000b00c01007387 */ /* 0x004fe80000100a00 */
[----:B------:R-:W-:Y:S04]  /*8c90*/  STL.64 [R1+0xb8], R14 ;  /* 0x0000b80e01007387 */ /* 0x000fe80000100a00 */
[----:B------:R-:W0:Y:S04]  /*8ca0*/  LDSM.16.M88.4 R12, [R3+UR5+0x15000] ;  /* 0x01500005030c783b */ /* 0x000e280008000200 */
[----:B------:R-:W1:Y:S04]  /*8cb0*/  LDSM.16.M88.4 R16, [R3+UR5+0x14000] ;  /* 0x014000050310783b */ /* 0x000e680008000200 */
[----:B------:R-:W-:Y:S04]  /*8cc0*/  STL.64 [R1+0xd8], R22 ;  /* 0x0000d81601007387 */ /* 0x000fe80000100a00 */
[----:B---3--:R-:W-:Y:S04]  /*8cd0*/  STL.64 [R1+0xa0], R8 ;  /* 0x0000a00801007387 */ /* 0x008fe80000100a00 */
[----:B------:R-:W-:Y:S04]  /*8ce0*/  STL.64 [R1+0xa8], R10 ;  /* 0x0000a80a01007387 */ /* 0x000fe80000100a00 */
[----:B------:R-:W2:Y:S04]  /*8cf0*/  LDSM.16.M88.4 R8, [R3+UR5+0x16000] ;  /* 0x016000050308783b */ /* 0x000ea80008000200 */
[----:B0-----:R-:W-:Y:S04]  /*8d00*/  STL.64 [R1+0x80], R12 ;  /* 0x0000800c01007387 */ /* 0x001fe80000100a00 */
[----:B------:R-:W-:Y:S04]  /*8d10*/  STL.64 [R1+0x88], R14 ;  /* 0x0000880e01007387 */ /* 0x000fe80000100a00 */
[----:B------:R-:W0:Y:S04]  /*8d20*/  LDSM.16.MT88.4 R12, [R28+0x80] ;  /* 0x000080001c0c783b */ /* 0x000e280000004200 */
[----:B-1----:R-:W-:Y:S04]  /*8d30*/  STL.64 [R1+0x90], R16 ;  /* 0x0000901001007387 */ /* 0x002fe80000100a00 */
[----:B------:R-:W-:Y:S04]  /*8d40*/  STL.64 [R1+0x98], R18 ;  /* 0x0000981201007387 */ /* 0x000fe80000100a00 */
[----:B------:R1:W-:Y:S01]  /*8d50*/  STL.64 [R1+0x1818], R16 ;  /* 0x0018181001007387 */ /* 0x0003e20000100a00 */
[----:B--2---:R-:W-:-:S02]  /*8d60*/  IMAD.MOV.U32 R0, RZ, RZ, R11 ;  /* 0x000000ffff007224 */ /* 0x004fc400078e000b */
[----:B------:R-:W-:Y:S01]  /*8d70*/  IMAD.MOV.U32 R2, RZ, RZ, R10 ;  /* 0x000000ffff027224 */ /* 0x000fe200078e000a */
[----:B-1----:R-:W2:Y:S04]  /*8d80*/  LDL.LU.64 R16, [R1+0x640] ;  /* 0x0006400001107983 */ /* 0x002ea80000300a00 */
[----:B------:R-:W2:Y:S04]  /*8d90*/  LDL.LU.64 R18, [R1+0x648] ;  /* 0x0006480001127983 */ /* 0x000ea80000300a00 */
[----:B------:R-:W-:Y:S04]  /*8da0*/  STL.64 [R1+0x20], R8 ;  /* 0x0000200801007387 */ /* 0x000fe80000100a00 */
[----:B------:R-:W-:Y:S04]  /*8db0*/  STL.64 [R1+0x28], R10 ;  /* 0x0000280a01007387 */ /* 0x000fe80000100a00 */
[----:B------:R1:W-:Y:S04]  /*8dc0*/  STL.64 [R1+0x17e8], R8 ;  /* 0x0017e80801007387 */ /* 0x0003e80000100a00 */
[----:B-1----:R-:W3:Y:S04]  /*8dd0*/  LDL.LU.64 R8, [R1+0x610] ;  /* 0x0006100001087983 */ /* 0x002ee80000300a00 */
[----:B------:R-:W3:Y:S04]  /*8de0*/  LDL.LU.64 R10, [R1+0x618] ;  /* 0x00061800010a7983 */ /* 0x000ee80000300a00 */
[----:B------:R-:W-:Y:S04]  /*8df0*/  STL [R1+0x16e4], R0 ;  /* 0x0016e40001007387 */ /* 0x000fe80000100800 */
[----:B------:R-:W-:Y:S04]  /*8e00*/  STL [R1+0x16e0], R2 ;  /* 0x0016e00201007387 */ /* 0x000fe80000100800 */
[----:B------:R-:W-:Y:S04]  /*8e10*/  STL [R1+0x1464], R26 ;  /* 0x0014641a01007387 */ /* 0x000fe80000100800 */
[----:B------:R-:W-:Y:S04]  /*8e20*/  STL [R1+0x1460], R27 ;  /* 0x0014601b01007387 */ /* 0x000fe80000100800 */
[----:B0-----:R-:W-:Y:S04]  /*8e30*/  STL.64 [R1+0x17e0], R14 ;  /* 0x0017e00e01007387 */ /* 0x001fe80000100a00 */
[----:B------:R0:W-:Y:S04]  /*8e40*/  STL.64 [R1+0x17d8], R12 ;  /* 0x0017d80c01007387 */ /* 0x0001e80000100a00 */
[----:B0-----:R-:W3:Y:S01]  /*8e50*/  LDL.64 R12, [R1+0xc0] ;  /* 0x0000c000010c7983 */ /* 0x001ee20000100a00 */
[----:B--2---:R-:W-:-:S15]  /*8e60*/  HMMA.16816.F32.BF16 R16, R4, R20, R16 ;  /* 0x000000140410723c */ /* 0x004fde0000041810 */
[----:B------:R-:W-:-:S04]  /*8e70*/  NOP ;  /* 0x0000000000007918 */ /* 0x000fc80000000000 */
[----:B------:R0:W-:Y:S04]  /*8e80*/  STL.64 [R1+0x440], R16 ;  /* 0x0004401001007387 */ /* 0x0001e80000100a00 */
[----:B------:R-:W-:Y:S04]  /*8e90*/  STL.64 [R1+0x448], R18 ;  /* 0x0004481201007387 */ /* 0x000fe80000100a00 */
[----:B0-----:R-:W2:Y:S04]  /*8ea0*/  LDL.LU.64 R16, [R1+0x1818] ;  /* 0x0018180001107983 */ /* 0x001ea80000300a00 */
[----:B------:R0:W-:Y:S01]  /*8eb0*/  STL.64 [R1+0x1800], R20 ;  /* 0x0018001401007387 */ /* 0x0001e20000100a00 */
[----:B---3--:R-:W-:Y:S01]  /*8ec0*/  HMMA.16816.F32.BF16 R8, R4, R12, R8 ;  /* 0x0000000c0408723c */ /* 0x008fe20000041808 */
[----:B------:R-:W-:-:S02]  /*8ed0*/  IMAD.MOV.U32 R2, RZ, RZ, R12 ;  /* 0x000000ffff027224 */ /* 0x000fc400078e000c */
[----:B------:R-:W-:-:S15]  /*8ee0*/  IMAD.MOV.U32 R0, RZ, RZ, R13 ;  /* 0x000000ffff007224 */ /* 0x000fde00078e000d */
[----:B------:R-:W-:Y:S01]  /*8ef0*/  NOP ;  /* 0x0000000000007918 */ /* 0x000fe20000000000 */
[----:B------:R-:W-:Y:S04]  /*8f00*/  STL.64 [R1+0x480], R8 ;  /* 0x0004800801007387 */ /* 0x000fe80000100a00 */
[----:B0-----:R-:W3:Y:S04]  /*8f10*/  LDL.LU.64 R20, [R1+0x600] ;  /* 0x0006000001147983 */ /* 0x001ee80000300a00 */
[----:B------:R-:W3:Y:S04]  /*8f20*/  LDL.LU.64 R22, [R1+0x608] ;  /* 0x0006080001167983 */ /* 0x000ee80000300a00 */
[----:B------:R-:W4:Y:S04]  /*8f30*/  LDL.LU.64 R12, [R1+0x5e0] ;  /* 0x0005e000010c7983 */ /* 0x000f280000300a00 */
[----:B------:R-:W2:Y:S01]  /*8f40*/  LDL.LU.64 R14, [R1+0x5e8] ;  /* 0x0005e800010e7983 */ /* 0x000ea20000300a00 */
[----:B------:R-:W-:-:S02]  /*8f50*/  IMAD.MOV.U32 R26, RZ, RZ, R10 ;  /* 0x000000ffff1a7224 */ /* 0x000fc400078e000a */
[----:B------:R-:W-:Y:S01]  /*8f60*/  IMAD.MOV.U32 R27, RZ, RZ, R11 ;  /* 0x000000ffff1b7224 */ /* 0x000fe200078e000b */
[----:B--2---:R-:W-:Y:S04]  /*8f70*/  STL.64 [R1+0x1810], R14 ;  /* 0x0018100e01007387 */ /* 0x004fe80000100a00 */
[----:B----4-:R0:W-:Y:S04]  /*8f80*/  STL.64 [R1+0x1808], R12 ;  /* 0x0018080c01007387 */ /* 0x0101e80000100a00 */
[----:B0-----:R-:W3:Y:S04]  /*8f90*/  LDL.64 R12, [R1+0xb0] ;  /* 0x0000b000010c7983 */ /* 0x001ee80000100a00 */
[----:B------:R-:W2:Y:S04]  /*8fa0*/  LDL.LU.64 R8, [R1+0x5c0] ;  /* 0x0005c00001087983 */ /* 0x000ea80000300a00 */
[----:B------:R-:W4:Y:S01]  /*8fb0*/  LDL.LU.64 R10, [R1+0x5c8] ;  /* 0x0005c800010a7983 */ /* 0x000f220000300a00 */
[----:B---3--:R-:W-:Y:S01]  /*8fc0*/  HMMA.16816.F32.BF16 R20, R4, R12, R20 ;  /* 0x0000000c0414723c */ /* 0x008fe20000041814 */
[----:B------:R-:W-:-:S02]  /*8fd0*/  IMAD.MOV.U32 R19, RZ, RZ, R12 ;  /* 0x000000ffff137224 */ /* 0x000fc400078e000c */
[----:B------:R-:W-:Y:S01]  /*8fe0*/  IMAD.MOV.U32 R18, RZ, RZ, R13 ;  /* 0x000000ffff127224 */ /* 0x000fe200078e000d */
[----:B----4-:R-:W-:Y:S04]  /*8ff0*/  STL.64 [R1+0x17f8], R10 ;  /* 0x0017f80a01007387 */ /* 0x010fe80000100a00 */
[----:B--2---:R0:W-:Y:S04]  /*9000*/  STL.64 [R1+0x17f0], R8 ;  /* 0x0017f00801007387 */ /* 0x0041e80000100a00 */
[----:B0-----:R-:W2:Y:S04]  /*9010*/  LDL.64 R8, [R1+0xa0] ;  /* 0x0000a00001087983 */ /* 0x001ea80000100a00 */
[----:B------:R-:W-:Y:S04]  /*9020*/  STL [R1+0x146c], R26 ;  /* 0x00146c1a01007387 */ /* 0x000fe80000100800 */
[----:B------:R-:W-:Y:S04]  /*9030*/  STL [R1+0x1468], R27 ;  /* 0x0014681b01007387 */ /* 0x000fe80000100800 */
[----:B------:R-:W3:Y:S04]  /*9040*/  LDL.LU.64 R14, [R1+0x1810] ;  /* 0x00181000010e7983 */ /* 0x000ee80000300a00 */
[----:B------:R-:W3:Y:S01]  /*9050*/  LDL.LU.64 R12, [R1+0x1808] ;  /* 0x00180800010c7983 */ /* 0x000ee20000300a00 */
[----:B------:R-:W-:-:S02]  /*9060*/  IMAD.MOV.U32 R29, RZ, RZ, R22 ;  /* 0x000000ffff1d7224 */ /* 0x000fc400078e0016 */
[----:B------:R-:W-:Y:S01]  /*9070*/  IMAD.MOV.U32 R3, RZ, RZ, R23 ;  /* 0x000000ffff037224 */ /* 0x000fe200078e0017 */
[----:B------:R0:W-:Y:S04]  /*9080*/  STL.64 [R1+0x490], R20 ;  /* 0x0004901401007387 */ /* 0x0001e80000100a00 */
[----:B0-----:R-:W4:Y:S04]  /*9090*/  LDL.LU.64 R20, [R1+0x1800] ;  /* 0x0018000001147983 */ /* 0x001f280000300a00 */
[----:B------:R0:W-:Y:S04]  /*90a0*/  STL [R1+0x145c], R29 ;  /* 0x00145c1d01007387 */ /* 0x0001e80000100800 */
[----:B------:R1:W-:Y:S04]  /*90b0*/  STL [R1+0x1458], R3 ;  /* 0x0014580301007387 */ /* 0x0003e80000100800 */
[----:B------:R-:W4:Y:S01]  /*90c0*/  LDL.LU.64 R10, [R1+0x17f8] ;  /* 0x0017f800010a7983 */ /* 0x000f220000300a00 */
[----:B--2---:R-:W-:-:S02]  /*90d0*/  IMAD.MOV.U32 R23, RZ, RZ, R8 ;  /* 0x000000ffff177224 */ /* 0x004fc400078e0008 */
[----:B------:R-:W-:Y:S01]  /*90e0*/  IMAD.MOV.U32 R22, RZ, RZ, R9 ;  /* 0x000000ffff167224 */ /* 0x000fe200078e0009 */
[----:B---3--:R-:W-:Y:S01]  /*90f0*/  HMMA.16816.F32.BF16 R12, R4, R8, R12 ;  /* 0x00000008040c723c */ /* 0x008fe2000004180c */
[----:B------:R-:W4:-:S15]  /*9100*/  LDL.LU.64 R8, [R1+0x17f0] ;  /* 0x0017f00001087983 */ /* 0x000f1e0000300a00 */
[----:B------:R-:W-:-:S03]  /*9110*/  NOP ;  /* 0x0000000000007918 */ /* 0x000fc60000000000 */
[----:B------:R-:W-:Y:S02]  /*9120*/  IMAD.MOV.U32 R27, RZ, RZ, R15 ;  /* 0x000000ffff1b7224 */ /* 0x000fe400078e000f */
[----:B------:R-:W-:Y:S01]  /*9130*/  IMAD.MOV.U32 R26, RZ, RZ, R14 ;  /* 0x000000ffff1a7224 */ /* 0x000fe200078e000e */
[----:B------:R-:W-:Y:S04]  /*9140*/  STL.64 [R1+0x4a0], R12 ;  /* 0x0004a00c01007387 */ /* 0x000fe80000100a00 */
[----:B------:R-:W-:Y:S04]  /*9150*/  STL [R1+0x150c], R27 ;  /* 0x00150c1b01007387 */ /* 0x000fe80000100800 */
[----:B------:R-:W-:Y:S01]  /*9160*/  STL [R1+0x1508], R26 ;  /* 0x0015081a01007387 */ /* 0x000fe20000100800 */
[----:B----4-:R-:W-:-:S15]  /*9170*/  HMMA.16816.F32.BF16 R8, R4, R16, R8 ;  /* 0x000000100408723c */ /* 0x010fde0000041808 */
[----:B------:R-:W-:-:S04]  /*9180*/  NOP ;  /* 0x0000000000007918 */ /* 0x000fc80000000000 */
[----:B0-----:R-:W-:Y:S01]  /*9190*/  IMAD.MOV.U32 R29, RZ, RZ, R8 ;  /* 0x000000ffff1d7224 */ /* 0x001fe200078e0008 */
[----:B------:R0:W-:Y:S01]  /*91a0*/  STL.64 [R1+0x558], R10 ;  /* 0x0005580a01007387 */ /* 0x0001e20000100a00 */
[----:B-1----:R-:W-:-:S03]  /*91b0*/  IMAD.MOV.U32 R3, RZ, RZ, R9 ;  /* 0x000000ffff037224 */ /* 0x002fc600078e0009 */
[----:B------:R-:W2:Y:S04]  /*91c0*/  LDL.LU.64 R8, [R1+0x540] ;  /* 0x0005400001087983 */ /* 0x000ea80000300a00 */
[----:B0-----:R-:W2:Y:S04]  /*91d0*/  LDL.LU.64 R10, [R1+0x548] ;  /* 0x00054800010a7983 */ /* 0x001ea80000300a00 */
[----:B------:R-:W3:Y:S04]  /*91e0*/  LDL.LU.64 R12, [R1+0x520] ;  /* 0x00052000010c7983 */ /* 0x000ee80000300a00 */
[----:B------:R-:W3:Y:S04]  /*91f0*/  LDL.LU.64 R14, [R1+0x528] ;  /* 0x00052800010e7983 */ /* 0x000ee80000300a00 */
[----:B------:R0:W-:Y:S02]  /*9200*/  STL.64 [R1+0x1788], R16 ;  /* 0x0017881001007387 */ /* 0x0001e40000100a00 */
[----:B0-----:R-:W-:-:S02]  /*9210*/  IMAD.MOV.U32 R16, RZ, RZ, R23 ;  /* 0x000000ffff107224 */ /* 0x001fc400078e0017 */
[----:B------:R-:W-:-:S05]  /*9220*/  IMAD.MOV.U32 R17, RZ, RZ, R22 ;  /* 0x000000ffff117224 */ /* 0x000fca00078e0016 */
[----:B------:R0:W-:Y:S02]  /*9230*/  STL.64 [R1+0x17a0], R16 ;  /* 0x0017a01001007387 */ /* 0x0001e40000100a00 */
[----:B0-----:R-:W-:Y:S02]  /*9240*/  IMAD.MOV.U32 R16, RZ, RZ, R19 ;  /* 0x000000ffff107224 */ /* 0x001fe400078e0013 */
[----:B------:R-:W-:-:S05]  /*9250*/  IMAD.MOV.U32 R17, RZ, RZ, R18 ;  /* 0x000000ffff117224 */ /* 0x000fca00078e0012 */
[----:B------:R0:W-:Y:S02]  /*9260*/  STL.64 [R1+0x17b8], R16 ;  /* 0x0017b81001007387 */ /* 0x0001e40000100a00 */
[----:B0-----:R-:W-:Y:S02]  /*9270*/  IMAD.MOV.U32 R16, RZ, RZ, R2 ;  /* 0x000000ffff107224 */ /* 0x001fe400078e0002 */
[----:B------:R-:W-:-:S05]  /*9280*/  IMAD.MOV.U32 R17, RZ, RZ, R0 ;  /* 0x000000ffff117224 */ /* 0x000fca00078e0000 */
[----:B------:R0:W-:Y:S04]  /*9290*/  STL.64 [R1+0x17d0], R16 ;  /* 0x0017d01001007387 */ /* 0x0001e80000100a00 */
[----:B0-----:R-:W2:Y:S04]  /*92a0*/  LDL.64 R16, [R1+0x80] ;  /* 0x0000800001107983 */ /* 0x001ea80000100a00 */
[----:B------:R-:W-:Y:S04]  /*92b0*/  STL [R1+0x1504], R3 ;  /* 0x0015040301007387 */ /* 0x000fe80000100800 */
[----:B------:R-:W-:Y:S01]  /*92c0*/  STL [R1+0x1500], R29 ;  /* 0x0015001d01007387 */ /* 0x000fe20000100800 */
[----:B--2---:R-:W-:-:S15]  /*92d0*/  HMMA.16816.F32.BF16 R8, R4, R16, R8 ;  /* 0x000000100408723c */ /* 0x004fde0000041808 */
[----:B------:R-:W-:-:S04]  /*92e0*/  NOP ;  /* 0x0000000000007918 */ /* 0x000fc80000000000 */
[----:B------:R0:W-:Y:S04]  /*92f0*/  STL.64 [R1+0x530], R8 ;  /* 0x0005300801007387 */ /* 0x0001e80000100a00 */
[----:B------:R-:W-:Y:S04]  /*9300*/  STL.64 [R1+0x538], R10 ;  /* 0x0005380a01007387 */ /* 0x000fe80000100a00 */
[----:B0-----:R-:W3:Y:S01]  /*9310*/  LDL.LU.64 R8, [R1+0x17e8] ;  /* 0x0017e80001087983 */ /* 0x001ee20000300a00 */
[----:B------:R-:W-:Y:S02]  /*9320*/  IMAD.MOV.U32 R2, RZ, RZ, R16 ;  /* 0x000000ffff027224 */ /* 0x000fe400078e0010 */
[----:B------:R-:W-:-:S02]  /*9330*/  IMAD.MOV.U32 R0, RZ, RZ, R17 ;  /* 0x000000ffff007224 */ /* 0x000fc400078e0011 */
[----:B---3--:R-:W-:Y:S01]  /*9340*/  HMMA.16816.F32.BF16 R16, R4, R8, R12 ;  /* 0x000000080410723c */ /* 0x008fe2000004180c */
[----:B------:R-:W2:Y:S04]  /*9350*/  LDL.LU.64 R12, [R1+0x4f0] ;  /* 0x0004f000010c7983 */ /* 0x000ea80000300a00 */
[----:B------:R-:W2:-:S14]  /*9360*/  LDL.LU.64 R14, [R1+0x4f8] ;  /* 0x0004f800010e7983 */ /* 0x000e9c0000300a00 */
[----:B------:R0:W-:Y:S04]  /*9370*/  STL.64 [R1+0x520], R16 ;  /* 0x0005201001007387 */ /* 0x0001e80000100a00 */
[----:B------:R1:W-:Y:S04]  /*9380*/  STL.64 [R1+0x528], R18 ;  /* 0x0005281201007387 */ /* 0x0003e80000100a00 */
[----:B0-----:R-:W3:Y:S04]  /*9390*/  LDL.LU.64 R16, [R1+0x630] ;  /* 0x0006300001107983 */ /* 0x001ee80000300a00 */
[----:B-1----:R-:W3:Y:S04]  /*93a0*/  LDL.LU.64 R18, [R1+0x638] ;  /* 0x0006380001127983 */ /* 0x002ee80000300a00 */
[----:B------:R0:W-:Y:S04]  /*93b0*/  STL.64 [R1+0x1770], R8 ;  /* 0x0017700801007387 */ /* 0x0001e80000100a00 */
[----:B0-----:R-:W4:Y:S04]  /*93c0*/  LDL.LU.64 R8, [R1+0x430] ;  /* 0x0004300001087983 */ /* 0x001f280000300a00 */
[----:B------:R-:W2:Y:S04]  /*93d0*/  LDL.LU.64 R10, [R1+0x438] ;  /* 0x00043800010a7983 */ /* 0x000ea80000300a00 */
[----:B--2---:R-:W-:Y:S04]  /*93e0*/  STL.64 [R1+0x1780], R10 ;  /* 0x0017800a01007387 */ /* 0x004fe80000100a00 */
[----:B----4-:R0:W-:Y:S04]  /*93f0*/  STL.64 [R1+0x1778], R8 ;  /* 0x0017780801007387 */ /* 0x0101e80000100a00 */
[----:B0-----:R-:W2:Y:S04]  /*9400*/  LDL.LU.64 R8, [R1+0x450] ;  /* 0x0004500001087983 */ /* 0x001ea80000300a00 */
[----:B------:R-:W4:Y:S04]  /*9410*/  LDL.LU.64 R10, [R1+0x458] ;  /* 0x00045800010a7983 */ /* 0x000f280000300a00 */
[----:B----4-:R-:W-:Y:S04]  /*9420*/  STL.64 [R1+0x1798], R10 ;  /* 0x0017980a01007387 */ /* 0x010fe80000100a00 */
[----:B--2---:R0:W-:Y:S04]  /*9430*/  STL.64 [R1+0x1790], R8 ;  /* 0x0017900801007387 */ /* 0x0041e80000100a00 */
[----:B0-----:R-:W2:Y:S04]  /*9440*/  LDL.LU.64 R8, [R1+0x460] ;  /* 0x0004600001087983 */ /* 0x001ea80000300a00 */
[----:B------:R-:W4:Y:S04]  /*9450*/  LDL.LU.64 R10, [R1+0x468] ;  /* 0x00046800010a7983 */ /* 0x000f280000300a00 */
[----:B----4-:R-:W-:Y:S04]  /*9460*/  STL.64 [R1+0x17b0], R10 ;  /* 0x0017b00a01007387 */ /* 0x010fe80000100a00 */
[----:B--2---:R0:W-:Y:S04]  /*9470*/  STL.64 [R1+0x17a8], R8 ;  /* 0x0017a80801007387 */ /* 0x0041e80000100a00 */
[----:B0-----:R-:W2:Y:S04]  /*9480*/  LDL.LU.64 R8, [R1+0x470] ;  /* 0x0004700001087983 */ /* 0x001ea80000300a00 */
[----:B------:R-:W4:Y:S01]  /*9490*/  LDL.LU.64 R10, [R1+0x478] ;  /* 0x00047800010a7983 */ /* 0x000f220000300a00 */
[----:B------:R-:W-:Y:S03]  /*94a0*/  HMMA.16816.F32.BF16 R4, R4, R24, R12 ;  /* 0x000000180404723c */ /* 0x000fe6000004180c */
[----:B----4-:R-:W-:Y:S04]  /*94b0*/  STL.64 [R1+0x17c8], R10 ;  /* 0x0017c80a01007387 */ /* 0x010fe80000100a00 */
[----:B--2---:R0:W-:Y:S04]  /*94c0*/  STL.64 [R1+0x17c0], R8 ;  /* 0x0017c00801007387 */ /* 0x0041e80000100a00 */
[----:B0-----:R-:W2:Y:S04]  /*94d0*/  LDL.LU.64 R8, [R1+0x4c0] ;  /* 0x0004c00001087983 */ /* 0x001ea80000300a00 */
[----:B------:R-:W2:Y:S04]  /*94e0*/  LDL.LU.64 R10, [R1+0x4c8] ;  /* 0x0004c800010a7983 */ /* 0x000ea80000300a00 */
[----:B------:R-:W3:Y:S04]  /*94f0*/  LDL.LU.64 R14, [R1+0x17e0] ;  /* 0x0017e000010e7983 */ /* 0x000ee80000300a00 */
[----:B------:R-:W3:Y:S04]  /*9500*/  LDL.LU.64 R12, [R1+0x17d8] ;  /* 0x0017d800010c7983 */ /* 0x000ee80000300a00 */
[----:B------:R-:W-:Y:S04]  /*9510*/  STL.64 [R1+0x4d0], R4 ;  /* 0x0004d00401007387 */ /* 0x000fe80000100a00 */
[----:B------:R-:W-:Y:S04]  /*9520*/  STL.64 [R1+0x4d8], R6 ;  /* 0x0004d80601007387 */ /* 0x000fe80000100a00 */
[----:B------:R0:W-:Y:S04]  /*9530*/  STL.64 [R1+0x1768], R24 ;  /* 0x0017681801007387 */ /* 0x0001e80000100a00 */
[----:B0-----:R-:W4:Y:S04]  /*9540*/  LDL.LU.64 R24, [R1+0x420] ;  /* 0x0004200001187983 */ /* 0x001f280000300a00 */
[----:B------:R-:W4:Y:S01]  /*9550*/  LDL.LU.64 R26, [R1+0x428] ;  /* 0x00042800011a7983 */ /* 0x000f220000300a00 */
[----:B---3--:R-:W-:-:S15]  /*9560*/  HMMA.16816.F32.BF16 R16, R12, R20, R16 ;  /* 0x000000140c10723c */ /* 0x008fde0000041810 */
[----:B------:R-:W-:-:S04]  /*9570*/  NOP ;  /* 0x0000000000007918 */ /* 0x000fc80000000000 */
[----:B------:R0:W-:Y:S04]  /*9580*/  STL.64 [R1+0x510], R16 ;  /* 0x0005101001007387 */ /* 0x0001e80000100a00 */
[----:B------:R2:W-:Y:S04]  /*9590*/  STL.64 [R1+0x518], R18 ;  /* 0x0005181201007387 */ /* 0x0005e80000100a00 */
[----:B0-----:R-:W2:Y:S02]  /*95a0*/  LDL.LU.64 R16, [R1+0x17d0] ;  /* 0x0017d00001107983 */ /* 0x001ea40000300a00 */
[----:B--2---:R-:W-:Y:S02]  /*95b0*/  HMMA.16816.F32.BF16 R16, R12, R16, R8 ;  /* 0x000000100c10723c */ /* 0x004fe40000041808 */
[----:B------:R-:W2:Y:S04]  /*95c0*/  LDL.LU.64 R10, [R1+0x17c8] ;  /* 0x0017c800010a7983 */ /* 0x000ea80000300a00 */
[----:B------:R-:W2:-:S13]  /*95d0*/  LDL.LU.64 R8, [R1+0x17c0] ;  /* 0x0017c00001087983 */ /* 0x000e9a0000300a00 */
        /* <DEDUP_REMOVED lines=14> */
[----:B0-----:R-:W2:Y:S01]  /*96c0*/  LDL.LU.64 R16, [R1+0x1788] ;  /* 0x0017880001107983 */ /* 0x001ea20000300a00 */
[----:B------:R-:W-:Y:S02]  /*96d0*/  IMAD.MOV.U32 R4, RZ, RZ, R2 ;  /* 0x000000ffff047224 */ /* 0x000fe400078e0002 */
[----:B------:R-:W-:Y:S01]  /*96e0*/  IMAD.MOV.U32 R5, RZ, RZ, R0 ;  /* 0x000000ffff057224 */ /* 0x000fe200078e0000 */
[----:B--2---:R-:W-:Y:S01]  /*96f0*/  HMMA.16816.F32.BF16 R16, R12, R16, R8 ;  /* 0x000000100c10723c */ /* 0x004fe20000041808 */
[----:B------:R-:W2:Y:S04]  /*9700*/  LDL.LU.64 R10, [R1+0x1780] ;  /* 0x00178000010a7983 */ /* 0x000ea80000300a00 */
[----:B------:R-:W2:-:S14]  /*9710*/  LDL.LU.64 R8, [R1+0x1778] ;  /* 0x0017780001087983 */ /* 0x000e9c0000300a00 */
[----:B------:R0:W-:Y:S04]  /*9720*/  STL.64 [R1+0x560], R16 ;  /* 0x0005601001007387 */ /* 0x0001e80000100a00 */
[----:B------:R1:W-:Y:S04]  /*9730*/  STL.64 [R1+0x568], R18 ;  /* 0x0005681201007387 */ /* 0x0003e80000100a00 */
[----:B0-----:R-:W3:Y:S04]  /*9740*/  LDL.LU.64 R16, [R1+0x410] ;  /* 0x0004100001107983 */ /* 0x001ee80000300a00 */
[----:B-1----:R-:W3:Y:S01]  /*9750*/  LDL.LU.64 R18, [R1+0x418] ;  /* 0x0004180001127983 */ /* 0x002ee20000300a00 */
[----:B--2---:R-:W-:Y:S03]  /*9760*/  HMMA.16816.F32.BF16 R4, R12, R4, R8 ;  /* 0x000000040c04723c */ /* 0x004fe60000041808 */
[----:B------:R-:W4:-:S15]  /*9770*/  LDL.LU.64 R8, [R1+0x1770] ;  /* 0x0017700001087983 */ /* 0x000f1e0000300a00 */
[----:B------:R-:W-:Y:S01]  /*9780*/  NOP ;  /* 0x0000000000007918 */ /* 0x000fe20000000000 */
[----:B------:R-:W-:Y:S04]  /*9790*/  STL.64 [R1+0x580], R4 ;  /* 0x0005800401007387 */ /* 0x000fe80000100a00 */
[----:B------:R-:W-:Y:S04]  /*97a0*/  STL.64 [R1+0x588], R6 ;  /* 0x0005880601007387 */ /* 0x000fe80000100a00 */
[----:B------:R-:W-:Y:S01]  /*97b0*/  LDSM.16.MT88.4 R4, [R28+0x100] ;  /* 0x000100001c04783b */ /* 0x000fe20000004200 */
[----:B----4-:R-:W-:Y:S03]  /*97c0*/  HMMA.16816.F32.BF16 R8, R12, R8, R24 ;  /* 0x000000080c08723c */ /* 0x010fe60000041818 */
[----:B------:R-:W3:-:S15]  /*97d0*/  LDL.LU.64 R24, [R1+0x1768] ;  /* 0x0017680001187983 */ /* 0x000ede0000300a00 */
[----:B------:R-:W-:Y:S01]  /*97e0*/  NOP ;  /* 0x0000000000007918 */ /* 0x000fe20000000000 */
[----:B------:R-:W-:Y:S04]  /*97f0*/  STL.64 [R1+0x5b0], R8 ;  /* 0x0005b00801007387 */ /* 0x000fe80000100a00 */
[----:B------:R-:W-:Y:S04]  /*9800*/  STL.64 [R1+0x5b8], R10 ;  /* 0x0005b80a01007387 */ /* 0x000fe80000100a00 */
[----:B------:R-:W0:Y:S04]  /*9810*/  LDSM.16.MT88.4 R8, [R28+0x180] ;  /* 0x000180001c08783b */ /* 0x000e280000004200 */
[----:B0-----:R-:W-:Y:S04]  /*9820*/  STL.64 [R1+0x16f0], R10 ;  /* 0x0016f00a01007387 */ /* 0x001fe80000100a00 */
[----:B------:R0:W-:Y:S04]  /*9830*/  STL.64 [R1+0x16e8], R8 ;  /* 0x0016e80801007387 */ /* 0x0001e80000100a00 */
[----:B0-----:R-:W2:Y:S04]  /*9840*/  LDL.64 R8, [R1+0x80] ;  /* 0x0000800001087983 */ /* 0x001ea80000100a00 */
[----:B--2---:R0:W-:Y:S04]  /*9850*/  STL.64 [R1+0x1708], R8 ;  /* 0x0017080801007387 */ /* 0x0041e80000100a00 */
[----:B0-----:R-:W2:Y:S04]  /*9860*/  LDL.64 R8, [R1+0x90] ;  /* 0x0000900001087983 */ /* 0x001ea80000100a00 */
[----:B--2---:R0:W-:Y:S04]  /*9870*/  STL.64 [R1+0x1720], R8 ;  /* 0x0017200801007387 */ /* 0x0041e80000100a00 */
[----:B0-----:R-:W2:Y:S04]  /*9880*/  LDL.64 R8, [R1+0xa0] ;  /* 0x0000a00001087983 */ /* 0x001ea80000100a00 */
[----:B--2---:R0:W-:Y:S04]  /*9890*/  STL.64 [R1+0x1738], R8 ;  /* 0x0017380801007387 */ /* 0x0041e80000100a00 */
[----:B0-----:R-:W2:Y:S01]  /*98a0*/  LDL.64 R8, [R1+0xb0] ;  /* 0x0000b00001087983 */ /* 0x001ea20000100a00 */
[----:B---3--:R-:W-:Y:S03]  /*98b0*/  HMMA.16816.F32.BF16 R12, R12, R24, R16 ;  /* 0x000000180c0c723c */ /* 0x008fe60000041810 */
[----:B------:R-:W0:Y:S04]  /*98c0*/  LDSM.16.MT88.4 R16, [R28+0x200] ;  /* 0x000200001c10783b */ /* 0x000e280000004200 */
[----:B--2---:R1:W-:Y:S04]  /*98d0*/  STL.64 [R1+0x1750], R8 ;  /* 0x0017500801007387 */ /* 0x0043e80000100a00 */
[----:B-1----:R-:W2:Y:S04]  /*98e0*/  LDL.64 R8, [R1+0xc0] ;  /* 0x0000c00001087983 */ /* 0x002ea80000100a00 */
[----:B--2---:R1:W-:Y:S04]  /*98f0*/  STL.64 [R1+0x1760], R8 ;  /* 0x0017600801007387 */ /* 0x0043e80000100a00 */
[----:B-1----:R-:W2:Y:S04]  /*9900*/  LDL.LU.64 R8, [R1+0x650] ;  /* 0x0006500001087983 */ /* 0x002ea80000300a00 */
[----:B------:R-:W2:Y:S04]  /*9910*/  LDL.LU.64 R10, [R1+0x658] ;  /* 0x00065800010a7983 */ /* 0x000ea80000300a00 */
[----:B------:R-:W-:Y:S04]  /*9920*/  STL.64 [R1+0x5a0], R12 ;  /* 0x0005a00c01007387 */ /* 0x000fe80000100a00 */
[----:B------:R-:W-:Y:S04]  /*9930*/  STL.64 [R1+0x5a8], R14 ;  /* 0x0005a80e01007387 */ /* 0x000fe80000100a00 */
[----:B------:R1:W-:Y:S04]  /*9940*/  STL.64 [R1+0x1758], R24 ;  /* 0x0017581801007387 */ /* 0x0003e80000100a00 */
[----:B------:R-:W3:Y:S04]  /*9950*/  LDSM.16.MT88.4 R12, [R28+0x280] ;  /* 0x000280001c0c783b */ /* 0x000ee80000004200 */
[----:B-1----:R-:W4:Y:S04]  /*9960*/  LDL.LU.64 R24, [R1+0x400] ;  /* 0x0004000001187983 */ /* 0x002f280000300a00 */
[----:B------:R-:W4:Y:S04]  /*9970*/  LDL.LU.64 R26, [R1+0x408] ;  /* 0x00040800011a7983 */ /* 0x000f280000300a00 */
[----:B0-----:R-:W-:Y:S04]  /*9980*/  STL.64 [R1+0x1668], R18 ;  /* 0x0016681201007387 */ /* 0x001fe80000100a00 */
[----:B------:R0:W-:Y:S04]  /*9990*/  STL.64 [R1+0x1660], R16 ;  /* 0x0016601001007387 */ /* 0x0001e80000100a00 */
[----:B0-----:R-:W2:Y:S04]  /*99a0*/  LDL.LU.64 R16, [R1+0x3b0] ;  /* 0x0003b00001107983 */ /* 0x001ea80000300a00 */
[----:B------:R-:W2:Y:S04]  /*99b0*/  LDL.LU.64 R18, [R1+0x3b8] ;  /* 0x0003b80001127983 */ /* 0x000ea80000300a00 */
[----:B--2---:R-:W-:Y:S04]  /*99c0*/  STL.64 [R1+0x1700], R18 ;  /* 0x0017001201007387 */ /* 0x004fe80000100a00 */
[----:B------:R0:W-:Y:S04]  /*99d0*/  STL.64 [R1+0x16f8], R16 ;  /* 0x0016f81001007387 */ /* 0x0001e80000100a00 */
[----:B0-----:R-:W2:Y:S04]  /*99e0*/  LDL.LU.64 R16, [R1+0x3c0] ;  /* 0x0003c00001107983 */ /* 0x001ea80000300a00 */
[----:B------:R-:W2:Y:S04]  /*99f0*/  LDL.LU.64 R18, [R1+0x3c8] ;  /* 0x0003c80001127983 */ /* 0x000ea80000300a00 */
[----:B--2---:R-:W-:Y:S04]  /*9a00*/  STL.64 [R1+0x1718], R18 ;  /* 0x0017181201007387 */ /* 0x004fe80000100a00 */
[----:B------:R0:W-:Y:S04]  /*9a10*/  STL.64 [R1+0x1710], R16 ;  /* 0x0017101001007387 */ /* 0x0001e80000100a00 */
[----:B0-----:R-:W2:Y:S04]  /*9a20*/  LDL.LU.64 R16, [R1+0x3d0] ;  /* 0x0003d00001107983 */ /* 0x001ea80000300a00 */
[----:B------:R-:W2:Y:S01]  /*9a30*/  LDL.LU.64 R18, [R1+0x3d8] ;  /* 0x0003d80001127983 */ /* 0x000ea20000300a00 */
[C---:B------:R-:W-:Y:S03]  /*9a40*/  HMMA.16816.F32.BF16 R8, R4.reuse, R20, R8 ;  /* 0x000000140408723c */ /* 0x040fe60000041808 */
[----:B--2---:R-:W-:Y:S04]  /*9a50*/  STL.64 [R1+0x1730], R18 ;  /* 0x0017301201007387 */ /* 0x004fe80000100a00 */
[----:B------:R0:W-:Y:S04]  /*9a60*/  STL.64 [R1+0x1728], R16 ;  /* 0x0017281001007387 */ /* 0x0001e80000100a00 */
[----:B0-----:R-:W2:Y:S04]  /*9a70*/  LDL.LU.64 R16, [R1+0x3e0] ;  /* 0x0003e00001107983 */ /* 0x001ea80000300a00 */
[----:B------:R-:W2:Y:S04]  /*9a80*/  LDL.LU.64 R18, [R1+0x3e8] ;  /* 0x0003e80001127983 */ /* 0x000ea80000300a00 */
[----:B--2---:R-:W-:Y:S04]  /*9a90*/  STL.64 [R1+0x1748], R18 ;  /* 0x0017481201007387 */ /* 0x004fe80000100a00 */
[----:B------:R0:W-:Y:S04]  /*9aa0*/  STL.64 [R1+0x1740], R16 ;  /* 0x0017401001007387 */ /* 0x0001e80000100a00 */
[----:B0-----:R-:W2:Y:S04]  /*9ab0*/  LDL.LU.64 R16, [R1+0x3f0] ;  /* 0x0003f00001107983 */ /* 0x001ea80000300a00 */
[----:B------:R-:W2:Y:S04]  /*9ac0*/  LDL.LU.64 R18, [R1+0x3f8] ;  /* 0x0003f80001127983 */ /* 0x000ea80000300a00 */
[----:B---3--:R-:W-:Y:S04]  /*9ad0*/  STL.64 [R1+0x15f8], R14 ;  /* 0x0015f80e01007387 */ /* 0x008fe80000100a00 */
[----:B------:R0:W-:Y:S04]  /*9ae0*/  STL.64 [R1+0x15f0], R12 ;  /* 0x0015f00c01007387 */ /* 0x0001e80000100a00 */
[----:B0-----:R-:W3:Y:S04]  /*9af0*/  LDL.LU.64 R12, [R1+0x20] ;  /* 0x00002000010c7983 */ /* 0x001ee80000300a00 */
[----:B------:R0:W-:Y:S04]  /*9b00*/  STL.64 [R1+0x5d0], R8 ;  /* 0x0005d00801007387 */ /* 0x0001e80000100a00 */
[----:B------:R-:W-:Y:S04]  /*9b10*/  STL.64 [R1+0x5d8], R10 ;  /* 0x0005d80a01007387 */ /* 0x000fe80000100a00 */
[----:B0-----:R-:W4:Y:S02]  /*9b20*/  LDL.LU.64 R8, [R1+0x1760] ;  /* 0x0017600001087983 */ /* 0x001f240000300a00 */
[----:B----4-:R-:W-:Y:S01]  /*9b30*/  HMMA.16816.F32.BF16 R24, R4, R8, R24 ;  /* 0x000000080418723c */ /* 0x010fe20000041818 */
[----:B------:R-:W-:-:S15]  /*9b40*/  IMAD.MOV.U32 R23, RZ, RZ, R9 ;  /* 0x000000ffff177224 */ /* 0x000fde00078e0009 */
[----:B------:R-:W-:-:S03]  /*9b50*/  NOP ;  /* 0x0000000000007918 */ /* 0x000fc60000000000 */
[----:B------:R0:W-:Y:S04]  /*9b60*/  STL.64 [R1+0x5c0], R24 ;  /* 0x0005c01801007387 */ /* 0x0001e80000100a00 */
[----:B------:R1:W-:Y:S04]  /*9b70*/  STL.64 [R1+0x5c8], R26 ;  /* 0x0005c81a01007387 */ /* 0x0003e80000100a00 */
[----:B0-----:R-:W4:Y:S01]  /*9b80*/  LDL.LU.64 R24, [R1+0x1758] ;  /* 0x0017580001187983 */ /* 0x001f220000300a00 */
[----:B-1----:R-:W-:-:S03]  /*9b90*/  IMAD.MOV.U32 R26, RZ, RZ, R8 ;  /* 0x000000ffff1a7224 */ /* 0x002fc600078e0008 */
[----:B------:R-:W2:Y:S02]  /*9ba0*/  LDL.LU.64 R8, [R1+0x1750] ;  /* 0x0017500001087983 */ /* 0x000ea40000300a00 */
[----:B--2---:R-:W-:Y:S01]  /*9bb0*/  HMMA.16816.F32.BF16 R16, R4, R8, R16 ;  /* 0x000000080410723c */ /* 0x004fe20000041810 */
[----:B------:R-:W-:Y:S02]  /*9bc0*/  IMAD.MOV.U32 R29, RZ, RZ, R8 ;  /* 0x000000ffff1d7224 */ /* 0x000fe400078e0008 */
[----:B------:R-:W-:-:S15]  /*9bd0*/  IMAD.MOV.U32 R27, RZ, RZ, R9 ;  /* 0x000000ffff1b7224 */ /* 0x000fde00078e0009 */
[----:B------:R-:W-:Y:S01]  /*9be0*/  NOP ;  /* 0x0000000000007918 */ /* 0x000fe20000000000 */
[----:B------:R-:W-:Y:S04]  /*9bf0*/  STL.64 [R1+0x590], R16 ;  /* 0x0005901001007387 */ /* 0x000fe80000100a00 */
[----:B------:R0:W-:Y:S04]  /*9c00*/  STL.64 [R1+0x598], R18 ;  /* 0x0005981201007387 */ /* 0x0001e80000100a00 */
[----:B0-----:R-:W2:Y:S04]  /*9c10*/  LDL.LU.64 R18, [R1+0x1748] ;  /* 0x0017480001127983 */ /* 0x001ea80000300a00 */
[----:B------:R-:W2:Y:S04]  /*9c20*/  LDL.LU.64 R16, [R1+0x1740] ;  /* 0x0017400001107983 */ /* 0x000ea80000300a00 */
[----:B------:R-:W2:Y:S02]  /*9c30*/  LDL.LU.64 R8, [R1+0x1738] ;  /* 0x0017380001087983 */ /* 0x000ea40000300a00 */
[----:B--2---:R-:W-:Y:S01]  /*9c40*/  HMMA.16816.F32.BF16 R16, R4, R8, R16 ;  /* 0x000000080410723c */ /* 0x004fe20000041810 */
[----:B------:R-:W-:-:S02]  /*9c50*/  IMAD.MOV.U32 R0, RZ, RZ, R8 ;  /* 0x000000ffff007224 */ /* 0x000fc400078e0008 */
        /* <DEDUP_REMOVED lines=16> */
[----:B--2---:R-:W-:-:S15]  /*9d60*/  HMMA.16816.F32.BF16 R16, R4, R8, R16 ;  /* 0x000000080410723c */ /* 0x004fde0000041810 */
[----:B------:R-:W-:-:S04]  /*9d70*/  NOP ;  /* 0x0000000000007918 */ /* 0x000fc80000000000 */
[----:B------:R-:W-:Y:S04]  /*9d80*/  STL.64 [R1+0x4c0], R16 ;  /* 0x0004c01001007387 */ /* 0x000fe80000100a00 */
[----:B------:R0:W-:Y:S04]  /*9d90*/  STL.64 [R1+0x4c8], R18 ;  /* 0x0004c81201007387 */ /* 0x0001e80000100a00 */
[----:B0-----:R-:W3:Y:S04]  /*9da0*/  LDL.LU.64 R18, [R1+0x1700] ;  /* 0x0017000001127983 */ /* 0x001ee80000300a00 */
[----:B------:R-:W3:Y:S01]  /*9db0*/  LDL.LU.64 R16, [R1+0x16f8] ;  /* 0x0016f80001107983 */ /* 0x000ee20000300a00 */
[----:B------:R-:W-:-:S02]  /*9dc0*/  IMAD.MOV.U32 R15, RZ, RZ, R8 ;  /* 0x000000ffff0f7224 */ /* 0x000fc400078e0008 */
[----:B------:R-:W-:Y:S01]  /*9dd0*/  IMAD.MOV.U32 R14, RZ, RZ, R9 ;  /* 0x000000ffff0e7224 */ /* 0x000fe200078e0009 */
[----:B------:R-:W2:Y:S04]  /*9de0*/  LDL.LU.64 R10, [R1+0x16f0] ;  /* 0x0016f000010a7983 */ /* 0x000ea80000300a00 */
[----:B------:R-:W2:Y:S01]  /*9df0*/  LDL.LU.64 R8, [R1+0x16e8] ;  /* 0x0016e80001087983 */ /* 0x000ea20000300a00 */
[----:B---3--:R-:W-:-:S15]  /*9e00*/  HMMA.16816.F32.BF16 R16, R4, R12, R16 ;  /* 0x0000000c0410723c */ /* 0x008fde0000041810 */
[----:B------:R-:W-:-:S04]  /*9e10*/  NOP ;  /* 0x0000000000007918 */ /* 0x000fc80000000000 */
[----:B------:R0:W-:Y:S04]  /*9e20*/  STL.64 [R1+0x4b0], R16 ;  /* 0x0004b01001007387 */ /* 0x0001e80000100a00 */
[----:B------:R1:W-:Y:S04]  /*9e30*/  STL.64 [R1+0x4b8], R18 ;  /* 0x0004b81201007387 */ /* 0x0003e80000100a00 */
[----:B0-----:R-:W4:Y:S04]  /*9e40*/  LDL.LU.64 R16, [R1+0x380] ;  /* 0x0003800001107983 */ /* 0x001f280000300a00 */
[----:B-1----:R-:W4:Y:S04]  /*9e50*/  LDL.LU.64 R18, [R1+0x388] ;  /* 0x0003880001127983 */ /* 0x002f280000300a00 */
[----:B------:R0:W-:Y:S02]  /*9e60*/  STL.64 [R1+0x1670], R12 ;  /* 0x0016700c01007387 */ /* 0x0001e40000100a00 */
[----:B0-----:R-:W-:-:S02]  /*9e70*/  IMAD.MOV.U32 R12, RZ, RZ, R15 ;  /* 0x000000ffff0c7224 */ /* 0x001fc400078e000f */
[----:B------:R-:W-:-:S05]  /*9e80*/  IMAD.MOV.U32 R13, RZ, RZ, R14 ;  /* 0x000000ffff0d7224 */ /* 0x000fca00078e000e */
[----:B------:R0:W-:Y:S04]  /*9e90*/  STL.64 [R1+0x1680], R12 ;  /* 0x0016800c01007387 */ /* 0x0001e80000100a00 */
[----:B0-----:R-:W3:Y:S04]  /*9ea0*/  LDL.LU.64 R12, [R1+0x310] ;  /* 0x00031000010c7983 */ /* 0x001ee80000300a00 */
[----:B------:R-:W2:Y:S01]  /*9eb0*/  LDL.LU.64 R14, [R1+0x318] ;  /* 0x00031800010e7983 */ /* 0x000ea20000300a00 */
[----:B----4-:R-:W-:Y:S03]  /*9ec0*/  HMMA.16816.F32.BF16 R4, R4, R24, R16 ;  /* 0x000000180404723c */ /* 0x010fe60000041810 */
[----:B--2---:R-:W-:Y:S04]  /*9ed0*/  STL.64 [R1+0x1690], R14 ;  /* 0x0016900e01007387 */ /* 0x004fe80000100a00 */
[----:B---3--:R0:W-:Y:S02]  /*9ee0*/  STL.64 [R1+0x1688], R12 ;  /* 0x0016880c01007387 */ /* 0x0081e40000100a00 */
[----:B0-----:R-:W-:-:S02]  /*9ef0*/  IMAD.MOV.U32 R12, RZ, RZ, R0 ;  /* 0x000000ffff0c7224 */ /* 0x001fc400078e0000 */
[----:B------:R-:W-:Y:S01]  /*9f00*/  IMAD.MOV.U32 R13, RZ, RZ, R2 ;  /* 0x000000ffff0d7224 */ /* 0x000fe200078e0002 */
[----:B------:R-:W2:Y:S04]  /*9f10*/  LDL.LU R0, [R1+0x16e4] ;  /* 0x0016e40001007983 */ /* 0x000ea80000300800 */
[----:B------:R-:W3:Y:S04]  /*9f20*/  LDL.LU R2, [R1+0x16e0] ;  /* 0x0016e00001027983 */ /* 0x000ee80000300800 */
[----:B------:R0:W-:Y:S02]  /*9f30*/  STL.64 [R1+0x16a8], R12 ;  /* 0x0016a80c01007387 */ /* 0x0001e40000100a00 */
[----:B0-----:R-:W-:-:S02]  /*9f40*/  IMAD.MOV.U32 R12, RZ, RZ, R29 ;  /* 0x000000ffff0c7224 */ /* 0x001fc400078e001d */
[----:B------:R-:W-:-:S05]  /*9f50*/  IMAD.MOV.U32 R13, RZ, RZ, R27 ;  /* 0x000000ffff0d7224 */ /* 0x000fca00078e001b */
[----:B------:R0:W-:Y:S02]  /*9f60*/  STL.64 [R1+0x16c0], R12 ;  /* 0x0016c00c01007387 */ /* 0x0001e40000100a00 */
[----:B0-----:R-:W-:Y:S02]  /*9f70*/  IMAD.MOV.U32 R12, RZ, RZ, R26 ;  /* 0x000000ffff0c7224 */ /* 0x001fe400078e001a */
[----:B------:R-:W-:-:S05]  /*9f80*/  IMAD.MOV.U32 R13, RZ, RZ, R23 ;  /* 0x000000ffff0d7224 */ /* 0x000fca00078e0017 */
[----:B------:R0:W-:Y:S04]  /*9f90*/  STL.64 [R1+0x16d8], R12 ;  /* 0x0016d80c01007387 */ /* 0x0001e80000100a00 */
[----:B0-----:R-:W4:Y:S04]  /*9fa0*/  LDL.LU.64 R12, [R1+0x370] ;  /* 0x00037000010c7983 */ /* 0x001f280000300a00 */
[----:B------:R-:W4:Y:S04]  /*9fb0*/  LDL.LU.64 R14, [R1+0x378] ;  /* 0x00037800010e7983 */ /* 0x000f280000300a00 */
[----:B------:R-:W-:Y:S04]  /*9fc0*/  STL.64 [R1+0x470], R4 ;  /* 0x0004700401007387 */ /* 0x000fe80000100a00 */
[----:B------:R-:W-:Y:S04]  /*9fd0*/  STL.64 [R1+0x478], R6 ;  /* 0x0004780601007387 */ /* 0x000fe80000100a00 */
[----:B------:R0:W-:Y:S04]  /*9fe0*/  STL.64 [R1+0x1678], R24 ;  /* 0x0016781801007387 */ /* 0x0001e80000100a00 */
[----:B0-----:R-:W2:Y:S04]  /*9ff0*/  LDL.LU.64 R24, [R1+0x300] ;  /* 0x0003000001187983 */ /* 0x001ea80000300a00 */
[----:B------:R-:W2:Y:S04]  /*a000*/  LDL.LU.64 R26, [R1+0x308] ;  /* 0x00030800011a7983 */ /* 0x000ea80000300a00 */
[----:B--2---:R-:W-:Y:S04]  /*a010*/  STL.64 [R1+0x16a0], R26 ;  /* 0x0016a01a01007387 */ /* 0x004fe80000100a00 */
[----:B------:R0:W-:Y:S04]  /*a020*/  STL.64 [R1+0x1698], R24 ;  /* 0x0016981801007387 */ /* 0x0001e80000100a00 */
[----:B0-----:R-:W2:Y:S04]  /*a030*/  LDL.LU.64 R24, [R1+0x320] ;  /* 0x0003200001187983 */ /* 0x001ea80000300a00 */
[----:B------:R-:W2:Y:S01]  /*a040*/  LDL.LU.64 R26, [R1+0x328] ;  /* 0x00032800011a7983 */ /* 0x000ea20000300a00 */
[C---:B----4-:R-:W-:Y:S03]  /*a050*/  HMMA.16816.F32.BF16 R12, R8.reuse, R20, R12 ;  /* 0x00000014080c723c */ /* 0x050fe6000004180c */
[----:B--2---:R-:W-:Y:S04]  /*a060*/  STL.64 [R1+0x16b8], R26 ;  /* 0x0016b81a01007387 */ /* 0x004fe80000100a00 */
[----:B------:R0:W-:Y:S04]  /*a070*/  STL.64 [R1+0x16b0], R24 ;  /* 0x0016b01801007387 */ /* 0x0001e80000100a00 */
[----:B0-----:R-:W2:Y:S04]  /*a080*/  LDL.LU.64 R24, [R1+0x330] ;  /* 0x0003300001187983 */ /* 0x001ea80000300a00 */
[----:B------:R-:W4:Y:S04]  /*a090*/  LDL.LU.64 R26, [R1+0x338] ;  /* 0x00033800011a7983 */ /* 0x000f280000300a00 */
[----:B----4-:R-:W-:Y:S04]  /*a0a0*/  STL.64 [R1+0x16d0], R26 ;  /* 0x0016d01a01007387 */ /* 0x010fe80000100a00 */
[----:B--2---:R0:W-:Y:S04]  /*a0b0*/  STL.64 [R1+0x16c8], R24 ;  /* 0x0016c81801007387 */ /* 0x0041e80000100a00 */
[----:B0-----:R-:W2:Y:S04]  /*a0c0*/  LDL.LU.64 R24, [R1+0x360] ;  /* 0x0003600001187983 */ /* 0x001ea80000300a00 */
[----:B------:R-:W2:Y:S04]  /*a0d0*/  LDL.LU.64 R26, [R1+0x368] ;  /* 0x00036800011a7983 */ /* 0x000ea80000300a00 */
[----:B------:R-:W4:Y:S04]  /*a0e0*/  LDL.LU.64 R16, [R1+0x2f0] ;  /* 0x0002f00001107983 */ /* 0x000f280000300a00 */
[----:B------:R-:W4:Y:S04]  /*a0f0*/  LDL.LU.64 R18, [R1+0x2f8] ;  /* 0x0002f80001127983 */ /* 0x000f280000300a00 */
        /* <DEDUP_REMOVED lines=18> */
[----:B------:R-:W-:Y:S04]  /*a220*/  STL.64 [R1+0x420], R12 ;  /* 0x0004200c01007387 */ /* 0x000fe80000100a00 */
[----:B------:R0:W-:Y:S04]  /*a230*/  STL.64 [R1+0x428], R14 ;  /* 0x0004280e01007387 */ /* 0x0001e80000100a00 */
[----:B0-----:R-:W2:Y:S04]  /*a240*/  LDL.LU.64 R14, [R1+0x1690] ;  /* 0x00169000010e7983 */ /* 0x001ea80000300a00 */
[----:B------:R-:W2:Y:S01]  /*a250*/  LDL.LU.64 R12, [R1+0x1688] ;  /* 0x00168800010c7983 */ /* 0x000ea20000300a00 */
[----:B------:R-:W-:-:S02]  /*a260*/  IMAD.MOV.U32 R4, RZ, RZ, R22 ;  /* 0x000000ffff047224 */ /* 0x000fc400078e0016 */
[----:B------:R-:W-:-:S07]  /*a270*/  IMAD.MOV.U32 R5, RZ, RZ, R3 ;  /* 0x000000ffff057224 */ /* 0x000fce00078e0003 */
[----:B--2---:R-:W-:-:S15]  /*a280*/  HMMA.16816.F32.BF16 R12, R8, R4, R12 ;  /* 0x00000004080c723c */ /* 0x004fde000004180c */
[----:B------:R-:W-:-:S04]  /*a290*/  NOP ;  /* 0x0000000000007918 */ /* 0x000fc80000000000 */
[----:B------:R0:W-:Y:S04]  /*a2a0*/  STL.64 [R1+0x410], R12 ;  /* 0x0004100c01007387 */ /* 0x0001e80000100a00 */
[----:B------:R-:W-:Y:S04]  /*a2b0*/  STL.64 [R1+0x418], R14 ;  /* 0x0004180e01007387 */ /* 0x000fe80000100a00 */
[----:B0-----:R-:W2:Y:S04]  /*a2c0*/  LDL.LU.64 R12, [R1+0x1680] ;  /* 0x00168000010c7983 */ /* 0x001ea80000300a00 */
[----:B------:R0:W-:Y:S04]  /*a2d0*/  STL.64 [R1+0x1618], R4 ;  /* 0x0016180401007387 */ /* 0x0001e80000100a00 */
[----:B0-----:R-:W2:Y:S04]  /*a2e0*/  LDL.64 R4, [R1+0xa0] ;  /* 0x0000a00001047983 */ /* 0x001ea80000100a00 */
[----:B--2---:R0:W-:Y:S04]  /*a2f0*/  STL.64 [R1+0x1630], R4 ;  /* 0x0016300401007387 */ /* 0x0041e80000100a00 */
[----:B0-----:R-:W2:Y:S01]  /*a300*/  LDL.64 R4, [R1+0xb0] ;  /* 0x0000b00001047983 */ /* 0x001ea20000100a00 */
[C---:B------:R-:W-:Y:S03]  /*a310*/  HMMA.16816.F32.BF16 R12, R8.reuse, R12, R24 ;  /* 0x0000000c080c723c */ /* 0x040fe60000041818 */
[----:B--2---:R0:W-:Y:S04]  /*a320*/  STL.64 [R1+0x1640], R4 ;  /* 0x0016400401007387 */ /* 0x0041e80000100a00 */
[----:B0-----:R-:W2:Y:S04]  /*a330*/  LDL.64 R4, [R1+0xc0] ;  /* 0x0000c00001047983 */ /* 0x001ea80000100a00 */
[----:B--2---:R0:W-:Y:S04]  /*a340*/  STL.64 [R1+0x1658], R4 ;  /* 0x0016580401007387 */ /* 0x0041e80000100a00 */
[----:B0-----:R-:W2:Y:S04]  /*a350*/  LDL.LU.64 R4, [R1+0x1f0] ;  /* 0x0001f00001047983 */ /* 0x001ea80000300a00 */
[----:B------:R-:W2:Y:S04]  /*a360*/  LDL.LU.64 R6, [R1+0x1f8] ;  /* 0x0001f80001067983 */ /* 0x000ea80000300a00 */
[----:B------:R-:W2:Y:S04]  /*a370*/  LDL.LU.64 R24, [R1+0x1678] ;  /* 0x0016780001187983 */ /* 0x000ea80000300a00 */
[----:B------:R0:W-:Y:S04]  /*a380*/  STL.64 [R1+0x400], R12 ;  /* 0x0004000c01007387 */ /* 0x0001e80000100a00 */
[----:B------:R-:W-:Y:S04]  /*a390*/  STL.64 [R1+0x408], R14 ;  /* 0x0004080e01007387 */ /* 0x000fe80000100a00 */
[----:B0-----:R-:W4:Y:S02]  /*a3a0*/  LDL.LU.64 R12, [R1+0x1670] ;  /* 0x00167000010c7983 */ /* 0x001f240000300a00 */
[C---:B----4-:R-:W-:Y:S08]  /*a3b0*/  HMMA.16816.F32.BF16 R16, R8.reuse, R12, R16 ;  /* 0x0000000c0810723c */ /* 0x050ff00000041810 */
[----:B--2---:R-:W-:Y:S11]  /*a3c0*/  HMMA.16816.F32.BF16 R8, R8, R24, R4 ;  /* 0x000000180808723c */ /* 0x004ff60000041804 */
[----:B------:R-:W-:Y:S04]  /*a3d0*/  STL.64 [R1+0x3f0], R16 ;  /* 0x0003f01001007387 */ /* 0x000fe80000100a00 */
[----:B------:R0:W-:Y:S04]  /*a3e0*/  STL.64 [R1+0x3f8], R18 ;  /* 0x0003f81201007387 */ /* 0x0001e80000100a00 */
[----:B0-----:R-:W2:Y:S04]  /*a3f0*/  LDL.LU.64 R18, [R1+0x1668] ;  /* 0x0016680001127983 */ /* 0x001ea80000300a00 */
[----:B------:R-:W2:Y:S04]  /*a400*/  LDL.LU.64 R16, [R1+0x1660] ;  /* 0x0016600001107983 */ /* 0x000ea80000300a00 */
[----:B------:R0:W-:Y:S04]  /*a410*/  STL.64 [R1+0x1638], R12 ;  /* 0x0016380c01007387 */ /* 0x0001e80000100a00 */
[----:B------:R-:W2:Y:S04]  /*a420*/  LDL.LU.64 R4, [R1+0x1e0] ;  /* 0x0001e00001047983 */ /* 0x000ea80000300a00 */
[----:B------:R-:W2:Y:S04]  /*a430*/  LDL.LU.64 R6, [R1+0x1e8] ;  /* 0x0001e80001067983 */ /* 0x000ea80000300a00 */
[----:B------:R-:W-:Y:S04]  /*a440*/  STL.64 [R1+0x3e0], R8 ;  /* 0x0003e00801007387 */ /* 0x000fe80000100a00 */
[----:B------:R-:W-:Y:S04]  /*a450*/  STL.64 [R1+0x3e8], R10 ;  /* 0x0003e80a01007387 */ /* 0x000fe80000100a00 */
[----:B0-----:R-:W4:Y:S04]  /*a460*/  LDL.LU.64 R12, [R1+0x1b0] ;  /* 0x0001b000010c7983 */ /* 0x001f280000300a00 */
[----:B------:R-:W2:Y:S04]  /*a470*/  LDL.LU.64 R14, [R1+0x1b8] ;  /* 0x0001b800010e7983 */ /* 0x000ea80000300a00 */
[----:B--2---:R-:W-:Y:S04]  /*a480*/  STL.64 [R1+0x1650], R14 ;  /* 0x0016500e01007387 */ /* 0x004fe80000100a00 */
[----:B----4-:R0:W-:Y:S04]  /*a490*/  STL.64 [R1+0x1648], R12 ;  /* 0x0016480c01007387 */ /* 0x0101e80000100a00 */
[----:B0-----:R-:W2:Y:S04]  /*a4a0*/  LDL.LU.64 R12, [R1+0x1c0] ;  /* 0x0001c000010c7983 */ /* 0x001ea80000300a00 */
[----:B------:R-:W2:Y:S04]  /*a4b0*/  LDL.LU.64 R14, [R1+0x1c8] ;  /* 0x0001c800010e7983 */ /* 0x000ea80000300a00 */
[----:B------:R0:W-:Y:S04]  /*a4c0*/  STL.64 [R1+0x1600], R24 ;  /* 0x0016001801007387 */ /* 0x0001e80000100a00 */
[----:B0-----:R-:W4:Y:S04]  /*a4d0*/  LDL.LU.64 R24, [R1+0x180] ;  /* 0x0001800001187983 */ /* 0x001f280000300a00 */
[----:B------:R-:W2:Y:S01]  /*a4e0*/  LDL.LU.64 R26, [R1+0x188] ;  /* 0x00018800011a7983 */ /* 0x000ea20000300a00 */
[C---:B------:R-:W-:Y:S03]  /*a4f0*/  HMMA.16816.F32.BF16 R4, R16.reuse, R20, R4 ;  /* 0x000000141004723c */ /* 0x040fe60000041804 */
[----:B--2---:R-:W-:Y:S04]  /*a500*/  STL.64 [R1+0x1610], R26 ;  /* 0x0016101a01007387 */ /* 0x004fe80000100a00 */
[----:B----4-:R0:W-:Y:S04]  /*a510*/  STL.64 [R1+0x1608], R24 ;  /* 0x0016081801007387 */ /* 0x0101e80000100a00 */
[----:B0-----:R-:W2:Y:S04]  /*a520*/  LDL.LU.64 R24, [R1+0x190] ;  /* 0x0001900001187983 */ /* 0x001ea80000300a00 */
[----:B------:R-:W4:Y:S04]  /*a530*/  LDL.LU.64 R26, [R1+0x198] ;  /* 0x00019800011a7983 */ /* 0x000f280000300a00 */
[----:B----4-:R-:W-:Y:S04]  /*a540*/  STL.64 [R1+0x1628], R26 ;  /* 0x0016281a01007387 */ /* 0x010fe80000100a00 */
[----:B--2---:R0:W-:Y:S04]  /*a550*/  STL.64 [R1+0x1620], R24 ;  /* 0x0016201801007387 */ /* 0x0041e80000100a00 */
[----:B0-----:R-:W2:Y:S04]  /*a560*/  LDL.LU.64 R24, [R1+0x1a0] ;  /* 0x0001a00001187983 */ /* 0x001ea80000300a00 */
[----:B------:R-:W2:Y:S04]  /*a570*/  LDL.LU.64 R26, [R1+0x1a8] ;  /* 0x0001a800011a7983 */ /* 0x000ea80000300a00 */
[----:B------:R-:W4:Y:S04]  /*a580*/  LDL.LU.64 R8, [R1+0x80] ;  /* 0x0000800001087983 */ /* 0x000f280000300a00 */
[----:B------:R0:W-:Y:S04]  /*a590*/  STL.64 [R1+0x3d0], R4 ;  /* 0x0003d00401007387 */ /* 0x0001e80000100a00 */
[----:B------:R-:W-:Y:S04]  /*a5a0*/  STL.64 [R1+0x3d8], R6 ;  /* 0x0003d80601007387 */ /* 0x000fe80000100a00 */
[----:B0-----:R-:W2:Y:S02]  /*a5b0*/  LDL.LU.64 R4, [R1+0x1658] ;  /* 0x0016580001047983 */ /* 0x001ea40000300a00 */
        /* <DEDUP_REMOVED lines=10> */
[----:B------:R-:W-:-:S15]  /*a660*/  IMAD.MOV.U32 R11, RZ, RZ, R5 ;  /* 0x000000ffff0b7224 */ /* 0x000fde00078e0005 */
[----:B------:R-:W-:-:S03]  /*a670*/  NOP ;  /* 0x0000000000007918 */ /* 0x000fc60000000000 */
[----:B------:R0:W-:Y:S04]  /*a680*/  STL.64 [R1+0x3b0], R12 ;  /* 0x0003b00c01007387 */ /* 0x0001e80000100a00 */
[----:B------:R1:W-:Y:S04]  /*a690*/  STL.64 [R1+0x3b8], R14 ;  /* 0x0003b80e01007387 */ /* 0x0003e80000100a00 */
[----:B0-----:R-:W2:Y:S01]  /*a6a0*/  LDL.LU.64 R12, [R1+0x1638] ;  /* 0x00163800010c7983 */ /* 0x001ea20000300a00 */
        /* <DEDUP_REMOVED lines=11> */
[----:B--2---:R-:W-:Y:S02]  /*a760*/  HMMA.16816.F32.BF16 R4, R16, R4, R24 ;  /* 0x000000041004723c */ /* 0x004fe40000041818 */
[----:B------:R-:W4:Y:S04]  /*a770*/  LDL.LU.64 R26, [R1+0x1610] ;  /* 0x00161000011a7983 */ /* 0x000f280000300a00 */
[----:B------:R-:W4:-:S13]  /*a780*/  LDL.LU.64 R24, [R1+0x1608] ;  /* 0x0016080001187983 */ /* 0x000f1a0000300a00 */
[----:B------:R0:W-:Y:S04]  /*a790*/  STL.64 [R1+0x390], R4 ;  /* 0x0003900401007387 */ /* 0x0001e80000100a00 */
[----:B------:R1:W-:Y:S04]  /*a7a0*/  STL.64 [R1+0x398], R6 ;  /* 0x0003980601007387 */ /* 0x0003e80000100a00 */
[----:B0-----:R-:W2:Y:S04]  /*a7b0*/  LDL.LU.64 R4, [R1+0x140] ;  /* 0x0001400001047983 */ /* 0x001ea80000300a00 */
[----:B-1----:R-:W2:Y:S01]  /*a7c0*/  LDL.LU.64 R6, [R1+0x148] ;  /* 0x0001480001067983 */ /* 0x002ea20000300a00 */
[----:B----4-:R-:W-:-:S15]  /*a7d0*/  HMMA.16816.F32.BF16 R24, R16, R8, R24 ;  /* 0x000000081018723c */ /* 0x010fde0000041818 */
[----:B------:R-:W-:-:S04]  /*a7e0*/  NOP ;  /* 0x0000000000007918 */ /* 0x000fc80000000000 */
[----:B------:R0:W-:Y:S04]  /*a7f0*/  STL.64 [R1+0x380], R24 ;  /* 0x0003801801007387 */ /* 0x0001e80000100a00 */
[----:B------:R-:W-:Y:S04]  /*a800*/  STL.64 [R1+0x388], R26 ;  /* 0x0003881a01007387 */ /* 0x000fe80000100a00 */
[----:B0-----:R-:W2:Y:S04]  /*a810*/  LDL.LU.64 R24, [R1+0x1600] ;  /* 0x0016000001187983 */ /* 0x001ea80000300a00 */
[----:B------:R0:W-:Y:S04]  /*a820*/  STL.64 [R1+0x1588], R8 ;  /* 0x0015880801007387 */ /* 0x0001e80000100a00 */
[----:B0-----:R-:W4:Y:S04]  /*a830*/  LDL.64 R8, [R1+0x90] ;  /* 0x0000900001087983 */ /* 0x001f280000100a00 */
[----:B----4-:R0:W-:Y:S02]  /*a840*/  STL.64 [R1+0x15a0], R8 ;  /* 0x0015a00801007387 */ /* 0x0101e40000100a00 */
        /* <DEDUP_REMOVED lines=9> */
[----:B0-----:R-:W4:Y:S04]  /*a8e0*/  LDL.LU.64 R8, [R1+0x170] ;  /* 0x0001700001087983 */ /* 0x001f280000300a00 */
[----:B------:R-:W4:Y:S01]  /*a8f0*/  LDL.LU.64 R10, [R1+0x178] ;  /* 0x00017800010a7983 */ /* 0x000f220000300a00 */
[----:B--2---:R-:W-:Y:S01]  /*a900*/  HMMA.16816.F32.BF16 R4, R16, R24, R4 ;  /* 0x000000181004723c */ /* 0x004fe20000041804 */
[----:B------:R-:W-:-:S02]  /*a910*/  IMAD.MOV.U32 R22, RZ, RZ, R12 ;  /* 0x000000ffff167224 */ /* 0x000fc400078e000c */
[----:B------:R-:W-:-:S05]  /*a920*/  IMAD.MOV.U32 R3, RZ, RZ, R13 ;  /* 0x000000ffff037224 */ /* 0x000fca00078e000d */
[----:B----4-:R-:W-:-:S15]  /*a930*/  HMMA.16816.F32.BF16 R8, R16, R12, R8 ;  /* 0x0000000c1008723c */ /* 0x010fde0000041808 */
[----:B------:R-:W-:-:S04]  /*a940*/  NOP ;  /* 0x0000000000007918 */ /* 0x000fc80000000000 */
[----:B------:R0:W-:Y:S04]  /*a950*/  STL.64 [R1+0x370], R8 ;  /* 0x0003700801007387 */ /* 0x0001e80000100a00 */
[----:B------:R1:W-:Y:S04]  /*a960*/  STL.64 [R1+0x378], R10 ;  /* 0x0003780a01007387 */ /* 0x0003e80000100a00 */
[----:B------:R-:W2:Y:S04]  /*a970*/  LDL.LU.64 R14, [R1+0x15f8] ;  /* 0x0015f800010e7983 */ /* 0x000ea80000300a00 */
[----:B------:R-:W2:Y:S04]  /*a980*/  LDL.LU.64 R12, [R1+0x15f0] ;  /* 0x0015f000010c7983 */ /* 0x000ea80000300a00 */
[----:B0-----:R-:W2:Y:S04]  /*a990*/  LDL.LU.64 R8, [R1+0x130] ;  /* 0x0001300001087983 */ /* 0x001ea80000300a00 */
[----:B-1----:R-:W2:Y:S04]  /*a9a0*/  LDL.LU.64 R10, [R1+0x138] ;  /* 0x00013800010a7983 */ /* 0x002ea80000300a00 */
[----:B------:R-:W-:Y:S04]  /*a9b0*/  STL.64 [R1+0x360], R4 ;  /* 0x0003600401007387 */ /* 0x000fe80000100a00 */
[----:B------:R-:W-:Y:S04]  /*a9c0*/  STL.64 [R1+0x368], R6 ;  /* 0x0003680601007387 */ /* 0x000fe80000100a00 */
        /* <DEDUP_REMOVED lines=15> */
[----:B---3--:R-:W-:-:S02]  /*aac0*/  IMAD.MOV.U32 R18, RZ, RZ, R2 ;  /* 0x000000ffff127224 */ /* 0x008fc400078e0002 */
[----:B------:R-:W-:Y:S02]  /*aad0*/  IMAD.MOV.U32 R19, RZ, RZ, R0 ;  /* 0x000000ffff137224 */ /* 0x000fe400078e0000 */
[----:B------:R-:W-:Y:S02]  /*aae0*/  IMAD.MOV.U32 R16, RZ, RZ, R22 ;  /* 0x000000ffff107224 */ /* 0x000fe400078e0016 */
[C---:B------:R-:W-:Y:S01]  /*aaf0*/  HMMA.16816.F32.BF16 R20, R12.reuse, R20, R8 ;  /* 0x000000140c14723c */ /* 0x040fe20000041808 */
[----:B----4-:R-:W-:Y:S04]  /*ab00*/  STL.64 [R1+0x15e0], R26 ;  /* 0x0015e01a01007387 */ /* 0x010fe80000100a00 */
[----:B--2---:R0:W-:Y:S04]  /*ab10*/  STL.64 [R1+0x15d8], R24 ;  /* 0x0015d81801007387 */ /* 0x0041e80000100a00 */
[----:B0-----:R-:W2:Y:S04]  /*ab20*/  LDL.LU.64 R24, [R1+0x120] ;  /* 0x0001200001187983 */ /* 0x001ea80000300a00 */
[----:B------:R-:W2:Y:S04]  /*ab30*/  LDL.LU.64 R26, [R1+0x128] ;  /* 0x00012800011a7983 */ /* 0x000ea80000300a00 */
[----:B------:R-:W3:Y:S04]  /*ab40*/  LDL.LU.64 R4, [R1+0x160] ;  /* 0x0001600001047983 */ /* 0x000ee80000300a00 */
[----:B------:R-:W3:Y:S04]  /*ab50*/  LDL.LU.64 R6, [R1+0x168] ;  /* 0x0001680001067983 */ /* 0x000ee80000300a00 */
[----:B------:R-:W-:Y:S04]  /*ab60*/  STL [R1+0x1510], R18 ;  /* 0x0015101201007387 */ /* 0x000fe80000100800 */
[----:B------:R-:W-:Y:S04]  /*ab70*/  STL [R1+0x1514], R19 ;  /* 0x0015141301007387 */ /* 0x000fe80000100800 */
[----:B------:R-:W2:Y:S04]  /*ab80*/  LDL.LU.64 R8, [R1+0x15e8] ;  /* 0x0015e80001087983 */ /* 0x000ea80000300a00 */
[----:B------:R0:W-:Y:S04]  /*ab90*/  STL.64 [R1+0x350], R20 ;  /* 0x0003501401007387 */ /* 0x0001e80000100a00 */
[----:B------:R1:W-:Y:S04]  /*aba0*/  STL.64 [R1+0x358], R22 ;  /* 0x0003581601007387 */ /* 0x0003e80000100a00 */
[----:B0-----:R-:W4:Y:S04]  /*abb0*/  LDL.LU.64 R20, [R1+0x150] ;  /* 0x0001500001147983 */ /* 0x001f280000300a00 */
[----:B-1----:R-:W4:Y:S01]  /*abc0*/  LDL.LU.64 R22, [R1+0x158] ;  /* 0x0001580001167983 */ /* 0x002f220000300a00 */
[----:B--2---:R-:W-:Y:S03]  /*abd0*/  HMMA.16816.F32.BF16 R8, R12, R8, R24 ;  /* 0x000000080c08723c */ /* 0x004fe60000041818 */
[----:B------:R-:W2:Y:S04]  /*abe0*/  LDL.LU.64 R26, [R1+0x15e0] ;  /* 0x0015e000011a7983 */ /* 0x000ea80000300a00 */
[----:B------:R-:W2:-:S12]  /*abf0*/  LDL.LU.64 R24, [R1+0x15d8] ;  /* 0x0015d80001187983 */ /* 0x000e980000300a00 */
        /* <DEDUP_REMOVED lines=23> */
[----:B------:R-:W2:Y:S01]  /*ad70*/  LDL.LU.64 R8, [R1+0x1588] ;  /* 0x0015880001087983 */ /* 0x000ea20000300a00 */
[----:B------:R-:W-:-:S07]  /*ad80*/  IMAD.MOV.U32 R17, RZ, RZ, R3 ;  /* 0x000000ffff117224 */ /* 0x000fce00078e0003 */
[C---:B---3--:R-:W-:Y:S08]  /*ad90*/  HMMA.16816.F32.BF16 R4, R12.reuse, R16, R4 ;  /* 0x000000100c04723c */ /* 0x048ff00000041804 */
[----:B--2---:R-:W-:-:S15]  /*ada0*/  HMMA.16816.F32.BF16 R24, R12, R8, R24 ;  /* 0x000000080c18723c */ /* 0x004fde0000041818 */
[----:B------:R-:W-:-:S04]  /*adb0*/  NOP ;  /* 0x0000000000007918 */ /* 0x000fc80000000000 */
[----:B------:R0:W-:Y:S04]  /*adc0*/  STL.64 [R1+0x300], R24 ;  /* 0x0003001801007387 */ /* 0x0001e80000100a00 */
[----:B------:R-:W-:Y:S04]  /*add0*/  STL.64 [R1+0x308], R26 ;  /* 0x0003081a01007387 */ /* 0x000fe80000100a00 */
[----:B0-----:R-:W4:Y:S04]  /*ade0*/  LDL.LU.64 R24, [R1+0x1580] ;  /* 0x0015800001187983 */ /* 0x001f280000300a00 */
[----:B------:R-:W-:Y:S04]  /*adf0*/  STL.64 [R1+0x1570], R16 ;  /* 0x0015701001007387 */ /* 0x000fe80000100a00 */
[----:B------:R-:W-:Y:S04]  /*ae00*/  STL.64 [R1+0x2f0], R4 ;  /* 0x0002f00401007387 */ /* 0x000fe80000100a00 */
[----:B------:R-:W-:Y:S04]  /*ae10*/  STL.64 [R1+0x2f8], R6 ;  /* 0x0002f80601007387 */ /* 0x000fe80000100a00 */
[----:B------:R-:W0:Y:S04]  /*ae20*/  LDSM.16.MT88.4 R4, [R28+0x380] ;  /* 0x000380001c04783b */ /* 0x000e280000004200 */
[----:B0-----:R-:W-:Y:S04]  /*ae30*/  STL.64 [R1+0x1520], R6 ;  /* 0x0015200601007387 */ /* 0x001fe80000100a00 */
[----:B------:R0:W-:Y:S04]  /*ae40*/  STL.64 [R1+0x1518], R4 ;  /* 0x0015180401007387 */ /* 0x0001e80000100a00 */
[----:B0-----:R-:W2:Y:S01]  /*ae50*/  LDL.LU.64 R4, [R1+0xd0] ;  /* 0x0000d00001047983 */ /* 0x001ea20000300a00 */
[----:B------:R-:W-:-:S02]  /*ae60*/  IMAD.MOV.U32 R18, RZ, RZ, R8 ;  /* 0x000000ffff127224 */ /* 0x000fc400078e0008 */
[----:B------:R-:W-:Y:S02]  /*ae70*/  IMAD.MOV.U32 R3, RZ, RZ, R9 ;  /* 0x000000ffff037224 */ /* 0x000fe400078e0009 */
[----:B------:R-:W-:Y:S01]  /*ae80*/  LDSM.16.MT88.4 R8, [R28+0x300] ;  /* 0x000300001c08783b */ /* 0x000fe20000004200 */
[----:B----4-:R-:W-:Y:S03]  /*ae90*/  HMMA.16816.F32.BF16 R12, R12, R24, R20 ;  /* 0x000000180c0c723c */ /* 0x010fe60000041814 */
[----:B------:R0:W-:Y:S04]  /*aea0*/  STL.64 [R1+0x1578], R24 ;  /* 0x0015781801007387 */ /* 0x0001e80000100a00 */
[----:B------:R-:W-:Y:S04]  /*aeb0*/  LDSM.16.MT88.4 R20, [R28+0x4080] ;  /* 0x004080001c14783b */ /* 0x000fe80000004200 */
[----:B0-----:R-:W3:Y:S08]  /*aec0*/  LDL.LU.64 R24, [R1+0x210] ;  /* 0x0002100001187983 */ /* 0x001ef00000300a00 */
[----:B------:R-:W-:Y:S04]  /*aed0*/  STL.64 [R1+0xf0], R12 ;  /* 0x0000f00c01007387 */ /* 0x000fe80000100a00 */
[----:B------:R-:W-:Y:S04]  /*aee0*/  STL.64 [R1+0xf8], R14 ;  /* 0x0000f80e01007387 */ /* 0x000fe80000100a00 */
[----:B------:R-:W0:Y:S04]  /*aef0*/  LDSM.16.MT88.4 R12, [R28+0x4000] ;  /* 0x004000001c0c783b */ /* 0x000e280000004200 */
[----:B------:R-:W3:Y:S04]  /*af00*/  LDL.LU.64 R26, [R1+0x218] ;  /* 0x00021800011a7983 */ /* 0x000ee80000300a00 */
[----:B------:R-:W4:Y:S04]  /*af10*/  LDL.LU.64 R16, [R1+0xc0] ;  /* 0x0000c00001107983 */ /* 0x000f280000300a00 */
[----:B0-----:R-:W-:Y:S04]  /*af20*/  STL.64 [R1+0x1478], R14 ;  /* 0x0014780e01007387 */ /* 0x001fe80000100a00 */
[----:B------:R0:W-:Y:S02]  /*af30*/  STL.64 [R1+0x1470], R12 ;  /* 0x0014700c01007387 */ /* 0x0001e40000100a00 */
[----:B0-----:R-:W-:-:S02]  /*af40*/  IMAD.MOV.U32 R12, RZ, RZ, R18 ;  /* 0x000000ffff0c7224 */ /* 0x001fc400078e0012 */
[----:B------:R-:W-:-:S05]  /*af50*/  IMAD.MOV.U32 R13, RZ, RZ, R3 ;  /* 0x000000ffff0d7224 */ /* 0x000fca00078e0003 */
[----:B------:R0:W-:Y:S02]  /*af60*/  STL.64 [R1+0x1528], R12 ;  /* 0x0015280c01007387 */ /* 0x0001e40000100a00 */
[----:B0-----:R-:W-:Y:S02]  /*af70*/  IMAD.MOV.U32 R12, RZ, RZ, R2 ;  /* 0x000000ffff0c7224 */ /* 0x001fe400078e0002 */
[----:B------:R-:W-:-:S05]  /*af80*/  IMAD.MOV.U32 R13, RZ, RZ, R0 ;  /* 0x000000ffff0d7224 */ /* 0x000fca00078e0000 */
[----:B------:R0:W-:Y:S04]  /*af90*/  STL.64 [R1+0x1540], R12 ;  /* 0x0015400c01007387 */ /* 0x0001e80000100a00 */
[----:B0-----:R-:W3:Y:S01]  /*afa0*/  LDL.LU.64 R12, [R1+0xa0] ;  /* 0x0000a000010c7983 */ /* 0x001ee20000300a00 */
[----:B--2---:R-:W-:Y:S02]  /*afb0*/  IMAD.MOV.U32 R3, RZ, RZ, R4 ;  /* 0x000000ffff037224 */ /* 0x004fe400078e0004 */
[----:B------:R-:W-:Y:S01]  /*afc0*/  IMAD.MOV.U32 R29, RZ, RZ, R5 ;  /* 0x000000ffff1d7224 */ /* 0x000fe200078e0005 */
[----:B---3--:R0:W-:Y:S02]  /*afd0*/  STL.64 [R1+0x1558], R12 ;  /* 0x0015580c01007387 */ /* 0x0081e40000100a00 */
[----:B0-----:R-:W-:Y:S02]  /*afe0*/  HMMA.16816.F32.BF16 R12, R8, R4, R24 ;  /* 0x00000004080c723c */ /* 0x001fe40000041818 */
[----:B------:R-:W-:Y:S04]  /*aff0*/  STL.64 [R1+0x13f8], R22 ;  /* 0x0013f81601007387 */ /* 0x000fe80000100a00 */
[----:B------:R-:W-:-:S13]  /*b000*/  STL.64 [R1+0x13f0], R20 ;  /* 0x0013f01401007387 */ /* 0x000fda0000100a00 */
[----:B------:R0:W-:Y:S04]  /*b010*/  STL.64 [R1+0xe0], R12 ;  /* 0x0000e00c01007387 */ /* 0x0001e80000100a00 */
[----:B------:R1:W-:Y:S04]  /*b020*/  STL.64 [R1+0xe8], R14 ;  /* 0x0000e80e01007387 */ /* 0x0003e80000100a00 */
[----:B------:R-:W4:Y:S04]  /*b030*/  LDL.LU.64 R24, [R1+0x230] ;  /* 0x0002300001187983 */ /* 0x000f280000300a00 */
[----:B------:R-:W4:Y:S04]  /*b040*/  LDL.LU.64 R26, [R1+0x238] ;  /* 0x00023800011a7983 */ /* 0x000f280000300a00 */
[----:B0-----:R-:W2:Y:S04]  /*b050*/  LDL.LU.64 R12, [R1+0x250] ;  /* 0x00025000010c7983 */ /* 0x001ea80000300a00 */
[----:B-1----:R-:W2:Y:S04]  /*b060*/  LDL.LU.64 R14, [R1+0x258] ;  /* 0x00025800010e7983 */ /* 0x002ea80000300a00 */
[----:B------:R-:W3:Y:S04]  /*b070*/  LDL.LU.64 R4, [R1+0x2b0] ;  /* 0x0002b00001047983 */ /* 0x000ee80000300a00 */
[----:B------:R-:W2:Y:S04]  /*b080*/  LDL.LU.64 R6, [R1+0x2b8] ;  /* 0x0002b80001067983 */ /* 0x000ea80000300a00 */
[----:B--2---:R-:W-:Y:S04]  /*b090*/  STL.64 [R1+0x1538], R6 ;  /* 0x0015380601007387 */ /* 0x004fe80000100a00 */
[----:B---3--:R0:W-:Y:S04]  /*b0a0*/  STL.64 [R1+0x1530], R4 ;  /* 0x0015300401007387 */ /* 0x0081e80000100a00 */
[----:B0-----:R-:W2:Y:S04]  /*b0b0*/  LDL.LU.64 R4, [R1+0x290] ;  /* 0x0002900001047983 */ /* 0x001ea80000300a00 */
[----:B------:R-:W3:Y:S04]  /*b0c0*/  LDL.LU.64 R6, [R1+0x298] ;  /* 0x0002980001067983 */ /* 0x000ee80000300a00 */
[----:B---3--:R-:W-:Y:S04]  /*b0d0*/  STL.64 [R1+0x1550], R6 ;  /* 0x0015500601007387 */ /* 0x008fe80000100a00 */
[----:B--2---:R0:W-:Y:S04]  /*b0e0*/  STL.64 [R1+0x1548], R4 ;  /* 0x0015480401007387 */ /* 0x0041e80000100a00 */
[----:B0-----:R-:W2:Y:S04]  /*b0f0*/  LDL.LU.64 R4, [R1+0x270] ;  /* 0x0002700001047983 */ /* 0x001ea80000300a00 */
[----:B------:R-:W3:Y:S01]  /*b100*/  LDL.LU.64 R6, [R1+0x278] ;  /* 0x0002780001067983 */ /* 0x000ee20000300a00 */
[----:B----4-:R-:W-:Y:S03]  /*b110*/  HMMA.16816.F32.BF16 R24, R8, R16, R24 ;  /* 0x000000100818723c */ /* 0x010fe60000041818 */
[----:B---3--:R-:W-:Y:S04]  /*b120*/  STL.64 [R1+0x1568], R6 ;  /* 0x0015680601007387 */ /* 0x008fe80000100a00 */
[----:B--2---:R0:W-:Y:S04]  /*b130*/  STL.64 [R1+0x1560], R4 ;  /* 0x0015600401007387 */ /* 0x0041e80000100a00 */
[----:B0-----:R-:W2:Y:S04]  /*b140*/  LDL.LU.64 R4, [R1+0xb0] ;  /* 0x0000b00001047983 */ /* 0x001ea80000300a00 */
[----:B------:R-:W3:Y:S04]  /*b150*/  LDL.LU.64 R20, [R1+0x2e0] ;  /* 0x0002e00001147983 */ /* 0x000ee80000300a00 */
[----:B------:R-:W3:Y:S04]  /*b160*/  LDL.LU.64 R22, [R1+0x2e8] ;  /* 0x0002e80001167983 */ /* 0x000ee80000300a00 */
[----:B------:R0:W-:Y:S04]  /*b170*/  STL.64 [R1+0x70], R24 ;  /* 0x0000701801007387 */ /* 0x0001e80000100a00 */
[----:B------:R1:W-:Y:S04]  /*b180*/  STL.64 [R1+0x78], R26 ;  /* 0x0000781a01007387 */ /* 0x0003e80000100a00 */
[----:B0-----:R-:W4:Y:S01]  /*b190*/  LDL.LU.64 R24, [R1+0x1578] ;  /* 0x0015780001187983 */ /* 0x001f220000300a00 */
[----:B-1----:R-:W-:-:S02]  /*b1a0*/  IMAD.MOV.U32 R27, RZ, RZ, R16 ;  /* 0x000000ffff1b7224 */ /* 0x002fc400078e0010 */
[----:B------:R-:W-:Y:S02]  /*b1b0*/  IMAD.MOV.U32 R26, RZ, RZ, R17 ;  /* 0x000000ffff1a7224 */ /* 0x000fe400078e0011 */
[----:B------:R-:W3:Y:S04]  /*b1c0*/  LDL.LU.64 R16, [R1+0x1570] ;  /* 0x0015700001107983 */ /* 0x000ee80000300a00 */
[----:B------:R-:W3:Y:S01]  /*b1d0*/  LDL.LU.64 R6, [R1+0x1568] ;  /* 0x0015680001067983 */ /* 0x000ee20000300a00 */
[----:B--2---:R-:W-:Y:S01]  /*b1e0*/  HMMA.16816.F32.BF16 R12, R8, R4, R12 ;  /* 0x00000004080c723c */ /* 0x004fe2000004180c */
[----:B------:R-:W-:Y:S02]  /*b1f0*/  IMAD.MOV.U32 R19, RZ, RZ, R4 ;  /* 0x000000ffff137224 */ /* 0x000fe400078e0004 */
[----:B------:R-:W-:-:S02]  /*b200*/  IMAD.MOV.U32 R18, RZ, RZ, R5 ;  /* 0x000000ffff127224 */ /* 0x000fc400078e0005 */
[----:B------:R-:W3:-:S14]  /*b210*/  LDL.LU.64 R4, [R1+0x1560] ;  /* 0x0015600001047983 */ /* 0x000edc0000300a00 */
[----:B------:R0:W-:Y:S04]  /*b220*/  STL.64 [R1+0x60], R12 ;  /* 0x0000600c01007387 */ /* 0x0001e80000100a00 */
[----:B0-----:R-:W3:Y:S01]  /*b230*/  LDL.LU.64 R12, [R1+0x1558] ;  /* 0x00155800010c7983 */ /* 0x001ee20000300a00 */
[----:B------:R-:W-:Y:S02]  /*b240*/  IMAD.MOV.U32 R0, RZ, RZ, R15 ;  /* 0x000000ffff007224 */ /* 0x000fe400078e000f */
[----:B------:R-:W-:-:S03]  /*b250*/  IMAD.MOV.U32 R2, RZ, RZ, R14 ;  /* 0x000000ffff027224 */ /* 0x000fc600078e000e */
[----:B------:R-:W-:Y:S04]  /*b260*/  STL [R1+0x1194], R0 ;  /* 0x0011940001007387 */ /* 0x000fe80000100800 */
[----:B------:R0:W-:Y:S01]  /*b270*/  STL [R1+0x1190], R2 ;  /* 0x0011900201007387 */ /* 0x0001e20000100800 */
[----:B---3--:R-:W-:Y:S01]  /*b280*/  HMMA.16816.F32.BF16 R4, R8, R12, R4 ;  /* 0x0000000c0804723c */ /* 0x008fe20000041804 */
[----:B0-----:R-:W-:Y:S02]  /*b290*/  IMAD.MOV.U32 R2, RZ, RZ, R12 ;  /* 0x000000ffff027224 */ /* 0x001fe400078e000c */
        /* <DEDUP_REMOVED lines=8> */
[----:B------:R-:W2:Y:S04]  /*b320*/  LDL.LU.64 R6, [R1+0x1538] ;  /* 0x0015380001067983 */ /* 0x000ea80000300a00 */
[----:B------:R-:W2:-:S13]  /*b330*/  LDL.LU.64 R4, [R1+0x1530] ;  /* 0x0015300001047983 */ /* 0x000e9a0000300a00 */
[----:B------:R0:W-:Y:S04]  /*b340*/  STL.64 [R1+0x40], R12 ;  /* 0x0000400c01007387 */ /* 0x0001e80000100a00 */
[----:B------:R-:W-:Y:S04]  /*b350*/  STL.64 [R1+0x48], R14 ;  /* 0x0000480e01007387 */ /* 0x000fe80000100a00 */
[----:B0-----:R-:W2:Y:S02]  /*b360*/  LDL.LU.64 R12, [R1+0x1528] ;  /* 0x00152800010c7983 */ /* 0x001ea40000300a00 */
[----:B--2---:R-:W-:-:S15]  /*b370*/  HMMA.16816.F32.BF16 R4, R8, R12, R4 ;  /* 0x0000000c0804723c */ /* 0x004fde0000041804 */
[----:B------:R-:W-:-:S04]  /*b380*/  NOP ;  /* 0x0000000000007918 */ /* 0x000fc80000000000 */
[----:B------:R-:W-:Y:S04]  /*b390*/  STL.64 [R1+0x30], R4 ;  /* 0x0000300401007387 */ /* 0x000fe80000100a00 */
[----:B------:R0:W-:Y:S04]  /*b3a0*/  STL.64 [R1+0x38], R6 ;  /* 0x0000380601007387 */ /* 0x0001e80000100a00 */
[----:B0-----:R-:W2:Y:S04]  /*b3b0*/  LDL.LU.64 R6, [R1+0x1520] ;  /* 0x0015200001067983 */ /* 0x001ea80000300a00 */
[----:B------:R-:W2:Y:S04]  /*b3c0*/  LDL.LU.64 R4, [R1+0x1518] ;  /* 0x0015180001047983 */ /* 0x000ea80000300a00 */
[----:B------:R0:W-:Y:S02]  /*b3d0*/  STL.64 [R1+0x1490], R12 ;  /* 0x0014900c01007387 */ /* 0x0001e40000100a00 */
[----:B0-----:R-:W-:Y:S02]  /*b3e0*/  HMMA.16816.F32.BF16 R12, R8, R16, R20 ;  /* 0x00000010080c723c */ /* 0x001fe40000041814 */
[----:B------:R-:W4:Y:S04]  /*b3f0*/  LDL.LU.64 R20, [R1+0x2d0] ;  /* 0x0002d00001147983 */ /* 0x000f280000300a00 */
[----:B------:R-:W4:-:S13]  /*b400*/  LDL.LU.64 R22, [R1+0x2d8] ;  /* 0x0002d80001167983 */ /* 0x000f1a0000300a00 */
[----:B------:R0:W-:Y:S04]  /*b410*/  STL.64 [R1+0x10], R12 ;  /* 0x0000100c01007387 */ /* 0x0001e80000100a00 */
[----:B------:R1:W-:Y:S04]  /*b420*/  STL.64 [R1+0x18], R14 ;  /* 0x0000180e01007387 */ /* 0x0003e80000100a00 */
[----:B0-----:R-:W3:Y:S04]  /*b430*/  LDL.LU.64 R12, [R1+0x240] ;  /* 0x00024000010c7983 */ /* 0x001ee80000300a00 */
[----:B-1----:R-:W2:Y:S04]  /*b440*/  LDL.LU.64 R14, [R1+0x248] ;  /* 0x00024800010e7983 */ /* 0x002ea80000300a00 */
[----:B--2---:R-:W-:Y:S04]  /*b450*/  STL.64 [R1+0x14a0], R14 ;  /* 0x0014a00e01007387 */ /* 0x004fe80000100a00 */
[----:B---3--:R0:W-:Y:S02]  /*b460*/  STL.64 [R1+0x1498], R12 ;  /* 0x0014980c01007387 */ /* 0x0081e40000100a00 */
[----:B0-----:R-:W-:-:S02]  /*b470*/  IMAD.MOV.U32 R12, RZ, RZ, R2 ;  /* 0x000000ffff0c7224 */ /* 0x001fc400078e0002 */
[----:B------:R-:W-:-:S05]  /*b480*/  IMAD.MOV.U32 R13, RZ, RZ, R0 ;  /* 0x000000ffff0d7224 */ /* 0x000fca00078e0000 */
[----:B------:R0:W-:Y:S02]  /*b490*/  STL.64 [R1+0x14b8], R12 ;  /* 0x0014b80c01007387 */ /* 0x0001e40000100a00 */
[----:B0-----:R-:W-:Y:S02]  /*b4a0*/  IMAD.MOV.U32 R12, RZ, RZ, R19 ;  /* 0x000000ffff0c7224 */ /* 0x001fe400078e0013 */
[----:B------:R-:W-:Y:S01]  /*b4b0*/  IMAD.MOV.U32 R13, RZ, RZ, R18 ;  /* 0x000000ffff0d7224 */ /* 0x000fe200078e0012 */
[----:B------:R-:W2:Y:S04]  /*b4c0*/  LDL.LU R19, [R1+0x1514] ;  /* 0x0015140001137983 */ /* 0x000ea80000300800 */
[----:B------:R-:W2:Y:S04]  /*b4d0*/  LDL.LU R18, [R1+0x1510] ;  /* 0x0015100001127983 */ /* 0x000ea80000300800 */
[----:B------:R0:W-:Y:S02]  /*b4e0*/  STL.64 [R1+0x14d0], R12 ;  /* 0x0014d00c01007387 */ /* 0x0001e40000100a00 */
[----:B0-----:R-:W-:-:S02]  /*b4f0*/  IMAD.MOV.U32 R12, RZ, RZ, R27 ;  /* 0x000000ffff0c7224 */ /* 0x001fc400078e001b */
[----:B------:R-:W3:Y:S01]  /*b500*/  LDL.LU R27, [R1+0x150c] ;  /* 0x00150c00011b7983 */ /* 0x000ee20000300800 */
[----:B------:R-:W-:-:S03]  /*b510*/  IMAD.MOV.U32 R13, RZ, RZ, R26 ;  /* 0x000000ffff0d7224 */ /* 0x000fc600078e001a */
[----:B------:R-:W3:Y:S01]  /*b520*/  LDL.LU R26, [R1+0x1508] ;  /* 0x00150800011a7983 */ /* 0x000ee20000300800 */
[----:B----4-:R-:W-:Y:S03]  /*b530*/  HMMA.16816.F32.BF16 R8, R8, R24, R20 ;  /* 0x000000180808723c */ /* 0x010fe60000041814 */
[----:B------:R0:W-:Y:S02]  /*b540*/  STL.64 [R1+0x14e8], R12 ;  /* 0x0014e80c01007387 */ /* 0x0001e40000100a00 */
[----:B0-----:R-:W-:Y:S02]  /*b550*/  IMAD.MOV.U32 R12, RZ, RZ, R3 ;  /* 0x000000ffff0c7224 */ /* 0x001fe400078e0003 */
[----:B------:R-:W4:Y:S01]  /*b560*/  LDL.LU R3, [R1+0x1504] ;  /* 0x0015040001037983 */ /* 0x000f220000300800 */
[----:B------:R-:W-:-:S03]  /*b570*/  IMAD.MOV.U32 R13, RZ, RZ, R29 ;  /* 0x000000ffff0d7224 */ /* 0x000fc600078e001d */
[----:B------:R-:W4:Y:S04]  /*b580*/  LDL.LU R29, [R1+0x1500] ;  /* 0x00150000011d7983 */ /* 0x000f280000300800 */
[----:B--2---:R-:W-:Y:S04]  /*b590*/  STL.64 [R1+0x1488], R18 ;  /* 0x0014881201007387 */ /* 0x004fe80000100a00 */
[----:B------:R-:W-:Y:S04]  /*b5a0*/  STL.64 [R1+0x1480], R16 ;  /* 0x0014801001007387 */ /* 0x000fe80000100a00 */
[----:B------:R-:W-:Y:S04]  /*b5b0*/  STL.64 [R1], R8 ;  /* 0x0000000801007387 */ /* 0x000fe80000100a00 */
[----:B---3--:R-:W-:Y:S04]  /*b5c0*/  STL.64 [R1+0x14b0], R26 ;  /* 0x0014b01a01007387 */ /* 0x008fe80000100a00 */
[----:B------:R0:W-:Y:S04]  /*b5d0*/  STL.64 [R1+0x14a8], R24 ;  /* 0x0014a81801007387 */ /* 0x0001e80000100a00 */
[----:B0-----:R-:W2:Y:S04]  /*b5e0*/  LDL.LU.64 R24, [R1+0x260] ;  /* 0x0002600001187983 */ /* 0x001ea80000300a00 */
[----:B------:R-:W3:Y:S04]  /*b5f0*/  LDL.LU.64 R26, [R1+0x268] ;  /* 0x00026800011a7983 */ /* 0x000ee80000300a00 */
[----:B---3--:R-:W-:Y:S04]  /*b600*/  STL.64 [R1+0x14c8], R26 ;  /* 0x0014c81a01007387 */ /* 0x008fe80000100a00 */
[----:B--2---:R0:W-:Y:S04]  /*b610*/  STL.64 [R1+0x14c0], R24 ;  /* 0x0014c01801007387 */ /* 0x0041e80000100a00 */
        /* <DEDUP_REMOVED lines=9> */
[----:B------:R-:W2:Y:S01]  /*b6b0*/  LDL.LU.64 R26, [R1+0x2c8] ;  /* 0x0002c800011a7983 */ /* 0x000ea20000300a00 */
[----:B------:R-:W-:-:S03]  /*b6c0*/  IMAD.MOV.U32 R2, RZ, RZ, R11 ;  /* 0x000000ffff027224 */ /* 0x000fc600078e000b */
[----:B------:R-:W3:Y:S01]  /*b6d0*/  LDL.LU.64 R16, [R1+0x220] ;  /* 0x0002200001107983 */ /* 0x000ee20000300a00 */
[----:B------:R-:W-:-:S03]  /*b6e0*/  IMAD.MOV.U32 R0, RZ, RZ, R10 ;  /* 0x000000ffff007224 */ /* 0x000fc600078e000a */
[----:B------:R-:W3:Y:S04]  /*b6f0*/  LDL.LU.64 R18, [R1+0x228] ;  /* 0x0002280001127983 */ /* 0x000ee80000300a00 */
[----:B------:R-:W3:Y:S04]  /*b700*/  LDL.LU.64 R20, [R1+0x200] ;  /* 0x0002000001147983 */ /* 0x000ee80000300a00 */
[----:B------:R-:W3:Y:S04]  /*b710*/  LDL.LU.64 R22, [R1+0x208] ;  /* 0x0002080001167983 */ /* 0x000ee80000300a00 */
[----:B------:R-:W3:Y:S04]  /*b720*/  LDL.LU.64 R8, [R1+0x90] ;  /* 0x0000900001087983 */ /* 0x000ee80000300a00 */
[----:B------:R-:W3:Y:S04]  /*b730*/  LDL.64 R10, [R1+0x98] ;  /* 0x00009800010a7983 */ /* 0x000ee80000100a00 */
[----:B------:R-:W-:Y:S04]  /*b740*/  STL [R1+0x1394], R2 ;  /* 0x0013940201007387 */ /* 0x000fe80000100800 */
[----:B------:R-:W-:Y:S01]  /*b750*/  STL [R1+0x1390], R0 ;  /* 0x0013900001007387 */ /* 0x000fe20000100800 */
        /* <DEDUP_REMOVED lines=23> */
[----:B0-----:R-:W3:Y:S04]  /*b8d0*/  LDL.LU.64 R14, [R1+0x14a0] ;  /* 0x0014a000010e7983 */ /* 0x001ee80000300a00 */
[----:B------:R-:W3:Y:S02]  /*b8e0*/  LDL.LU.64 R12, [R1+0x1498] ;  /* 0x00149800010c7983 */ /* 0x000ee40000300a00 */
[----:B---3--:R-:W-:-:S15]  /*b8f0*/  HMMA.16816.F32.BF16 R12, R4, R8, R12 ;  /* 0x00000008040c723c */ /* 0x008fde000004180c */
[----:B------:R-:W-:-:S04]  /*b900*/  NOP ;  /* 0x0000000000007918 */ /* 0x000fc80000000000 */
[----:B------:R0:W-:Y:S04]  /*b910*/  STL.64 [R1+0x1f0], R12 ;  /* 0x0001f00c01007387 */ /* 0x0001e80000100a00 */
[----:B------:R-:W-:Y:S04]  /*b920*/  STL.64 [R1+0x1f8], R14 ;  /* 0x0001f80e01007387 */ /* 0x000fe80000100a00 */
[----:B0-----:R-:W3:Y:S04]  /*b930*/  LDL.LU.64 R12, [R1+0x1490] ;  /* 0x00149000010c7983 */ /* 0x001ee80000300a00 */
[----:B------:R0:W-:Y:S04]  /*b940*/  STL.64 [R1+0x1430], R10 ;  /* 0x0014300a01007387 */ /* 0x0001e80000100a00 */
[----:B0-----:R-:W2:Y:S01]  /*b950*/  LDL.64 R10, [R1+0xc8] ;  /* 0x0000c800010a7983 */ /* 0x001ea20000100a00 */
[C---:B---3--:R-:W-:Y:S03]  /*b960*/  HMMA.16816.F32.BF16 R12, R4.reuse, R12, R16 ;  /* 0x0000000c040c723c */ /* 0x048fe60000041810 */
[----:B--2---:R0:W-:Y:S04]  /*b970*/  STL.64 [R1+0x1440], R10 ;  /* 0x0014400a01007387 */ /* 0x0041e80000100a00 */
[----:B0-----:R-:W2:Y:S04]  /*b980*/  LDL.64 R10, [R1+0xd8] ;  /* 0x0000d800010a7983 */ /* 0x001ea80000100a00 */
[----:B------:R-:W3:Y:S04]  /*b990*/  LDL.LU.64 R18, [R1+0x1488] ;  /* 0x0014880001127983 */ /* 0x000ee80000300a00 */
[----:B------:R-:W2:Y:S04]  /*b9a0*/  LDL.LU.64 R16, [R1+0x1480] ;  /* 0x0014800001107983 */ /* 0x000ea80000300a00 */
[----:B------:R-:W-:Y:S04]  /*b9b0*/  STL.64 [R1+0x1e0], R12 ;  /* 0x0001e00c01007387 */ /* 0x000fe80000100a00 */
[----:B------:R0:W-:Y:S04]  /*b9c0*/  STL.64 [R1+0x1e8], R14 ;  /* 0x0001e80e01007387 */ /* 0x0001e80000100a00 */
[----:B0-----:R-:W3:Y:S04]  /*b9d0*/  LDL.LU.64 R14, [R1+0x1478] ;  /* 0x00147800010e7983 */ /* 0x001ee80000300a00 */
[----:B------:R-:W3:Y:S01]  /*b9e0*/  LDL.LU.64 R12, [R1+0x1470] ;  /* 0x00147000010c7983 */ /* 0x000ee20000300a00 */
[----:B--2---:R-:W-:-:S15]  /*b9f0*/  HMMA.16816.F32.BF16 R20, R4, R16, R20 ;  /* 0x000000100414723c */ /* 0x004fde0000041814 */
[----:B------:R-:W-:-:S04]  /*ba00*/  NOP ;  /* 0x0000000000007918 */ /* 0x000fc80000000000 */
[----:B------:R0:W-:Y:S04]  /*ba10*/  STL.64 [R1+0x1b0], R20 ;  /* 0x0001b01401007387 */ /* 0x0001e80000100a00 */
[----:B------:R1:W-:Y:S04]  /*ba20*/  STL.64 [R1+0x1b8], R22 ;  /* 0x0001b81601007387 */ /* 0x0003e80000100a00 */
[----:B0-----:R-:W2:Y:S04]  /*ba30*/  LDL.LU.64 R20, [R1+0x1d0] ;  /* 0x0001d00001147983 */ /* 0x001ea80000300a00 */
[----:B-1----:R-:W2:Y:S04]  /*ba40*/  LDL.LU.64 R22, [R1+0x1d8] ;  /* 0x0001d80001167983 */ /* 0x002ea80000300a00 */
[----:B---3--:R0:W-:Y:S04]  /*ba50*/  STL.64 [R1+0x1408], R18 ;  /* 0x0014081201007387 */ /* 0x0081e80000100a00 */
[----:B------:R-:W3:Y:S04]  /*ba60*/  LDL.LU R16, [R1+0x4a0] ;  /* 0x0004a00001107983 */ /* 0x000ee80000300800 */
[----:B------:R-:W3:Y:S01]  /*ba70*/  LDL.LU R17, [R1+0x4a4] ;  /* 0x0004a40001117983 */ /* 0x000ee20000300800 */
[----:B0-----:R-:W-:-:S02]  /*ba80*/  IMAD.MOV.U32 R18, RZ, RZ, R26 ;  /* 0x000000ffff127224 */ /* 0x001fc400078e001a */
[----:B------:R-:W-:Y:S01]  /*ba90*/  IMAD.MOV.U32 R19, RZ, RZ, R27 ;  /* 0x000000ffff137224 */ /* 0x000fe200078e001b */
[----:B------:R-:W2:Y:S04]  /*baa0*/  LDL.LU R26, [R1+0x146c] ;  /* 0x00146c00011a7983 */ /* 0x000ea80000300800 */
[----:B------:R-:W2:Y:S04]  /*bab0*/  LDL.LU R27, [R1+0x1468] ;  /* 0x00146800011b7983 */ /* 0x000ea80000300800 */
[----:B------:R0:W-:Y:S04]  /*bac0*/  STL.64 [R1+0x1428], R18 ;  /* 0x0014281201007387 */ /* 0x0001e80000100a00 */
[----:B---3--:R1:W-:Y:S04]  /*bad0*/  STL.64 [R1+0x1420], R16 ;  /* 0x0014201001007387 */ /* 0x0083e80000100a00 */
[----:B0-----:R-:W3:Y:S04]  /*bae0*/  LDL.64 R18, [R1+0xb8] ;  /* 0x0000b80001127983 */ /* 0x001ee80000100a00 */
[----:B---3--:R2:W-:Y:S04]  /*baf0*/  STL.64 [R1+0x1438], R18 ;  /* 0x0014381201007387 */ /* 0x0085e80000100a00 */
[----:B-1----:R-:W3:Y:S04]  /*bb00*/  LDL.LU R16, [R1+0x480] ;  /* 0x0004800001107983 */ /* 0x002ee80000300800 */
[----:B------:R-:W3:Y:S01]  /*bb10*/  LDL.LU R17, [R1+0x484] ;  /* 0x0004840001117983 */ /* 0x000ee20000300800 */
[----:B--2---:R-:W-:-:S02]  /*bb20*/  IMAD.MOV.U32 R18, RZ, RZ, R26 ;  /* 0x000000ffff127224 */ /* 0x004fc400078e001a */
[----:B------:R-:W-:Y:S01]  /*bb30*/  IMAD.MOV.U32 R19, RZ, RZ, R27 ;  /* 0x000000ffff137224 */ /* 0x000fe200078e001b */
[----:B------:R-:W2:Y:S04]  /*bb40*/  LDL.LU R26, [R1+0x1464] ;  /* 0x00146400011a7983 */ /* 0x000ea80000300800 */
[----:B------:R-:W2:Y:S04]  /*bb50*/  LDL.LU R27, [R1+0x1460] ;  /* 0x00146000011b7983 */ /* 0x000ea80000300800 */
[----:B------:R-:W-:Y:S04]  /*bb60*/  STL.64 [R1+0x1450], R18 ;  /* 0x0014501201007387 */ /* 0x000fe80000100a00 */
[----:B---3--:R0:W-:Y:S04]  /*bb70*/  STL.64 [R1+0x1448], R16 ;  /* 0x0014481001007387 */ /* 0x0081e80000100a00 */
[----:B0-----:R-:W3:Y:S04]  /*bb80*/  LDL.LU R16, [R1+0x440] ;  /* 0x0004400001107983 */ /* 0x001ee80000300800 */
[----:B------:R-:W3:Y:S04]  /*bb90*/  LDL.LU R17, [R1+0x444] ;  /* 0x0004440001117983 */ /* 0x000ee80000300800 */
[----:B------:R-:W3:Y:S04]  /*bba0*/  LDL.LU R18, [R1+0x448] ;  /* 0x0004480001127983 */ /* 0x000ee80000300800 */
[----:B------:R-:W3:Y:S01]  /*bbb0*/  LDL.LU R19, [R1+0x44c] ;  /* 0x00044c0001137983 */ /* 0x000ee20000300800 */
[----:B------:R-:W-:Y:S01]  /*bbc0*/  HMMA.16816.F32.BF16 R4, R4, R24, R20 ;  /* 0x000000180404723c */ /* 0x000fe20000041814 */
[----:B----4-:R-:W-:-:S02]  /*bbd0*/  IMAD.MOV.U32 R20, RZ, RZ, R29 ;  /* 0x000000ffff147224 */ /* 0x010fc400078e001d */
[----:B------:R-:W4:Y:S01]  /*bbe0*/  LDL.LU R29, [R1+0x145c] ;  /* 0x00145c00011d7983 */ /* 0x000f220000300800 */
[----:B------:R-:W-:Y:S02]  /*bbf0*/  IMAD.MOV.U32 R21, RZ, RZ, R3 ;  /* 0x000000ffff157224 */ /* 0x000fe400078e0003 */
[----:B------:R-:W-:-:S13]  /*bc00*/  IMAD.MOV.U32 R2, RZ, RZ, R10 ;  /* 0x000000ffff027224 */ /* 0x000fda00078e000a */
[----:B------:R-:W-:Y:S04]  /*bc10*/  STL.64 [R1+0x190], R4 ;  /* 0x0001900401007387 */ /* 0x000fe80000100a00 */
[----:B------:R0:W-:Y:S04]  /*bc20*/  STL.64 [R1+0x198], R6 ;  /* 0x0001980601007387 */ /* 0x0001e80000100a00 */
[----:B------:R-:W4:Y:S04]  /*bc30*/  LDL.LU R3, [R1+0x1458] ;  /* 0x0014580001037983 */ /* 0x000f280000300800 */
[----:B------:R-:W4:Y:S04]  /*bc40*/  LDL.LU R22, [R1+0x558] ;  /* 0x0005580001167983 */ /* 0x000f280000300800 */
[----:B------:R-:W4:Y:S04]  /*bc50*/  LDL.LU R23, [R1+0x55c] ;  /* 0x00055c0001177983 */ /* 0x000f280000300800 */
[----:B--2---:R-:W-:Y:S04]  /*bc60*/  STL.64 [R1+0x1400], R26 ;  /* 0x0014001a01007387 */ /* 0x004fe80000100a00 */
[----:B------:R-:W2:Y:S04]  /*bc70*/  LDL.LU R24, [R1+0x490] ;  /* 0x0004900001187983 */ /* 0x000ea80000300800 */
[----:B------:R-:W2:Y:S04]  /*bc80*/  LDL.LU R25, [R1+0x494] ;  /* 0x0004940001197983 */ /* 0x000ea80000300800 */
[----:B0-----:R-:W2:Y:S01]  /*bc90*/  LDL.64 R6, [R1+0xa8] ;  /* 0x0000a80001067983 */ /* 0x001ea20000100a00 */
[----:B------:R-:W-:Y:S01]  /*bca0*/  IMAD.MOV.U32 R0, RZ, RZ, R11 ;  /* 0x000000ffff007224 */ /* 0x000fe200078e000b */
[----:B---3--:R-:W-:-:S15]  /*bcb0*/  HMMA.16816.F32.BF16 R16, R12, R10, R16 ;  /* 0x0000000a0c10723c */ /* 0x008fde0000041810 */
[----:B------:R-:W-:-:S04]  /*bcc0*/  NOP ;  /* 0x0000000000007918 */ /* 0x000fc80000000000 */
[----:B------:R-:W-:Y:S04]  /*bcd0*/  STL.64 [R1+0x180], R16 ;  /* 0x0001801001007387 */ /* 0x000fe80000100a00 */
[----:B------:R0:W-:Y:S04]  /*bce0*/  STL.64 [R1+0x188], R18 ;  /* 0x0001881201007387 */ /* 0x0001e80000100a00 */
[----:B0-----:R-:W3:Y:S04]  /*bcf0*/  LDL.LU.64 R18, [R1+0x1450] ;  /* 0x0014500001127983 */ /* 0x001ee80000300a00 */
[----:B------:R-:W3:Y:S04]  /*bd00*/  LDL.LU.64 R16, [R1+0x1448] ;  /* 0x0014480001107983 */ /* 0x000ee80000300a00 */
[----:B------:R-:W3:Y:S02]  /*bd10*/  LDL.LU.64 R10, [R1+0x1440] ;  /* 0x00144000010a7983 */ /* 0x000ee40000300a00 */
[----:B---3--:R-:W-:-:S15]  /*bd20*/  HMMA.16816.F32.BF16 R16, R12, R10, R16 ;  /* 0x0000000a0c10723c */ /* 0x008fde0000041810 */
[----:B------:R-:W-:-:S04]  /*bd30*/  NOP ;  /* 0x0000000000007918 */ /* 0x000fc80000000000 */
[----:B------:R-:W-:Y:S04]  /*bd40*/  STL.64 [R1+0x170], R16 ;  /* 0x0001701001007387 */ /* 0x000fe80000100a00 */
[----:B------:R0:W-:Y:S04]  /*bd50*/  STL.64 [R1+0x178], R18 ;  /* 0x0001781201007387 */ /* 0x0001e80000100a00 */
[----:B0-----:R-:W2:Y:S01]  /*bd60*/  LDL.LU.64 R18, [R1+0x1438] ;  /* 0x0014380001127983 */ /* 0x001ea20000300a00 */
[----:B----4-:R-:W-:Y:S02]  /*bd70*/  IMAD.MOV.U32 R26, RZ, RZ, R29 ;  /* 0x000000ffff1a7224 */ /* 0x010fe400078e001d */
[----:B------:R-:W-:-:S02]  /*bd80*/  IMAD.MOV.U32 R27, RZ, RZ, R3 ;  /* 0x000000ffff1b7224 */ /* 0x000fc400078e0003 */
[----:B------:R-:W-:Y:S02]  /*bd90*/  IMAD.MOV.U32 R5, RZ, RZ, R10 ;  /* 0x000000ffff057224 */ /* 0x000fe400078e000a */
[----:B------:R-:W-:Y:S02]  /*bda0*/  IMAD.MOV.U32 R4, RZ, RZ, R11 ;  /* 0x000000ffff047224 */ /* 0x000fe400078e000b */
[----:B------:R-:W3:Y:S01]  /*bdb0*/  LDL.LU.64 R10, [R1+0x1430] ;  /* 0x00143000010a7983 */ /* 0x000ee20000300a00 */
[----:B--2---:R-:W-:Y:S01]  /*bdc0*/  HMMA.16816.F32.BF16 R24, R12, R18, R24 ;  /* 0x000000120c18723c */ /* 0x004fe20000041818 */
[----:B------:R-:W-:Y:S02]  /*bdd0*/  IMAD.MOV.U32 R9, RZ, RZ, R18 ;  /* 0x000000ffff097224 */ /* 0x000fe400078e0012 */
[----:B------:R-:W-:Y:S02]  /*bde0*/  IMAD.MOV.U32 R8, RZ, RZ, R19 ;  /* 0x000000ffff087224 */ /* 0x000fe400078e0013 */
[----:B------:R-:W2:Y:S04]  /*bdf0*/  LDL.LU.64 R18, [R1+0x1428] ;  /* 0x0014280001127983 */ /* 0x000ea80000300a00 */
[----:B------:R-:W2:Y:S10]  /*be00*/  LDL.LU.64 R16, [R1+0x1420] ;  /* 0x0014200001107983 */ /* 0x000eb40000300a00 */
[----:B------:R-:W-:-:S02]  /*be10*/  IMAD.MOV.U32 R3, RZ, RZ, R27 ;  /* 0x000000ffff037224 */ /* 0x000fc400078e001b */
[----:B------:R-:W-:Y:S01]  /*be20*/  IMAD.MOV.U32 R29, RZ, RZ, R26 ;  /* 0x000000ffff1d7224 */ /* 0x000fe200078e001a */
[----:B------:R-:W-:Y:S04]  /*be30*/  STL.64 [R1+0x160], R24 ;  /* 0x0001601801007387 */ /* 0x000fe80000100a00 */
[----:B------:R-:W-:Y:S04]  /*be40*/  STL [R1+0x1104], R3 ;  /* 0x0011040301007387 */ /* 0x000fe80000100800 */
[----:B------:R-:W-:Y:S04]  /*be50*/  STL [R1+0x1100], R29 ;  /* 0x0011001d01007387 */ /* 0x000fe80000100800 */
[----:B------:R0:W-:Y:S01]  /*be60*/  STL.64 [R1+0x13a8], R6 ;  /* 0x0013a80601007387 */ /* 0x0001e20000100a00 */
[----:B--2---:R-:W-:Y:S01]  /*be70*/  HMMA.16816.F32.BF16 R16, R12, R6, R16 ;  /* 0x000000060c10723c */ /* 0x004fe20000041810 */
[----:B0-----:R-:W-:-:S02]  /*be80*/  IMAD.MOV.U32 R6, RZ, RZ, R9 ;  /* 0x000000ffff067224 */ /* 0x001fc400078e0009 */
[----:B------:R-:W-:-:S15]  /*be90*/  IMAD.MOV.U32 R7, RZ, RZ, R8 ;  /* 0x000000ffff077224 */ /* 0x000fde00078e0008 */
[----:B------:R-:W-:Y:S01]  /*bea0*/  NOP ;  /* 0x0000000000007918 */ /* 0x000fe20000000000 */
[----:B------:R-:W-:Y:S04]  /*beb0*/  STL.64 [R1+0x150], R16 ;  /* 0x0001501001007387 */ /* 0x000fe80000100a00 */
[----:B------:R-:W-:Y:S04]  /*bec0*/  STL.64 [R1+0x158], R18 ;  /* 0x0001581201007387 */ /* 0x000fe80000100a00 */
[----:B------:R0:W-:Y:S04]  /*bed0*/  STL.64 [R1+0x13c0], R6 ;  /* 0x0013c00601007387 */ /* 0x0001e80000100a00 */
[----:B------:R-:W2:Y:S04]  /*bee0*/  LDL.LU R24, [R1+0x520] ;  /* 0x0005200001187983 */ /* 0x000ea80000300800 */
[----:B------:R-:W2:Y:S04]  /*bef0*/  LDL.LU R25, [R1+0x524] ;  /* 0x0005240001197983 */ /* 0x000ea80000300800 */
[----:B------:R-:W4:Y:S04]  /*bf00*/  LDL.LU R26, [R1+0x528] ;  /* 0x00052800011a7983 */ /* 0x000f280000300800 */
[----:B------:R-:W4:Y:S01]  /*bf10*/  LDL.LU R27, [R1+0x52c] ;  /* 0x00052c00011b7983 */ /* 0x000f220000300800 */
[----:B---3--:R-:W-:Y:S01]  /*bf20*/  HMMA.16816.F32.BF16 R20, R12, R10, R20 ;  /* 0x0000000a0c14723c */ /* 0x008fe20000041814 */
[----:B0-----:R-:W-:-:S02]  /*bf30*/  IMAD.MOV.U32 R6, RZ, RZ, R5 ;  /* 0x000000ffff067224 */ /* 0x001fc400078e0005 */
[----:B------:R-:W-:Y:S01]  /*bf40*/  IMAD.MOV.U32 R7, RZ, RZ, R4 ;  /* 0x000000ffff077224 */ /* 0x000fe200078e0004 */
[----:B----4-:R-:W-:Y:S04]  /*bf50*/  STL.64 [R1+0x1418], R26 ;  /* 0x0014181a01007387 */ /* 0x010fe80000100a00 */
[----:B--2---:R0:W-:Y:S04]  /*bf60*/  STL.64 [R1+0x1410], R24 ;  /* 0x0014101801007387 */ /* 0x0041e80000100a00 */
[----:B------:R-:W2:Y:S04]  /*bf70*/  LDL R18, [R1+0x88] ;  /* 0x0000880001127983 */ /* 0x000ea80000100800 */
[----:B------:R-:W2:Y:S04]  /*bf80*/  LDL R19, [R1+0x8c] ;  /* 0x00008c0001137983 */ /* 0x000ea80000100800 */
[----:B0-----:R-:W2:Y:S04]  /*bf90*/  LDL.LU R24, [R1+0x530] ;  /* 0x0005300001187983 */ /* 0x001ea80000300800 */
[----:B------:R-:W2:Y:S04]  /*bfa0*/  LDL.LU R25, [R1+0x534] ;  /* 0x0005340001197983 */ /* 0x000ea80000300800 */
[----:B------:R-:W2:Y:S04]  /*bfb0*/  LDL.LU R26, [R1+0x538] ;  /* 0x00053800011a7983 */ /* 0x000ea80000300800 */
[----:B------:R-:W2:Y:S04]  /*bfc0*/  LDL.LU R27, [R1+0x53c] ;  /* 0x00053c00011b7983 */ /* 0x000ea80000300800 */
[----:B------:R-:W-:Y:S04]  /*bfd0*/  STL.64 [R1+0x13d8], R6 ;  /* 0x0013d80601007387 */ /* 0x000fe80000100a00 */
[----:B------:R0:W-:Y:S04]  /*bfe0*/  STL.64 [R1+0x140], R20 ;  /* 0x0001401401007387 */ /* 0x0001e80000100a00 */
[----:B------:R1:W-:Y:S04]  /*bff0*/  STL.64 [R1+0x148], R22 ;  /* 0x0001481601007387 */ /* 0x0003e80000100a00 */
[----:B0-----:R-:W3:Y:S04]  /*c000*/  LDL.LU R20, [R1+0x4d0] ;  /* 0x0004d00001147983 */ /* 0x001ee80000300800 */
[----:B------:R-:W3:Y:S04]  /*c010*/  LDL.LU R21, [R1+0x4d4] ;  /* 0x0004d40001157983 */ /* 0x000ee80000300800 */
[----:B-1----:R-:W3:Y:S04]  /*c020*/  LDL.LU R22, [R1+0x4d8] ;  /* 0x0004d80001167983 */ /* 0x002ee80000300800 */
[----:B------:R-:W3:Y:S04]  /*c030*/  LDL.LU R23, [R1+0x4dc] ;  /* 0x0004dc0001177983 */ /* 0x000ee80000300800 */
[----:B------:R0:W-:Y:S04]  /*c040*/  STL.64 [R1+0x13a0], R10 ;  /* 0x0013a00a01007387 */ /* 0x0001e80000100a00 */
[----:B------:R-:W4:Y:S04]  /*c050*/  LDL.LU R8, [R1+0x4e0] ;  /* 0x0004e00001087983 */ /* 0x000f280000300800 */
[----:B------:R-:W4:Y:S04]  /*c060*/  LDL.LU R9, [R1+0x4e4] ;  /* 0x0004e40001097983 */ /* 0x000f280000300800 */
[----:B0-----:R-:W2:Y:S04]  /*c070*/  LDL.LU R10, [R1+0x4e8] ;  /* 0x0004e800010a7983 */ /* 0x001ea80000300800 */
[----:B------:R-:W2:Y:S04]  /*c080*/  LDL.LU R11, [R1+0x4ec] ;  /* 0x0004ec00010b7983 */ /* 0x000ea80000300800 */
[----:B--2---:R-:W-:Y:S04]  /*c090*/  STL.64 [R1+0x13b8], R10 ;  /* 0x0013b80a01007387 */ /* 0x004fe80000100a00 */
[----:B----4-:R0:W-:Y:S04]  /*c0a0*/  STL.64 [R1+0x13b0], R8 ;  /* 0x0013b00801007387 */ /* 0x0101e80000100a00 */
[----:B0-----:R-:W2:Y:S04]  /*c0b0*/  LDL.LU R8, [R1+0x4f0] ;  /* 0x0004f00001087983 */ /* 0x001ea80000300800 */
[----:B------:R-:W2:Y:S04]  /*c0c0*/  LDL.LU R9, [R1+0x4f4] ;  /* 0x0004f40001097983 */ /* 0x000ea80000300800 */
[----:B------:R-:W4:Y:S04]  /*c0d0*/  LDL.LU R10, [R1+0x4f8] ;  /* 0x0004f800010a7983 */ /* 0x000f280000300800 */
[----:B------:R-:W4:Y:S01]  /*c0e0*/  LDL.LU R11, [R1+0x4fc] ;  /* 0x0004fc00010b7983 */ /* 0x000f220000300800 */
[C---:B------:R-:W-:Y:S03]  /*c0f0*/  HMMA.16816.F32.BF16 R16, R12.reuse, R18, R24 ;  /* 0x000000120c10723c */ /* 0x040fe60000041818 */
[----:B----4-:R-:W-:Y:S04]  /*c100*/  STL.64 [R1+0x13d0], R10 ;  /* 0x0013d00a01007387 */ /* 0x010fe80000100a00 */
[----:B--2---:R0:W-:Y:S04]  /*c110*/  STL.64 [R1+0x13c8], R8 ;  /* 0x0013c80801007387 */ /* 0x0041e80000100a00 */
[----:B0-----:R-:W2:Y:S04]  /*c120*/  LDL.LU R8, [R1+0x500] ;  /* 0x0005000001087983 */ /* 0x001ea80000300800 */
[----:B------:R-:W2:Y:S04]  /*c130*/  LDL.LU R9, [R1+0x504] ;  /* 0x0005040001097983 */ /* 0x000ea80000300800 */
[----:B------:R-:W4:Y:S04]  /*c140*/  LDL.LU R10, [R1+0x508] ;  /* 0x00050800010a7983 */ /* 0x000f280000300800 */
[----:B------:R-:W4:Y:S04]  /*c150*/  LDL.LU R11, [R1+0x50c] ;  /* 0x00050c00010b7983 */ /* 0x000f280000300800 */
[----:B----4-:R-:W-:Y:S04]  /*c160*/  STL.64 [R1+0x13e8], R10 ;  /* 0x0013e80a01007387 */ /* 0x010fe80000100a00 */
[----:B--2---:R0:W-:Y:S04]  /*c170*/  STL.64 [R1+0x13e0], R8 ;  /* 0x0013e00801007387 */ /* 0x0041e80000100a00 */
[----:B0-----:R-:W2:Y:S04]  /*c180*/  LDL.LU R8, [R1+0x510] ;  /* 0x0005100001087983 */ /* 0x001ea80000300800 */
[----:B------:R-:W2:Y:S04]  /*c190*/  LDL.LU R9, [R1+0x514] ;  /* 0x0005140001097983 */ /* 0x000ea80000300800 */
[----:B------:R-:W2:Y:S04]  /*c1a0*/  LDL.LU R10, [R1+0x518] ;  /* 0x00051800010a7983 */ /* 0x000ea80000300800 */
[----:B------:R-:W2:Y:S04]  /*c1b0*/  LDL.LU R11, [R1+0x51c] ;  /* 0x00051c00010b7983 */ /* 0x000ea80000300800 */
[----:B------:R-:W4:Y:S04]  /*c1c0*/  LDL.LU.64 R26, [R1+0x1418] ;  /* 0x00141800011a7983 */ /* 0x000f280000300a00 */
[----:B------:R-:W4:Y:S04]  /*c1d0*/  LDL.LU.64 R24, [R1+0x1410] ;  /* 0x0014100001187983 */ /* 0x000f280000300a00 */
[----:B------:R-:W-:Y:S04]  /*c1e0*/  STL.64 [R1+0x130], R16 ;  /* 0x0001301001007387 */ /* 0x000fe80000100a00 */
[----:B------:R0:W-:Y:S04]  /*c1f0*/  STL.64 [R1+0x138], R18 ;  /* 0x0001381201007387 */ /* 0x0001e80000100a00 */
[----:B0-----:R-:W4:Y:S02]  /*c200*/  LDL.LU.64 R18, [R1+0x1408] ;  /* 0x0014080001127983 */ /* 0x001f240000300a00 */
[----:B----4-:R-:W-:-:S15]  /*c210*/  HMMA.16816.F32.BF16 R24, R12, R18, R24 ;  /* 0x000000120c18723c */ /* 0x010fde0000041818 */
[----:B------:R-:W-:-:S04]  /*c220*/  NOP ;  /* 0x0000000000007918 */ /* 0x000fc80000000000 */
[----:B------:R-:W-:Y:S04]  /*c230*/  STL.64 [R1+0x120], R24 ;  /* 0x0001201801007387 */ /* 0x000fe80000100a00 */
[----:B------:R0:W-:Y:S04]  /*c240*/  STL.64 [R1+0x128], R26 ;  /* 0x0001281a01007387 */ /* 0x0001e80000100a00 */
[----:B0-----:R-:W3:Y:S04]  /*c250*/  LDL.LU.64 R26, [R1+0x1400] ;  /* 0x00140000011a7983 */ /* 0x001ee80000300a00 */
[----:B------:R0:W-:Y:S04]  /*c260*/  STL.64 [R1+0x1398], R18 ;  /* 0x0013981201007387 */ /* 0x0001e80000100a00 */
[----:B------:R-:W4:Y:S04]  /*c270*/  LDL.LU R16, [R1+0x560] ;  /* 0x0005600001107983 */ /* 0x000f280000300800 */
[----:B------:R-:W4:Y:S04]  /*c280*/  LDL.LU R17, [R1+0x564] ;  /* 0x0005640001117983 */ /* 0x000f280000300800 */
[----:B0-----:R-:W4:Y:S04]  /*c290*/  LDL.LU R18, [R1+0x568] ;  /* 0x0005680001127983 */ /* 0x001f280000300800 */
[----:B------:R-:W4:Y:S01]  /*c2a0*/  LDL.LU R19, [R1+0x56c] ;  /* 0x00056c0001137983 */ /* 0x000f220000300800 */
[----:B---3--:R-:W-:Y:S03]  /*c2b0*/  HMMA.16816.F32.BF16 R12, R12, R26, R20 ;  /* 0x0000001a0c0c723c */ /* 0x008fe60000041814 */
[----:B------:R-:W2:Y:S04]  /*c2c0*/  LDL.LU.64 R22, [R1+0x13f8] ;  /* 0x0013f80001167983 */ /* 0x000ea80000300a00 */
[----:B------:R-:W2:Y:S01]  /*c2d0*/  LDL.LU.64 R20, [R1+0x13f0] ;  /* 0x0013f00001147983 */ /* 0x000ea20000300a00 */
[----:B------:R-:W-:-:S02]  /*c2e0*/  IMAD.MOV.U32 R6, RZ, RZ, R2 ;  /* 0x000000ffff067224 */ /* 0x000fc400078e0002 */
[----:B------:R-:W-:-:S09]  /*c2f0*/  IMAD.MOV.U32 R7, RZ, RZ, R0 ;  /* 0x000000ffff077224 */ /* 0x000fd200078e0000 */
[----:B------:R-:W-:Y:S04]  /*c300*/  STL.64 [R1+0x100], R12 ;  /* 0x0001000c01007387 */ /* 0x000fe80000100a00 */
[----:B------:R0:W-:Y:S04]  /*c310*/  STL.64 [R1+0x108], R14 ;  /* 0x0001080e01007387 */ /* 0x0001e80000100a00 */
[----:B0-----:R-:W3:Y:S01]  /*c320*/  LDL.64 R14, [R1+0x88] ;  /* 0x00008800010e7983 */ /* 0x001ee20000100a00 */
[----:B--2---:R-:W-:Y:S03]  /*c330*/  HMMA.16816.F32.BF16 R4, R20, R6, R8 ;  /* 0x000000061404723c */ /* 0x004fe60000041808 */
[----:B------:R-:W2:Y:S04]  /*c340*/  LDL.LU.64 R10, [R1+0x13e8] ;  /* 0x0013e800010a7983 */ /* 0x000ea80000300a00 */
[----:B------:R-:W2:-:S12]  /*c350*/  LDL.LU.64 R8, [R1+0x13e0] ;  /* 0x0013e00001087983 */ /* 0x000e980000300a00 */
[----:B------:R-:W-:Y:S04]  /*c360*/  STL.64 [R1+0x110], R4 ;  /* 0x0001100401007387 */ /* 0x000fe80000100a00 */
[----:B------:R0:W-:Y:S04]  /*c370*/  STL.64 [R1+0x118], R6 ;  /* 0x0001180601007387 */ /* 0x0001e80000100a00 */
[----:B0-----:R-:W2:Y:S02]  /*c380*/  LDL.LU.64 R6, [R1+0x13d8] ;  /* 0x0013d80001067983 */ /* 0x001ea40000300a00 */
[----:B--2---:R-:W-:Y:S02]  /*c390*/  HMMA.16816.F32.BF16 R4, R20, R6, R8 ;  /* 0x000000061404723c */ /* 0x004fe40000041808 */
[----:B------:R-:W2:Y:S04]  /*c3a0*/  LDL.LU.64 R10, [R1+0x13d0] ;  /* 0x0013d000010a7983 */ /* 0x000ea80000300a00 */
[----:B------:R-:W2:-:S13]  /*c3b0*/  LDL.LU.64 R8, [R1+0x13c8] ;  /* 0x0013c80001087983 */ /* 0x000e9a0000300a00 */
        /* <DEDUP_REMOVED lines=9> */
[----:B--2---:R-:W-:-:S15]  /*c450*/  HMMA.16816.F32.BF16 R8, R20, R6, R8 ;  /* 0x000000061408723c */ /* 0x004fde0000041808 */
[----:B------:R-:W-:-:S04]  /*c460*/  NOP ;  /* 0x0000000000007918 */ /* 0x000fc80000000000 */
[----:B------:R-:W-:Y:S04]  /*c470*/  STL.64 [R1+0x1d0], R8 ;  /* 0x0001d00801007387 */ /* 0x000fe80000100a00 */
[----:B------:R0:W-:Y:S04]  /*c480*/  STL.64 [R1+0x1d8], R10 ;  /* 0x0001d80a01007387 */ /* 0x0001e80000100a00 */
[----:B0-----:R-:W4:Y:S01]  /*c490*/  LDL.LU.64 R10, [R1+0x13a0] ;  /* 0x0013a000010a7983 */ /* 0x001f220000300a00 */
[----:B------:R-:W-:Y:S02]  /*c4a0*/  IMAD.MOV.U32 R29, RZ, RZ, R6 ;  /* 0x000000ffff1d7224 */ /* 0x000fe400078e0006 */
[----:B------:R-:W-:-:S02]  /*c4b0*/  IMAD.MOV.U32 R25, RZ, RZ, R7 ;  /* 0x000000ffff197224 */ /* 0x000fc400078e0007 */
[----:B------:R-:W0:Y:S04]  /*c4c0*/  LDSM.16.MT88.4 R4, [R28+0x4100] ;  /* 0x004100001c04783b */ /* 0x000e280000004200 */
[----:B0-----:R-:W-:Y:S04]  /*c4d0*/  STL.64 [R1+0x1388], R6 ;  /* 0x0013880601007387 */ /* 0x001fe80000100a00 */
[----:B------:R0:W-:Y:S04]  /*c4e0*/  STL.64 [R1+0x1380], R4 ;  /* 0x0013800401007387 */ /* 0x0001e80000100a00 */
[----:B0-----:R-:W2:Y:S04]  /*c4f0*/  LDL.LU R4, [R1+0x5b0] ;  /* 0x0005b00001047983 */ /* 0x001ea80000300800 */
[----:B------:R-:W2:Y:S04]  /*c500*/  LDL.LU R5, [R1+0x5b4] ;  /* 0x0005b40001057983 */ /* 0x000ea80000300800 */
[----:B------:R-:W2:Y:S04]  /*c510*/  LDL.LU R6, [R1+0x5b8] ;  /* 0x0005b80001067983 */ /* 0x000ea80000300800 */
[----:B------:R-:W2:Y:S01]  /*c520*/  LDL.LU R7, [R1+0x5bc] ;  /* 0x0005bc0001077983 */ /* 0x000ea20000300800 */
[----:B----4-:R-:W-:Y:S01]  /*c530*/  HMMA.16816.F32.BF16 R16, R20, R10, R16 ;  /* 0x0000000a1410723c */ /* 0x010fe20000041810 */
[----:B------:R-:W-:-:S02]  /*c540*/  IMAD.MOV.U32 R2, RZ, RZ, R10 ;  /* 0x000000ffff027224 */ /* 0x000fc400078e000a */
[----:B------:R-:W-:Y:S02]  /*c550*/  IMAD.MOV.U32 R0, RZ, RZ, R11 ;  /* 0x000000ffff007224 */ /* 0x000fe400078e000b */
[----:B------:R-:W0:-:S14]  /*c560*/  LDSM.16.MT88.4 R8, [R28+0x4180] ;  /* 0x004180001c08783b */ /* 0x000e1c0000004200 */
[----:B------:R-:W-:Y:S04]  /*c570*/  STL.64 [R1+0x200], R16 ;  /* 0x0002001001007387 */ /* 0x000fe80000100a00 */
[----:B------:R1:W-:Y:S04]  /*c580*/  STL.64 [R1+0x208], R18 ;  /* 0x0002081201007387 */ /* 0x0003e80000100a00 */
[----:B-1----:R-:W2:Y:S04]  /*c590*/  LDL.LU.64 R18, [R1+0x1398] ;  /* 0x0013980001127983 */ /* 0x002ea80000300a00 */
[----:B0-----:R-:W-:Y:S04]  /*c5a0*/  STL.64 [R1+0x1320], R10 ;  /* 0x0013200a01007387 */ /* 0x001fe80000100a00 */
[----:B------:R0:W-:Y:S04]  /*c5b0*/  STL.64 [R1+0x1318], R8 ;  /* 0x0013180801007387 */ /* 0x0001e80000100a00 */
[----:B0-----:R-:W4:Y:S04]  /*c5c0*/  LDL.LU R8, [R1+0x580] ;  /* 0x0005800001087983 */ /* 0x001f280000300800 */
[----:B------:R-:W4:Y:S04]  /*c5d0*/  LDL.LU R9, [R1+0x584] ;  /* 0x0005840001097983 */ /* 0x000f280000300800 */
[----:B------:R-:W4:Y:S04]  /*c5e0*/  LDL.LU R10, [R1+0x588] ;  /* 0x00058800010a7983 */ /* 0x000f280000300800 */
[----:B------:R-:W4:Y:S01]  /*c5f0*/  LDL.LU R11, [R1+0x58c] ;  /* 0x00058c00010b7983 */ /* 0x000f220000300800 */
[----:B---3--:R-:W-:-:S02]  /*c600*/  IMAD.MOV.U32 R24, RZ, RZ, R14 ;  /* 0x000000ffff187224 */ /* 0x008fc400078e000e */
[----:B------:R-:W-:Y:S01]  /*c610*/  IMAD.MOV.U32 R3, RZ, RZ, R15 ;  /* 0x000000ffff037224 */ /* 0x000fe200078e000f */
[----:B----4-:R-:W-:Y:S01]  /*c620*/  HMMA.16816.F32.BF16 R8, R20, R14, R8 ;  /* 0x0000000e1408723c */ /* 0x010fe20000041808 */
[----:B------:R-:W0:-:S15]  /*c630*/  LDSM.16.MT88.4 R12, [R28+0x4200] ;  /* 0x004200001c0c783b */ /* 0x000e1e0000004200 */
[----:B------:R-:W-:-:S03]  /*c640*/  NOP ;  /* 0x0000000000007918 */ /* 0x000fc60000000000 */
[----:B------:R-:W-:Y:S04]  /*c650*/  STL.64 [R1+0x220], R8 ;  /* 0x0002200801007387 */ /* 0x000fe80000100a00 */
[----:B------:R2:W-:Y:S02]  /*c660*/  STL.64 [R1+0x228], R10 ;  /* 0x0002280a01007387 */ /* 0x0005e40000100a00 */
[----:B--2---:R-:W-:Y:S02]  /*c670*/  HMMA.16816.F32.BF16 R8, R20, R18, R4 ;  /* 0x000000121408723c */ /* 0x004fe40000041804 */
[----:B------:R-:W1:Y:S04]  /*c680*/  LDSM.16.MT88.4 R16, [R28+0x4280] ;  /* 0x004280001c10783b */ /* 0x000e680000004200 */
[----:B0-----:R-:W-:Y:S04]  /*c690*/  STL.64 [R1+0x1290], R14 ;  /* 0x0012900e01007387 */ /* 0x001fe80000100a00 */
[----:B------:R-:W-:Y:S04]  /*c6a0*/  STL.64 [R1+0x1288], R12 ;  /* 0x0012880c01007387 */ /* 0x000fe80000100a00 */
[----:B------:R-:W2:Y:S05]  /*c6b0*/  LDL.LU R4, [R1+0x5a0] ;  /* 0x0005a00001047983 */ /* 0x000eaa0000300800 */
[----:B------:R-:W-:Y:S04]  /*c6c0*/  STL.64 [R1+0x260], R8 ;  /* 0x0002600801007387 */ /* 0x000fe80000100a00 */
[----:B------:R-:W-:Y:S04]  /*c6d0*/  STL.64 [R1+0x268], R10 ;  /* 0x0002680a01007387 */ /* 0x000fe80000100a00 */
[----:B------:R-:W2:Y:S04]  /*c6e0*/  LDL.LU R5, [R1+0x5a4] ;  /* 0x0005a40001057983 */ /* 0x000ea80000300800 */
[----:B------:R-:W2:Y:S04]  /*c6f0*/  LDL.LU R6, [R1+0x5a8] ;  /* 0x0005a80001067983 */ /* 0x000ea80000300800 */
[----:B------:R-:W2:Y:S04]  /*c700*/  LDL.LU R7, [R1+0x5ac] ;  /* 0x0005ac0001077983 */ /* 0x000ea80000300800 */
[----:B-1----:R-:W-:Y:S04]  /*c710*/  STL.64 [R1+0x1220], R18 ;  /* 0x0012201201007387 */ /* 0x002fe80000100a00 */
[----:B------:R0:W-:Y:S04]  /*c720*/  STL.64 [R1+0x1218], R16 ;  /* 0x0012181001007387 */ /* 0x0001e80000100a00 */
[----:B0-----:R-:W3:Y:S04]  /*c730*/  LDL.LU R16, [R1+0x4c0] ;  /* 0x0004c00001107983 */ /* 0x001ee80000300800 */
[----:B------:R-:W3:Y:S04]  /*c740*/  LDL.LU R17, [R1+0x4c4] ;  /* 0x0004c40001117983 */ /* 0x000ee80000300800 */
[----:B------:R-:W4:Y:S04]  /*c750*/  LDL.LU R18, [R1+0x4c8] ;  /* 0x0004c80001127983 */ /* 0x000f280000300800 */
[----:B------:R-:W4:Y:S04]  /*c760*/  LDL.LU R19, [R1+0x4cc] ;  /* 0x0004cc0001137983 */ /* 0x000f280000300800 */
[----:B------:R-:W2:Y:S04]  /*c770*/  LDL.LU R8, [R1+0x590] ;  /* 0x0005900001087983 */ /* 0x000ea80000300800 */
[----:B------:R-:W2:Y:S04]  /*c780*/  LDL.LU R9, [R1+0x594] ;  /* 0x0005940001097983 */ /* 0x000ea80000300800 */
[----:B------:R-:W2:Y:S04]  /*c790*/  LDL.LU R10, [R1+0x598] ;  /* 0x00059800010a7983 */ /* 0x000ea80000300800 */
[----:B------:R-:W2:Y:S04]  /*c7a0*/  LDL.LU R11, [R1+0x59c] ;  /* 0x00059c00010b7983 */ /* 0x000ea80000300800 */
[----:B------:R-:W3:Y:S04]  /*c7b0*/  LDL.LU R12, [R1+0x5d0] ;  /* 0x0005d000010c7983 */ /* 0x000ee80000300800 */
[----:B------:R-:W3:Y:S04]  /*c7c0*/  LDL.LU R13, [R1+0x5d4] ;  /* 0x0005d400010d7983 */ /* 0x000ee80000300800 */
[----:B------:R-:W3:Y:S04]  /*c7d0*/  LDL.LU R14, [R1+0x5d8] ;  /* 0x0005d800010e7983 */ /* 0x000ee80000300800 */
[----:B------:R-:W3:Y:S04]  /*c7e0*/  LDL.LU R15, [R1+0x5dc] ;  /* 0x0005dc00010f7983 */ /* 0x000ee80000300800 */
[----:B--2---:R0:W-:Y:S04]  /*c7f0*/  STL.64 [R1+0x1368], R10 ;  /* 0x0013680a01007387 */ /* 0x0041e80000100a00 */
[----:B------:R-:W-:Y:S04]  /*c800*/  STL.64 [R1+0x1360], R8 ;  /* 0x0013600801007387 */ /* 0x000fe80000100a00 */
[----:B0-----:R-:W2:Y:S04]  /*c810*/  LDL.64 R10, [R1+0xc8] ;  /* 0x0000c800010a7983 */ /* 0x001ea80000100a00 */
[----:B--2---:R0:W-:Y:S04]  /*c820*/  STL.64 [R1+0x1378], R10 ;  /* 0x0013780a01007387 */ /* 0x0041e80000100a00 */
[----:B0-----:R-:W2:Y:S04]  /*c830*/  LDL.64 R10, [R1+0xd8] ;  /* 0x0000d800010a7983 */ /* 0x001ea80000100a00 */
[----:B----4-:R0:W-:Y:S04]  /*c840*/  STL.64 [R1+0x1330], R18 ;  /* 0x0013301201007387 */ /* 0x0101e80000100a00 */
[----:B---3--:R-:W-:Y:S01]  /*c850*/  STL.64 [R1+0x1328], R16 ;  /* 0x0013281001007387 */ /* 0x008fe20000100a00 */
[----:B0-----:R-:W-:-:S02]  /*c860*/  IMAD.MOV.U32 R18, RZ, RZ, R2 ;  /* 0x000000ffff127224 */ /* 0x001fc400078e0002 */
[----:B------:R-:W-:Y:S01]  /*c870*/  IMAD.MOV.U32 R19, RZ, RZ, R0 ;  /* 0x000000ffff137224 */ /* 0x000fe200078e0000 */
[----:B------:R-:W3:Y:S04]  /*c880*/  LDL.LU R2, [R1+0x1394] ;  /* 0x0013940001027983 */ /* 0x000ee80000300800 */
[----:B------:R-:W4:Y:S04]  /*c890*/  LDL.LU R0, [R1+0x1390] ;  /* 0x0013900001007983 */ /* 0x000f280000300800 */
[----:B------:R0:W-:Y:S02]  /*c8a0*/  STL.64 [R1+0x1340], R18 ;  /* 0x0013401201007387 */ /* 0x0001e40000100a00 */
[----:B0-----:R-:W-:-:S02]  /*c8b0*/  IMAD.MOV.U32 R18, RZ, RZ, R29 ;  /* 0x000000ffff127224 */ /* 0x001fc400078e001d */
[----:B------:R-:W-:-:S05]  /*c8c0*/  IMAD.MOV.U32 R19, RZ, RZ, R25 ;  /* 0x000000ffff137224 */ /* 0x000fca00078e0019 */
[----:B------:R0:W-:Y:S04]  /*c8d0*/  STL.64 [R1+0x1358], R18 ;  /* 0x0013581201007387 */ /* 0x0001e80000100a00 */
[----:B0-----:R-:W2:Y:S01]  /*c8e0*/  LDL.64 R18, [R1+0xb8] ;  /* 0x0000b80001127983 */ /* 0x001ea20000100a00 */
[----:B------:R-:W-:Y:S03]  /*c8f0*/  HMMA.16816.F32.BF16 R20, R20, R26, R4 ;  /* 0x0000001a1414723c */ /* 0x000fe60000041804 */
[----:B--2---:R0:W-:Y:S04]  /*c900*/  STL.64 [R1+0x1370], R18 ;  /* 0x0013701201007387 */ /* 0x0041e80000100a00 */
[----:B------:R-:W2:Y:S04]  /*c910*/  LDL.LU R16, [R1+0x5c0] ;  /* 0x0005c00001107983 */ /* 0x000ea80000300800 */
[----:B------:R-:W2:Y:S04]  /*c920*/  LDL.LU R17, [R1+0x5c4] ;  /* 0x0005c40001117983 */ /* 0x000ea80000300800 */
[----:B0-----:R-:W2:Y:S04]  /*c930*/  LDL.LU R18, [R1+0x5c8] ;  /* 0x0005c80001127983 */ /* 0x001ea80000300800 */
[----:B------:R-:W2:Y:S04]  /*c940*/  LDL.LU R19, [R1+0x5cc] ;  /* 0x0005cc0001137983 */ /* 0x000ea80000300800 */
[----:B------:R-:W2:Y:S04]  /*c950*/  LDL.LU.64 R6, [R1+0x1388] ;  /* 0x0013880001067983 */ /* 0x000ea80000300a00 */
[----:B------:R-:W2:Y:S04]  /*c960*/  LDL.LU.64 R4, [R1+0x1380] ;  /* 0x0013800001047983 */ /* 0x000ea80000300a00 */
[----:B------:R-:W-:Y:S04]  /*c970*/  STL.64 [R1+0x280], R20 ;  /* 0x0002801401007387 */ /* 0x000fe80000100a00 */
[----:B------:R-:W-:Y:S04]  /*c980*/  STL.64 [R1+0x288], R22 ;  /* 0x0002881601007387 */ /* 0x000fe80000100a00 */
[----:B------:R-:W0:Y:S04]  /*c990*/  LDSM.16.MT88.4 R20, [R28+0x4300] ;  /* 0x004300001c14783b */ /* 0x000e280000004200 */
[----:B0-----:R0:W-:Y:S04]  /*c9a0*/  STL.64 [R1+0x11a0], R22 ;  /* 0x0011a01601007387 */ /* 0x0011e80000100a00 */
[----:B------:R1:W-:Y:S01]  /*c9b0*/  STL.64 [R1+0x1198], R20 ;  /* 0x0011981401007387 */ /* 0x0003e20000100a00 */
[----:B0-----:R-:W-:-:S02]  /*c9c0*/  IMAD.MOV.U32 R22, RZ, RZ, R24 ;  /* 0x000000ffff167224 */ /* 0x001fc400078e0018 */
[----:B------:R-:W-:-:S05]  /*c9d0*/  IMAD.MOV.U32 R23, RZ, RZ, R3 ;  /* 0x000000ffff177224 */ /* 0x000fca00078e0003 */
[----:B------:R0:W-:Y:S04]  /*c9e0*/  STL.64 [R1+0x1338], R22 ;  /* 0x0013381601007387 */ /* 0x0001e80000100a00 */
[----:B-1----:R-:W3:Y:S04]  /*c9f0*/  LDL.LU R20, [R1+0x540] ;  /* 0x0005400001147983 */ /* 0x002ee80000300800 */
[----:B------:R-:W3:Y:S04]  /*ca00*/  LDL.LU R21, [R1+0x544] ;  /* 0x0005440001157983 */ /* 0x000ee80000300800 */
[----:B0-----:R-:W3:Y:S04]  /*ca10*/  LDL.LU R22, [R1+0x548] ;  /* 0x0005480001167983 */ /* 0x001ee80000300800 */
[----:B------:R-:W3:Y:S01]  /*ca20*/  LDL.LU R23, [R1+0x54c] ;  /* 0x00054c0001177983 */ /* 0x000ee20000300800 */
[----:B--2---:R-:W-:Y:S03]  /*ca30*/  HMMA.16816.F32.BF16 R12, R4, R10, R12 ;  /* 0x0000000a040c723c */ /* 0x004fe6000004180c */
[----:B---3--:R-:W-:Y:S04]  /*ca40*/  STL.64 [R1+0x1350], R22 ;  /* 0x0013501601007387 */ /* 0x008fe80000100a00 */
[----:B------:R0:W-:Y:S04]  /*ca50*/  STL.64 [R1+0x1348], R20 ;  /* 0x0013481401007387 */ /* 0x0001e80000100a00 */
[----:B0-----:R-:W2:Y:S04]  /*ca60*/  LDL.LU R20, [R1+0x570] ;  /* 0x0005700001147983 */ /* 0x001ea80000300800 */
[----:B------:R-:W2:Y:S04]  /*ca70*/  LDL.LU R21, [R1+0x574] ;  /* 0x0005740001157983 */ /* 0x000ea80000300800 */
[----:B------:R-:W2:Y:S04]  /*ca80*/  LDL.LU R22, [R1+0x578] ;  /* 0x0005780001167983 */ /* 0x000ea80000300800 */
[----:B------:R-:W2:Y:S04]  /*ca90*/  LDL.LU R23, [R1+0x57c] ;  /* 0x00057c0001177983 */ /* 0x000ea80000300800 */
[----:B------:R0:W-:Y:S04]  /*caa0*/  STL.64 [R1+0x5e0], R12 ;  /* 0x0005e00c01007387 */ /* 0x0001e80000100a00 */
[----:B------:R1:W-:Y:S01]  /*cab0*/  STL.64 [R1+0x5e8], R14 ;  /* 0x0005e80e01007387 */ /* 0x0003e20000100a00 */
[----:B0-----:R-:W-:-:S02]  /*cac0*/  IMAD.MOV.U32 R13, RZ, RZ, R11 ;  /* 0x000000ffff0d7224 */ /* 0x001fc400078e000b */
[----:B-1----:R-:W-:Y:S02]  /*cad0*/  IMAD.MOV.U32 R14, RZ, RZ, R10 ;  /* 0x000000ffff0e7224 */ /* 0x002fe400078e000a */
[----:B------:R-:W3:Y:S02]  /*cae0*/  LDL.LU.64 R10, [R1+0x1378] ;  /* 0x00137800010a7983 */ /* 0x000ee40000300a00 */
[----:B---3--:R-:W-:Y:S01]  /*caf0*/  HMMA.16816.F32.BF16 R16, R4, R10, R16 ;  /* 0x0000000a0410723c */ /* 0x008fe20000041810 */
[----:B------:R-:W-:Y:S02]  /*cb00*/  IMAD.MOV.U32 R24, RZ, RZ, R10 ;  /* 0x000000ffff187224 */ /* 0x000fe400078e000a */
[----:B------:R-:W-:-:S15]  /*cb10*/  IMAD.MOV.U32 R15, RZ, RZ, R11 ;  /* 0x000000ffff0f7224 */ /* 0x000fde00078e000b */
[----:B------:R-:W-:Y:S01]  /*cb20*/  NOP ;  /* 0x0000000000007918 */ /* 0x000fe20000000000 */
[----:B------:R-:W-:Y:S04]  /*cb30*/  STL.64 [R1+0x5d0], R16 ;  /* 0x0005d01001007387 */ /* 0x000fe80000100a00 */
[----:B------:R0:W-:Y:S04]  /*cb40*/  STL.64 [R1+0x5d8], R18 ;  /* 0x0005d81201007387 */ /* 0x0001e80000100a00 */
[----:B0-----:R-:W3:Y:S04]  /*cb50*/  LDL.LU.64 R18, [R1+0x1370] ;  /* 0x0013700001127983 */ /* 0x001ee80000300a00 */
[----:B------:R-:W3:Y:S04]  /*cb60*/  LDL.LU.64 R10, [R1+0x1368] ;  /* 0x00136800010a7983 */ /* 0x000ee80000300a00 */
[----:B------:R-:W3:Y:S02]  /*cb70*/  LDL.LU.64 R8, [R1+0x1360] ;  /* 0x0013600001087983 */ /* 0x000ee40000300a00 */
[----:B---3--:R-:W-:-:S15]  /*cb80*/  HMMA.16816.F32.BF16 R8, R4, R18, R8 ;  /* 0x000000120408723c */ /* 0x008fde0000041808 */
[----:B------:R-:W-:-:S04]  /*cb90*/  NOP ;  /* 0x0000000000007918 */ /* 0x000fc80000000000 */
[----:B------:R0:W-:Y:S04]  /*cba0*/  STL.64 [R1+0x5c0], R8 ;  /* 0x0005c00801007387 */ /* 0x0001e80000100a00 */
[----:B------:R-:W-:Y:S01]  /*cbb0*/  STL.64 [R1+0x5c8], R10 ;  /* 0x0005c80a01007387 */ /* 0x000fe20000100a00 */
[----:B0-----:R-:W-:Y:S02]  /*cbc0*/  IMAD.MOV.U32 R9, RZ, RZ, R18 ;  /* 0x000000ffff097224 */ /* 0x001fe400078e0012 */
[----:B------:R-:W-:Y:S02]  /*cbd0*/  IMAD.MOV.U32 R8, RZ, RZ, R19 ;  /* 0x000000ffff087224 */ /* 0x000fe400078e0013 */
[----:B------:R-:W2:Y:S02]  /*cbe0*/  LDL.LU.64 R18, [R1+0x1358] ;  /* 0x0013580001127983 */ /* 0x000ea40000300a00 */
[----:B--2---:R-:W-:Y:S02]  /*cbf0*/  HMMA.16816.F32.BF16 R16, R4, R18, R20 ;  /* 0x000000120410723c */ /* 0x004fe40000041814 */
[----:B------:R-:W2:Y:S04]  /*cc00*/  LDL.LU.64 R22, [R1+0x1350] ;  /* 0x0013500001167983 */ /* 0x000ea80000300a00 */
[----:B------:R-:W2:-:S13]  /*cc10*/  LDL.LU.64 R20, [R1+0x1348] ;  /* 0x0013480001147983 */ /* 0x000e9a0000300a00 */
[----:B------:R-:W-:Y:S04]  /*cc20*/  STL.64 [R1+0x5b0], R16 ;  /* 0x0005b01001007387 */ /* 0x000fe80000100a00 */
[----:B------:R0:W-:Y:S04]  /*cc30*/  STL.64 [R1+0x5b8], R18 ;  /* 0x0005b81201007387 */ /* 0x0001e80000100a00 */
[----:B0-----:R-:W2:Y:S02]  /*cc40*/  LDL.LU.64 R18, [R1+0x1340] ;  /* 0x0013400001127983 */ /* 0x001ea40000300a00 */
[----:B--2---:R-:W-:Y:S02]  /*cc50*/  HMMA.16816.F32.BF16 R16, R4, R18, R20 ;  /* 0x000000120410723c */ /* 0x004fe40000041814 */
[----:B------:R-:W2:-:S15]  /*cc60*/  LDL.LU.64 R22, [R1+0x1338] ;  /* 0x0013380001167983 */ /* 0x000e9e0000300a00 */
[----:B------:R-:W-:Y:S02]  /*cc70*/  NOP ;  /* 0x0000000000007918 */ /* 0x000fe40000000000 */
[----:B------:R-:W-:Y:S04]  /*cc80*/  STL.64 [R1+0x5a0], R16 ;  /* 0x0005a01001007387 */ /* 0x000fe80000100a00 */
[----:B------:R0:W-:Y:S04]  /*cc90*/  STL.64 [R1+0x5a8], R18 ;  /* 0x0005a81201007387 */ /* 0x0001e80000100a00 */
[----:B0-----:R-:W3:Y:S04]  /*cca0*/  LDL.LU.64 R18, [R1+0x1330] ;  /* 0x0013300001127983 */ /* 0x001ee80000300a00 */
[----:B------:R-:W3:Y:S04]  /*ccb0*/  LDL.LU.64 R16, [R1+0x1328] ;  /* 0x0013280001107983 */ /* 0x000ee80000300a00 */
[----:B--2---:R0:W-:Y:S01]  /*ccc0*/  STL.64 [R1+0x12b8], R22 ;  /* 0x0012b81601007387 */ /* 0x0041e20000100a00 */
[----:B---3--:R-:W-:Y:S03]  /*ccd0*/  HMMA.16816.F32.BF16 R16, R4, R22, R16 ;  /* 0x000000160410723c */ /* 0x008fe60000041810 */
[----:B0-----:R-:W2:-:S15]  /*cce0*/  LDL.64 R22, [R1+0x28] ;  /* 0x0000280001167983 */ /* 0x001e9e0000100a00 */
[----:B------:R-:W-:Y:S01]  /*ccf0*/  NOP ;  /* 0x0000000000007918 */ /* 0x000fe20000000000 */
[----:B------:R0:W-:Y:S04]  /*cd00*/  STL.64 [R1+0x590], R16 ;  /* 0x0005901001007387 */ /* 0x0001e80000100a00 */
[----:B------:R1:W-:Y:S04]  /*cd10*/  STL.64 [R1+0x598], R18 ;  /* 0x0005981201007387 */ /* 0x0003e80000100a00 */
[----:B0-----:R-:W3:Y:S04]  /*cd20*/  LDL.LU R16, [R1+0x380] ;  /* 0x0003800001107983 */ /* 0x001ee80000300800 */
[----:B------:R-:W3:Y:S04]  /*cd30*/  LDL.LU R17, [R1+0x384] ;  /* 0x0003840001117983 */ /* 0x000ee80000300800 */
[----:B-1----:R-:W2:Y:S04]  /*cd40*/  LDL.LU R18, [R1+0x388] ;  /* 0x0003880001127983 */ /* 0x002ea80000300800 */
[----:B------:R-:W2:Y:S04]  /*cd50*/  LDL.LU R19, [R1+0x38c] ;  /* 0x00038c0001137983 */ /* 0x000ea80000300800 */
[----:B--2---:R-:W-:Y:S04]  /*cd60*/  STL.64 [R1+0x1238], R18 ;  /* 0x0012381201007387 */ /* 0x004fe80000100a00 */
[----:B---3--:R0:W-:Y:S04]  /*cd70*/  STL.64 [R1+0x1230], R16 ;  /* 0x0012301001007387 */ /* 0x0081e80000100a00 */
[----:B0-----:R-:W2:Y:S04]  /*cd80*/  LDL.LU R16, [R1+0x390] ;  /* 0x0003900001107983 */ /* 0x001ea80000300800 */
[----:B------:R-:W2:Y:S04]  /*cd90*/  LDL.LU R17, [R1+0x394] ;  /* 0x0003940001117983 */ /* 0x000ea80000300800 */
[----:B------:R-:W3:Y:S04]  /*cda0*/  LDL.LU R18, [R1+0x398] ;  /* 0x0003980001127983 */ /* 0x000ee80000300800 */
[----:B------:R-:W3:Y:S04]  /*cdb0*/  LDL.LU R19, [R1+0x39c] ;  /* 0x00039c0001137983 */ /* 0x000ee80000300800 */
[----:B---3--:R0:W-:Y:S04]  /*cdc0*/  STL.64 [R1+0x1248], R18 ;  /* 0x0012481201007387 */ /* 0x0081e80000100a00 */
[----:B--2---:R1:W-:Y:S04]  /*cdd0*/  STL.64 [R1+0x1240], R16 ;  /* 0x0012401001007387 */ /* 0x0043e80000100a00 */
[----:B0-----:R-:W2:Y:S04]  /*cde0*/  LDL.64 R18, [R1+0xa8] ;  /* 0x0000a80001127983 */ /* 0x001ea80000100a00 */
[----:B--2---:R0:W-:Y:S04]  /*cdf0*/  STL.64 [R1+0x12d0], R18 ;  /* 0x0012d01201007387 */ /* 0x0041e80000100a00 */
[----:B-1----:R-:W2:Y:S04]  /*ce00*/  LDL.LU R16, [R1+0x4b0] ;  /* 0x0004b00001107983 */ /* 0x002ea80000300800 */
[----:B------:R-:W2:Y:S04]  /*ce10*/  LDL.LU R17, [R1+0x4b4] ;  /* 0x0004b40001117983 */ /* 0x000ea80000300800 */
[----:B0-----:R-:W2:Y:S04]  /*ce20*/  LDL.LU R18, [R1+0x4b8] ;  /* 0x0004b80001127983 */ /* 0x001ea80000300800 */
[----:B------:R-:W2:Y:S01]  /*ce30*/  LDL.LU R19, [R1+0x4bc] ;  /* 0x0004bc0001137983 */ /* 0x000ea20000300800 */
[----:B------:R-:W-:-:S02]  /*ce40*/  IMAD.MOV.U32 R12, RZ, RZ, R22 ;  /* 0x000000ffff0c7224 */ /* 0x000fc400078e0016 */
[----:B------:R-:W-:Y:S01]  /*ce50*/  IMAD.MOV.U32 R3, RZ, RZ, R23 ;  /* 0x000000ffff037224 */ /* 0x000fe200078e0017 */
[----:B--2---:R-:W-:-:S15]  /*ce60*/  HMMA.16816.F32.BF16 R16, R4, R22, R16 ;  /* 0x000000160410723c */ /* 0x004fde0000041810 */
[----:B------:R-:W-:-:S04]  /*ce70*/  NOP ;  /* 0x0000000000007918 */ /* 0x000fc80000000000 */
[----:B------:R-:W-:Y:S04]  /*ce80*/  STL.64 [R1+0x580], R16 ;  /* 0x0005801001007387 */ /* 0x000fe80000100a00 */
[----:B------:R0:W-:Y:S02]  /*ce90*/  STL.64 [R1+0x588], R18 ;  /* 0x0005881201007387 */ /* 0x0001e40000100a00 */
[----:B0-----:R-:W-:Y:S02]  /*cea0*/  IMAD.MOV.U32 R18, RZ, RZ, R9 ;  /* 0x000000ffff127224 */ /* 0x001fe400078e0009 */
[----:B------:R-:W-:Y:S02]  /*ceb0*/  IMAD.MOV.U32 R19, RZ, RZ, R8 ;  /* 0x000000ffff137224 */ /* 0x000fe400078e0008 */
[----:B------:R-:W2:Y:S04]  /*cec0*/  LDL.LU R8, [R1+0x470] ;  /* 0x0004700001087983 */ /* 0x000ea80000300800 */
[----:B------:R-:W2:Y:S04]  /*ced0*/  LDL.LU R9, [R1+0x474] ;  /* 0x0004740001097983 */ /* 0x000ea80000300800 */
[----:B------:R-:W2:Y:S04]  /*cee0*/  LDL.LU R10, [R1+0x478] ;  /* 0x00047800010a7983 */ /* 0x000ea80000300800 */
[----:B------:R-:W2:Y:S04]  /*cef0*/  LDL.LU R11, [R1+0x47c] ;  /* 0x00047c00010b7983 */ /* 0x000ea80000300800 */
[----:B------:R0:W-:Y:S04]  /*cf00*/  STL.64 [R1+0x12e8], R18 ;  /* 0x0012e81201007387 */ /* 0x0001e80000100a00 */
[----:B------:R-:W3:Y:S04]  /*cf10*/  LDL.LU R20, [R1+0x410] ;  /* 0x0004100001147983 */ /* 0x000ee80000300800 */
[----:B------:R-:W3:Y:S04]  /*cf20*/  LDL.LU R21, [R1+0x414] ;  /* 0x0004140001157983 */ /* 0x000ee80000300800 */
[----:B------:R-:W2:Y:S04]  /*cf30*/  LDL.LU R22, [R1+0x418] ;  /* 0x0004180001167983 */ /* 0x000ea80000300800 */
[----:B------:R-:W2:Y:S01]  /*cf40*/  LDL.LU R23, [R1+0x41c] ;  /* 0x00041c0001177983 */ /* 0x000ea20000300800 */
[----:B0-----:R-:W-:-:S02]  /*cf50*/  IMAD.MOV.U32 R18, RZ, RZ, R24 ;  /* 0x000000ffff127224 */ /* 0x001fc400078e0018 */
[----:B------:R-:W-:-:S05]  /*cf60*/  IMAD.MOV.U32 R19, RZ, RZ, R15 ;  /* 0x000000ffff137224 */ /* 0x000fca00078e000f */
[----:B------:R-:W-:Y:S04]  /*cf70*/  STL.64 [R1+0x1300], R18 ;  /* 0x0013001201007387 */ /* 0x000fe80000100a00 */
[----:B--2---:R-:W-:Y:S04]  /*cf80*/  STL.64 [R1+0x12c8], R22 ;  /* 0x0012c81601007387 */ /* 0x004fe80000100a00 */
[----:B---3--:R0:W-:Y:S04]  /*cf90*/  STL.64 [R1+0x12c0], R20 ;  /* 0x0012c01401007387 */ /* 0x0081e80000100a00 */
[----:B0-----:R-:W2:Y:S04]  /*cfa0*/  LDL.LU R20, [R1+0x420] ;  /* 0x0004200001147983 */ /* 0x001ea80000300800 */
[----:B------:R-:W2:Y:S04]  /*cfb0*/  LDL.LU R21, [R1+0x424] ;  /* 0x0004240001157983 */ /* 0x000ea80000300800 */
[----:B------:R-:W3:Y:S04]  /*cfc0*/  LDL.LU R22, [R1+0x428] ;  /* 0x0004280001167983 */ /* 0x000ee80000300800 */
[----:B------:R-:W3:Y:S04]  /*cfd0*/  LDL.LU R23, [R1+0x42c] ;  /* 0x00042c0001177983 */ /* 0x000ee80000300800 */
[----:B---3--:R-:W-:Y:S04]  /*cfe0*/  STL.64 [R1+0x12e0], R22 ;  /* 0x0012e01601007387 */ /* 0x008fe80000100a00 */
[----:B--2---:R0:W-:Y:S04]  /*cff0*/  STL.64 [R1+0x12d8], R20 ;  /* 0x0012d81401007387 */ /* 0x0041e80000100a00 */
[----:B0-----:R-:W2:Y:S04]  /*d000*/  LDL.LU R20, [R1+0x430] ;  /* 0x0004300001147983 */ /* 0x001ea80000300800 */
[----:B------:R-:W2:Y:S04]  /*d010*/  LDL.LU R21, [R1+0x434] ;  /* 0x0004340001157983 */ /* 0x000ea80000300800 */
[----:B------:R-:W3:Y:S04]  /*d020*/  LDL.LU R22, [R1+0x438] ;  /* 0x0004380001167983 */ /* 0x000ee80000300800 */
[----:B------:R-:W3:Y:S01]  /*d030*/  LDL.LU R23, [R1+0x43c] ;  /* 0x00043c0001177983 */ /* 0x000ee20000300800 */
[----:B------:R-:W-:Y:S03]  /*d040*/  HMMA.16816.F32.BF16 R4, R4, R26, R8 ;  /* 0x0000001a0404723c */ /* 0x000fe60000041808 */
[----:B---3--:R-:W-:Y:S04]  /*d050*/  STL.64 [R1+0x12f8], R22 ;  /* 0x0012f81601007387 */ /* 0x008fe80000100a00 */
[----:B--2---:R0:W-:Y:S04]  /*d060*/  STL.64 [R1+0x12f0], R20 ;  /* 0x0012f01401007387 */ /* 0x0041e80000100a00 */
[----:B0-----:R-:W2:Y:S04]  /*d070*/  LDL.LU R20, [R1+0x450] ;  /* 0x0004500001147983 */ /* 0x001ea80000300800 */
[----:B------:R-:W2:Y:S04]  /*d080*/  LDL.LU R21, [R1+0x454] ;  /* 0x0004540001157983 */ /* 0x000ea80000300800 */
[----:B------:R-:W3:Y:S04]  /*d090*/  LDL.LU R22, [R1+0x458] ;  /* 0x0004580001167983 */ /* 0x000ee80000300800 */
[----:B------:R-:W3:Y:S01]  /*d0a0*/  LDL.LU R23, [R1+0x45c] ;  /* 0x00045c0001177983 */ /* 0x000ee20000300800 */
[----:B------:R-:W-:-:S02]  /*d0b0*/  IMAD.MOV.U32 R19, RZ, RZ, R13 ;  /* 0x000000ffff137224 */ /* 0x000fc400078e000d */
[----:B------:R-:W-:Y:S01]  /*d0c0*/  IMAD.MOV.U32 R18, RZ, RZ, R14 ;  /* 0x000000ffff127224 */ /* 0x000fe200078e000e */
[----:B---3--:R-:W-:Y:S04]  /*d0d0*/  STL.64 [R1+0x1310], R22 ;  /* 0x0013101601007387 */ /* 0x008fe80000100a00 */
[----:B--2---:R0:W-:Y:S04]  /*d0e0*/  STL.64 [R1+0x1308], R20 ;  /* 0x0013081401007387 */ /* 0x0041e80000100a00 */
[----:B0-----:R-:W2:Y:S04]  /*d0f0*/  LDL.LU R20, [R1+0x460] ;  /* 0x0004600001147983 */ /* 0x001ea80000300800 */
[----:B------:R-:W2:Y:S04]  /*d100*/  LDL.LU R21, [R1+0x464] ;  /* 0x0004640001157983 */ /* 0x000ea80000300800 */
[----:B------:R-:W2:Y:S04]  /*d110*/  LDL.LU R22, [R1+0x468] ;  /* 0x0004680001167983 */ /* 0x000ea80000300800 */
[----:B------:R-:W2:Y:S04]  /*d120*/  LDL.LU R23, [R1+0x46c] ;  /* 0x00046c0001177983 */ /* 0x000ea80000300800 */
[----:B------:R-:W2:Y:S04]  /*d130*/  LDL.LU.64 R10, [R1+0x1320] ;  /* 0x00132000010a7983 */ /* 0x000ea80000300a00 */
[----:B------:R-:W2:Y:S04]  /*d140*/  LDL.LU.64 R8, [R1+0x1318] ;  /* 0x0013180001087983 */ /* 0x000ea80000300a00 */
[----:B------:R0:W-:Y:S04]  /*d150*/  STL.64 [R1+0x1298], R26 ;  /* 0x0012981a01007387 */ /* 0x0001e80000100a00 */
[----:B------:R-:W-:Y:S04]  /*d160*/  STL.64 [R1+0x500], R4 ;  /* 0x0005000401007387 */ /* 0x000fe80000100a00 */
[----:B------:R-:W-:Y:S01]  /*d170*/  STL.64 [R1+0x508], R6 ;  /* 0x0005080601007387 */ /* 0x000fe20000100a00 */
[----:B0-----:R-:W-:-:S02]  /*d180*/  IMAD.MOV.U32 R26, RZ, RZ, R12 ;  /* 0x000000ffff1a7224 */ /* 0x001fc400078e000c */
[----:B------:R-:W-:-:S05]  /*d190*/  IMAD.MOV.U32 R27, RZ, RZ, R3 ;  /* 0x000000ffff1b7224 */ /* 0x000fca00078e0003 */
[----:B------:R0:W-:Y:S04]  /*d1a0*/  STL.64 [R1+0x12b0], R26 ;  /* 0x0012b01a01007387 */ /* 0x0001e80000100a00 */
[----:B------:R-:W3:Y:S04]  /*d1b0*/  LDL.LU R24, [R1+0x400] ;  /* 0x0004000001187983 */ /* 0x000ee80000300800 */
[----:B------:R-:W3:Y:S04]  /*d1c0*/  LDL.LU R25, [R1+0x404] ;  /* 0x0004040001197983 */ /* 0x000ee80000300800 */
[----:B0-----:R-:W3:Y:S04]  /*d1d0*/  LDL.LU R26, [R1+0x408] ;  /* 0x00040800011a7983 */ /* 0x001ee80000300800 */
[----:B------:R-:W3:Y:S04]  /*d1e0*/  LDL.LU R27, [R1+0x40c] ;  /* 0x00040c00011b7983 */ /* 0x000ee80000300800 */
[----:B------:R-:W3:Y:S04]  /*d1f0*/  LDL.LU R12, [R1+0x3e0] ;  /* 0x0003e000010c7983 */ /* 0x000ee80000300800 */
[----:B------:R-:W3:Y:S04]  /*d200*/  LDL.LU R13, [R1+0x3e4] ;  /* 0x0003e400010d7983 */ /* 0x000ee80000300800 */
[----:B------:R-:W3:Y:S04]  /*d210*/  LDL.LU R14, [R1+0x3e8] ;  /* 0x0003e800010e7983 */ /* 0x000ee80000300800 */
[----:B------:R-:W3:Y:S01]  /*d220*/  LDL.LU R15, [R1+0x3ec] ;  /* 0x0003ec00010f7983 */ /* 0x000ee20000300800 */
[C---:B--2---:R-:W-:Y:S03]  /*d230*/  HMMA.16816.F32.BF16 R16, R8.reuse, R18, R20 ;  /* 0x000000120810723c */ /* 0x044fe60000041814 */
[----:B---3--:R-:W-:Y:S04]  /*d240*/  STL.64 [R1+0x12a8], R14 ;  /* 0x0012a80e01007387 */ /* 0x008fe80000100a00 */
[----:B------:R0:W-:Y:S04]  /*d250*/  STL.64 [R1+0x12a0], R12 ;  /* 0x0012a00c01007387 */ /* 0x0001e80000100a00 */
[----:B0-----:R-:W2:Y:S04]  /*d260*/  LDL.LU R12, [R1+0x3f0] ;  /* 0x0003f000010c7983 */ /* 0x001ea80000300800 */
[----:B------:R-:W2:Y:S04]  /*d270*/  LDL.LU R13, [R1+0x3f4] ;  /* 0x0003f400010d7983 */ /* 0x000ea80000300800 */
[----:B------:R-:W2:Y:S04]  /*d280*/  LDL.LU R14, [R1+0x3f8] ;  /* 0x0003f800010e7983 */ /* 0x000ea80000300800 */
[----:B------:R-:W2:Y:S04]  /*d290*/  LDL.LU R15, [R1+0x3fc] ;  /* 0x0003fc00010f7983 */ /* 0x000ea80000300800 */
[----:B------:R-:W3:Y:S04]  /*d2a0*/  LDL.LU.64 R6, [R1+0x98] ;  /* 0x0000980001067983 */ /* 0x000ee80000300a00 */
[----:B------:R-:W2:Y:S04]  /*d2b0*/  LDL.LU.64 R22, [R1+0x1310] ;  /* 0x0013100001167983 */ /* 0x000ea80000300a00 */
[----:B------:R-:W2:Y:S04]  /*d2c0*/  LDL.LU.64 R20, [R1+0x1308] ;  /* 0x0013080001147983 */ /* 0x000ea80000300a00 */
        /* <DEDUP_REMOVED lines=19> */
[----:B0-----:R-:W3:Y:S04]  /*d400*/  LDL.LU.64 R22, [R1+0x12c8] ;  /* 0x0012c80001167983 */ /* 0x001ee80000300a00 */
[----:B------:R-:W3:Y:S04]  /*d410*/  LDL.LU.64 R20, [R1+0x12c0] ;  /* 0x0012c00001147983 */ /* 0x000ee80000300a00 */
[----:B------:R0:W-:Y:S04]  /*d420*/  STL.64 [R1+0x1250], R18 ;  /* 0x0012501201007387 */ /* 0x0001e80000100a00 */
[----:B0-----:R-:W2:Y:S04]  /*d430*/  LDL.64 R18, [R1+0xb8] ;  /* 0x0000b80001127983 */ /* 0x001ea80000100a00 */
[----:B--2---:R0:W-:Y:S04]  /*d440*/  STL.64 [R1+0x1260], R18 ;  /* 0x0012601201007387 */ /* 0x0041e80000100a00 */
[----:B0-----:R-:W2:Y:S01]  /*d450*/  LDL.64 R18, [R1+0xc8] ;  /* 0x0000c80001127983 */ /* 0x001ea20000100a00 */
[----:B---3--:R-:W-:Y:S03]  /*d460*/  HMMA.16816.F32.BF16 R20, R8, R6, R20 ;  /* 0x000000060814723c */ /* 0x008fe60000041814 */
[----:B--2---:R0:W-:Y:S04]  /*d470*/  STL.64 [R1+0x1278], R18 ;  /* 0x0012781201007387 */ /* 0x0041e80000100a00 */
[----:B0-----:R-:W2:-:S12]  /*d480*/  LDL.64 R18, [R1+0xd8] ;  /* 0x0000d80001127983 */ /* 0x001e980000100a00 */
[----:B------:R-:W-:Y:S04]  /*d490*/  STL.64 [R1+0x4b0], R20 ;  /* 0x0004b01401007387 */ /* 0x000fe80000100a00 */
[----:B------:R0:W-:Y:S04]  /*d4a0*/  STL.64 [R1+0x4b8], R22 ;  /* 0x0004b81601007387 */ /* 0x0001e80000100a00 */
[----:B0-----:R-:W3:Y:S04]  /*d4b0*/  LDL.LU.64 R22, [R1+0x12b8] ;  /* 0x0012b80001167983 */ /* 0x001ee80000300a00 */
[----:B------:R0:W-:Y:S04]  /*d4c0*/  STL.64 [R1+0x1280], R6 ;  /* 0x0012800601007387 */ /* 0x0001e80000100a00 */
[----:B------:R-:W2:Y:S04]  /*d4d0*/  LDL.LU R4, [R1+0x3d0] ;  /* 0x0003d00001047983 */ /* 0x000ea80000300800 */
[----:B------:R-:W2:Y:S04]  /*d4e0*/  LDL.LU R5, [R1+0x3d4] ;  /* 0x0003d40001057983 */ /* 0x000ea80000300800 */
[----:B0-----:R-:W2:Y:S04]  /*d4f0*/  LDL.LU R6, [R1+0x3d8] ;  /* 0x0003d80001067983 */ /* 0x001ea80000300800 */
[----:B------:R-:W2:Y:S01]  /*d500*/  LDL.LU R7, [R1+0x3dc] ;  /* 0x0003dc0001077983 */ /* 0x000ea20000300800 */
[----:B---3--:R-:W-:-:S15]  /*d510*/  HMMA.16816.F32.BF16 R24, R8, R22, R24 ;  /* 0x000000160818723c */ /* 0x008fde0000041818 */
[----:B------:R-:W-:-:S04]  /*d520*/  NOP ;  /* 0x0000000000007918 */ /* 0x000fc80000000000 */
        /* <DEDUP_REMOVED lines=8> */
[C---:B---3--:R-:W-:Y:S03]  /*d5b0*/  HMMA.16816.F32.BF16 R24, R8.reuse, R26, R12 ;  /* 0x0000001a0818723c */ /* 0x048fe6000004180c */
[----:B--2---:R-:W-:Y:S04]  /*d5c0*/  STL.64 [R1+0x1270], R22 ;  /* 0x0012701601007387 */ /* 0x004fe80000100a00 */
[----:B------:R0:W-:Y:S04]  /*d5d0*/  STL.64 [R1+0x1268], R20 ;  /* 0x0012681401007387 */ /* 0x0001e80000100a00 */
[----:B0-----:R-:W2:Y:S04]  /*d5e0*/  LDL.LU R20, [R1+0x3c0] ;  /* 0x0003c00001147983 */ /* 0x001ea80000300800 */
[----:B------:R-:W2:Y:S04]  /*d5f0*/  LDL.LU R21, [R1+0x3c4] ;  /* 0x0003c40001157983 */ /* 0x000ea80000300800 */
[----:B------:R-:W2:Y:S04]  /*d600*/  LDL.LU R22, [R1+0x3c8] ;  /* 0x0003c80001167983 */ /* 0x000ea80000300800 */
[----:B------:R-:W2:Y:S04]  /*d610*/  LDL.LU R23, [R1+0x3cc] ;  /* 0x0003cc0001177983 */ /* 0x000ea80000300800 */
[----:B------:R-:W3:Y:S04]  /*d620*/  LDL.LU.64 R14, [R1+0x12a8] ;  /* 0x0012a800010e7983 */ /* 0x000ee80000300a00 */
[----:B------:R-:W3:Y:S04]  /*d630*/  LDL.LU.64 R12, [R1+0x12a0] ;  /* 0x0012a000010c7983 */ /* 0x000ee80000300a00 */
[----:B------:R-:W-:Y:S04]  /*d640*/  STL.64 [R1+0x490], R24 ;  /* 0x0004901801007387 */ /* 0x000fe80000100a00 */
[----:B------:R0:W-:Y:S04]  /*d650*/  STL.64 [R1+0x498], R26 ;  /* 0x0004981a01007387 */ /* 0x0001e80000100a00 */
[----:B0-----:R-:W3:Y:S02]  /*d660*/  LDL.LU.64 R26, [R1+0x1298] ;  /* 0x00129800011a7983 */ /* 0x001ee40000300a00 */
[----:B---3--:R-:W-:Y:S02]  /*d670*/  HMMA.16816.F32.BF16 R8, R8, R26, R12 ;  /* 0x0000001a0808723c */ /* 0x008fe4000004180c */
[----:B------:R-:W3:Y:S04]  /*d680*/  LDL.LU.64 R14, [R1+0x1290] ;  /* 0x00129000010e7983 */ /* 0x000ee80000300a00 */
[----:B------:R-:W3:Y:S04]  /*d690*/  LDL.LU.64 R12, [R1+0x1288] ;  /* 0x00128800010c7983 */ /* 0x000ee80000300a00 */
[----:B------:R0:W-:Y:S04]  /*d6a0*/  STL.64 [R1+0x1228], R26 ;  /* 0x0012281a01007387 */ /* 0x0001e80000100a00 */
[----:B------:R-:W2:Y:S05]  /*d6b0*/  LDL.LU R24, [R1+0x3a0] ;  /* 0x0003a00001187983 */ /* 0x000eaa0000300800 */
[----:B------:R-:W-:Y:S04]  /*d6c0*/  STL.64 [R1+0x480], R8 ;  /* 0x0004800801007387 */ /* 0x000fe80000100a00 */
[----:B------:R1:W-:Y:S04]  /*d6d0*/  STL.64 [R1+0x488], R10 ;  /* 0x0004880a01007387 */ /* 0x0003e80000100a00 */
[----:B------:R-:W2:Y:S04]  /*d6e0*/  LDL.LU R25, [R1+0x3a4] ;  /* 0x0003a40001197983 */ /* 0x000ea80000300800 */
[----:B0-----:R-:W2:Y:S04]  /*d6f0*/  LDL.LU R26, [R1+0x3a8] ;  /* 0x0003a800011a7983 */ /* 0x001ea80000300800 */
[----:B------:R-:W2:Y:S01]  /*d700*/  LDL.LU R27, [R1+0x3ac] ;  /* 0x0003ac00011b7983 */ /* 0x000ea20000300800 */
[----:B------:R-:W-:-:S03]  /*d710*/  IMAD.MOV.U32 R3, RZ, RZ, R19 ;  /* 0x000000ffff037224 */ /* 0x000fc600078e0013 */
[----:B-1----:R-:W2:Y:S01]  /*d720*/  LDL.LU.64 R10, [R1+0x28] ;  /* 0x00002800010a7983 */ /* 0x002ea20000300a00 */
[----:B---3--:R-:W-:-:S15]  /*d730*/  HMMA.16816.F32.BF16 R4, R12, R18, R4 ;  /* 0x000000120c04723c */ /* 0x008fde0000041804 */
[----:B------:R-:W-:-:S04]  /*d740*/  NOP ;  /* 0x0000000000007918 */ /* 0x000fc80000000000 */
[----:B------:R0:W-:Y:S04]  /*d750*/  STL.64 [R1+0x470], R4 ;  /* 0x0004700401007387 */ /* 0x0001e80000100a00 */
[----:B------:R1:W-:Y:S01]  /*d760*/  STL.64 [R1+0x478], R6 ;  /* 0x0004780601007387 */ /* 0x0003e20000100a00 */
[----:B0-----:R-:W-:-:S03]  /*d770*/  IMAD.MOV.U32 R4, RZ, RZ, R18 ;  /* 0x000000ffff047224 */ /* 0x001fc600078e0012 */
[----:B-1----:R-:W3:Y:S04]  /*d780*/  LDL.LU.64 R6, [R1+0x1280] ;  /* 0x0012800001067983 */ /* 0x002ee80000300a00 */
        /* <DEDUP_REMOVED lines=14> */
[----:B------:R1:W-:Y:S01]  /*d870*/  STL.64 [R1+0x458], R22 ;  /* 0x0004581601007387 */ /* 0x0003e20000100a00 */
[----:B0-----:R-:W-:-:S03]  /*d880*/  IMAD.MOV.U32 R20, RZ, RZ, R18 ;  /* 0x000000ffff147224 */ /* 0x001fc600078e0012 */
[----:B-1----:R-:W2:Y:S04]  /*d890*/  LDL.LU.64 R22, [R1+0x1258] ;  /* 0x0012580001167983 */ /* 0x002ea80000300a00 */
[----:B------:R-:W2:Y:S02]  /*d8a0*/  LDL.LU.64 R18, [R1+0x1250] ;  /* 0x0012500001127983 */ /* 0x000ea40000300a00 */
[----:B--2---:R-:W-:Y:S01]  /*d8b0*/  HMMA.16816.F32.BF16 R24, R12, R18, R24 ;  /* 0x000000120c18723c */ /* 0x004fe20000041818 */
[----:B------:R-:W-:-:S15]  /*d8c0*/  IMAD.MOV.U32 R21, RZ, RZ, R19 ;  /* 0x000000ffff157224 */ /* 0x000fde00078e0013 */
[----:B------:R-:W-:-:S03]  /*d8d0*/  NOP ;  /* 0x0000000000007918 */ /* 0x000fc60000000000 */
[----:B------:R0:W-:Y:S04]  /*d8e0*/  STL.64 [R1+0x440], R24 ;  /* 0x0004401801007387 */ /* 0x0001e80000100a00 */
[----:B------:R-:W-:Y:S01]  /*d8f0*/  STL.64 [R1+0x448], R26 ;  /* 0x0004481a01007387 */ /* 0x000fe20000100a00 */
[----:B0-----:R-:W-:-:S03]  /*d900*/  IMAD.MOV.U32 R24, RZ, RZ, R18 ;  /* 0x000000ffff187224 */ /* 0x001fc600078e0012 */
[----:B------:R-:W3:Y:S04]  /*d910*/  LDL.LU.64 R18, [R1+0x1248] ;  /* 0x0012480001127983 */ /* 0x000ee80000300a00 */
[----:B------:R-:W3:Y:S02]  /*d920*/  LDL.LU.64 R16, [R1+0x1240] ;  /* 0x0012400001107983 */ /* 0x000ee40000300a00 */
[----:B---3--:R-:W-:-:S15]  /*d930*/  HMMA.16816.F32.BF16 R16, R12, R6, R16 ;  /* 0x000000060c10723c */ /* 0x008fde0000041810 */
[----:B------:R-:W-:-:S04]  /*d940*/  NOP ;  /* 0x0000000000007918 */ /* 0x000fc80000000000 */
[----:B------:R-:W-:Y:S04]  /*d950*/  STL.64 [R1+0x430], R16 ;  /* 0x0004301001007387 */ /* 0x000fe80000100a00 */
[----:B------:R0:W-:Y:S04]  /*d960*/  STL.64 [R1+0x438], R18 ;  /* 0x0004381201007387 */ /* 0x0001e80000100a00 */
[----:B0-----:R-:W2:Y:S04]  /*d970*/  LDL.LU.64 R18, [R1+0x1238] ;  /* 0x0012380001127983 */ /* 0x001ea80000300a00 */
[----:B------:R-:W2:Y:S04]  /*d980*/  LDL.LU.64 R16, [R1+0x1230] ;  /* 0x0012300001107983 */ /* 0x000ea80000300a00 */
        /* <DEDUP_REMOVED lines=9> */
[----:B------:R-:W-:Y:S01]  /*da20*/  STL.64 [R1+0x1200], R6 ;  /* 0x0012000601007387 */ /* 0x000fe20000100a00 */
[----:B--2---:R-:W-:-:S15]  /*da30*/  HMMA.16816.F32.BF16 R16, R12, R22, R16 ;  /* 0x000000160c10723c */ /* 0x004fde0000041810 */
[----:B------:R-:W-:-:S04]  /*da40*/  NOP ;  /* 0x0000000000007918 */ /* 0x000fc80000000000 */
[----:B------:R-:W-:Y:S04]  /*da50*/  STL.64 [R1+0x420], R16 ;  /* 0x0004201001007387 */ /* 0x000fe80000100a00 */
[----:B------:R-:W-:Y:S04]  /*da60*/  STL.64 [R1+0x428], R18 ;  /* 0x0004281201007387 */ /* 0x000fe80000100a00 */
[----:B------:R-:W2:Y:S04]  /*da70*/  LDL.LU R24, [R1+0x370] ;  /* 0x0003700001187983 */ /* 0x000ea80000300800 */
[----:B------:R-:W2:Y:S04]  /*da80*/  LDL.LU R25, [R1+0x374] ;  /* 0x0003740001197983 */ /* 0x000ea80000300800 */
[----:B------:R-:W2:Y:S04]  /*da90*/  LDL.LU R26, [R1+0x378] ;  /* 0x00037800011a7983 */ /* 0x000ea80000300800 */
[----:B------:R-:W2:Y:S04]  /*daa0*/  LDL.LU R27, [R1+0x37c] ;  /* 0x00037c00011b7983 */ /* 0x000ea80000300800 */
[----:B------:R0:W-:Y:S04]  /*dab0*/  STL.64 [R1+0x11b0], R22 ;  /* 0x0011b01601007387 */ /* 0x0001e80000100a00 */
[----:B------:R-:W3:Y:S04]  /*dac0*/  LDL.LU R20, [R1+0x310] ;  /* 0x0003100001147983 */ /* 0x000ee80000300800 */
[----:B------:R-:W3:Y:S04]  /*dad0*/  LDL.LU R21, [R1+0x314] ;  /* 0x0003140001157983 */ /* 0x000ee80000300800 */
[----:B0-----:R-:W2:Y:S04]  /*dae0*/  LDL.LU R22, [R1+0x318] ;  /* 0x0003180001167983 */ /* 0x001ea80000300800 */
[----:B------:R-:W2:Y:S04]  /*daf0*/  LDL.LU R23, [R1+0x31c] ;  /* 0x00031c0001177983 */ /* 0x000ea80000300800 */
[----:B------:R-:W3:Y:S04]  /*db00*/  LDL.LU R16, [R1+0x360] ;  /* 0x0003600001107983 */ /* 0x000ee80000300800 */
[----:B------:R-:W4:Y:S04]  /*db10*/  LDL.LU R17, [R1+0x364] ;  /* 0x0003640001117983 */ /* 0x000f280000300800 */
[----:B------:R-:W4:Y:S04]  /*db20*/  LDL.LU R18, [R1+0x368] ;  /* 0x0003680001127983 */ /* 0x000f280000300800 */
[----:B------:R-:W4:Y:S04]  /*db30*/  LDL.LU R19, [R1+0x36c] ;  /* 0x00036c0001137983 */ /* 0x000f280000300800 */
        /* <DEDUP_REMOVED lines=12> */
[C---:B------:R-:W-:Y:S03]  /*dc00*/  HMMA.16816.F32.BF16 R24, R12.reuse, R10, R24 ;  /* 0x0000000a0c18723c */ /* 0x040fe60000041818 */
[----:B---3--:R-:W-:Y:S04]  /*dc10*/  STL.64 [R1+0x11f8], R22 ;  /* 0x0011f81601007387 */ /* 0x008fe80000100a00 */
[----:B--2---:R0:W-:Y:S04]  /*dc20*/  STL.64 [R1+0x11f0], R20 ;  /* 0x0011f01401007387 */ /* 0x0041e80000100a00 */
        /* <DEDUP_REMOVED lines=8> */
[----:B------:R-:W2:Y:S04]  /*dcb0*/  LDL.LU R22, [R1+0x358] ;  /* 0x0003580001167983 */ /* 0x000ea80000300800 */
[----:B------:R-:W2:Y:S04]  /*dcc0*/  LDL.LU R23, [R1+0x35c] ;  /* 0x00035c0001177983 */ /* 0x000ea80000300800 */
[----:B------:R-:W-:Y:S04]  /*dcd0*/  STL.64 [R1+0x410], R24 ;  /* 0x0004101801007387 */ /* 0x000fe80000100a00 */
[----:B------:R0:W-:Y:S04]  /*dce0*/  STL.64 [R1+0x418], R26 ;  /* 0x0004181a01007387 */ /* 0x0001e80000100a00 */
[----:B0-----:R-:W4:Y:S04]  /*dcf0*/  LDL.LU.64 R26, [R1+0x1228] ;  /* 0x00122800011a7983 */ /* 0x001f280000300a00 */
[----:B------:R0:W-:Y:S04]  /*dd00*/  STL.64 [R1+0x11a8], R10 ;  /* 0x0011a80a01007387 */ /* 0x0001e80000100a00 */
[----:B------:R-:W3:Y:S04]  /*dd10*/  LDL.LU R8, [R1+0x300] ;  /* 0x0003000001087983 */ /* 0x000ee80000300800 */
[----:B------:R-:W3:Y:S04]  /*dd20*/  LDL.LU R9, [R1+0x304] ;  /* 0x0003040001097983 */ /* 0x000ee80000300800 */
[----:B0-----:R-:W3:Y:S04]  /*dd30*/  LDL.LU R10, [R1+0x308] ;  /* 0x00030800010a7983 */ /* 0x001ee80000300800 */
[----:B------:R-:W3:Y:S01]  /*dd40*/  LDL.LU R11, [R1+0x30c] ;  /* 0x00030c00010b7983 */ /* 0x000ee20000300800 */
[----:B----4-:R-:W-:Y:S03]  /*dd50*/  HMMA.16816.F32.BF16 R12, R12, R26, R16 ;  /* 0x0000001a0c0c723c */ /* 0x010fe60000041810 */
[----:B------:R-:W2:Y:S04]  /*dd60*/  LDL.LU.64 R18, [R1+0x1220] ;  /* 0x0012200001127983 */ /* 0x000ea80000300a00 */
[----:B------:R-:W2:Y:S01]  /*dd70*/  LDL.LU.64 R16, [R1+0x1218] ;  /* 0x0012180001107983 */ /* 0x000ea20000300a00 */
[----:B------:R-:W-:-:S02]  /*dd80*/  IMAD.MOV.U32 R6, RZ, RZ, R4 ;  /* 0x000000ffff067224 */ /* 0x000fc400078e0004 */
[----:B------:R-:W-:-:S09]  /*dd90*/  IMAD.MOV.U32 R7, RZ, RZ, R3 ;  /* 0x000000ffff077224 */ /* 0x000fd200078e0003 */
[----:B------:R0:W-:Y:S04]  /*dda0*/  STL.64 [R1+0x3e0], R12 ;  /* 0x0003e00c01007387 */ /* 0x0001e80000100a00 */
[----:B------:R1:W-:Y:S04]  /*ddb0*/  STL.64 [R1+0x3e8], R14 ;  /* 0x0003e80e01007387 */ /* 0x0003e80000100a00 */
[----:B0-----:R-:W4:Y:S04]  /*ddc0*/  LDL.LU R12, [R1+0xf0] ;  /* 0x0000f000010c7983 */ /* 0x001f280000300800 */
[----:B------:R-:W4:Y:S04]  /*ddd0*/  LDL.LU R13, [R1+0xf4] ;  /* 0x0000f400010d7983 */ /* 0x000f280000300800 */
[----:B-1----:R-:W4:Y:S04]  /*dde0*/  LDL.LU R14, [R1+0xf8] ;  /* 0x0000f800010e7983 */ /* 0x002f280000300800 */
[----:B------:R-:W4:Y:S01]  /*ddf0*/  LDL.LU R15, [R1+0xfc] ;  /* 0x0000fc00010f7983 */ /* 0x000f220000300800 */
        /* <DEDUP_REMOVED lines=34> */
[----:B---3--:R-:W-:Y:S03]  /*e020*/  HMMA.16816.F32.BF16 R20, R16, R22, R8 ;  /* 0x000000161014723c */ /* 0x008fe60000041808 */
[----:B------:R-:W2:-:S15]  /*e030*/  LDL.LU.64 R10, [R1+0x11a8] ;  /* 0x0011a800010a7983 */ /* 0x000e9e0000300a00 */
[----:B------:R-:W-:Y:S01]  /*e040*/  NOP ;  /* 0x0000000000007918 */ /* 0x000fe20000000000 */
[----:B------:R-:W-:Y:S04]  /*e050*/  STL.64 [R1+0x3b0], R20 ;  /* 0x0003b01401007387 */ /* 0x000fe80000100a00 */
[----:B------:R0:W-:Y:S04]  /*e060*/  STL.64 [R1+0x3b8], R22 ;  /* 0x0003b81601007387 */ /* 0x0001e80000100a00 */
[----:B0-----:R-:W3:Y:S04]  /*e070*/  LDL.LU.64 R22, [R1+0x11a0] ;  /* 0x0011a00001167983 */ /* 0x001ee80000300a00 */
[----:B------:R-:W3:Y:S01]  /*e080*/  LDL.LU.64 R20, [R1+0x1198] ;  /* 0x0011980001147983 */ /* 0x000ee20000300a00 */
[----:B--2---:R-:W-:Y:S03]  /*e090*/  HMMA.16816.F32.BF16 R4, R16, R10, R4 ;  /* 0x0000000a1004723c */ /* 0x004fe60000041804 */
[----:B------:R0:W-:Y:S04]  /*e0a0*/  STL.64 [R1+0x1130], R10 ;  /* 0x0011300a01007387 */ /* 0x0001e80000100a00 */
[----:B0-----:R-:W2:-:S12]  /*e0b0*/  LDL.LU.64 R10, [R1+0x88] ;  /* 0x00008800010a7983 */ /* 0x001e980000300a00 */
[----:B------:R-:W-:Y:S04]  /*e0c0*/  STL.64 [R1+0x400], R4 ;  /* 0x0004000401007387 */ /* 0x000fe80000100a00 */
[----:B------:R0:W-:Y:S04]  /*e0d0*/  STL.64 [R1+0x408], R6 ;  /* 0x0004080601007387 */ /* 0x0001e80000100a00 */
[----:B--2---:R4:W-:Y:S04]  /*e0e0*/  STL.64 [R1+0x1148], R10 ;  /* 0x0011480a01007387 */ /* 0x0049e80000100a00 */
[----:B0-----:R-:W2:Y:S01]  /*e0f0*/  LDL.LU.64 R6, [R1+0xa8] ;  /* 0x0000a80001067983 */ /* 0x001ea20000300a00 */
[----:B----4-:R-:W-:Y:S03]  /*e100*/  HMMA.16816.F32.BF16 R8, R16, R26, R12 ;  /* 0x0000001a1008723c */ /* 0x010fe6000004180c */
[----:B--2---:R-:W-:-:S15]  /*e110*/  STL.64 [R1+0x1168], R6 ;  /* 0x0011680601007387 */ /* 0x004fde0000100a00 */
[----:B------:R-:W-:Y:S01]  /*e120*/  NOP ;  /* 0x0000000000007918 */ /* 0x000fe20000000000 */
[----:B------:R0:W-:Y:S04]  /*e130*/  STL.64 [R1+0x3f0], R8 ;  /* 0x0003f00801007387 */ /* 0x0001e80000100a00 */
[----:B------:R1:W-:Y:S04]  /*e140*/  STL.64 [R1+0x3f8], R10 ;  /* 0x0003f80a01007387 */ /* 0x0003e80000100a00 */
[----:B0-----:R-:W2:Y:S04]  /*e150*/  LDL.LU R8, [R1+0x40] ;  /* 0x0000400001087983 */ /* 0x001ea80000300800 */
[----:B------:R-:W2:Y:S04]  /*e160*/  LDL.LU R9, [R1+0x44] ;  /* 0x0000440001097983 */ /* 0x000ea80000300800 */
[----:B-1----:R-:W4:Y:S04]  /*e170*/  LDL.LU R10, [R1+0x48] ;  /* 0x00004800010a7983 */ /* 0x002f280000300800 */
[----:B------:R-:W4:Y:S04]  /*e180*/  LDL.LU R11, [R1+0x4c] ;  /* 0x00004c00010b7983 */ /* 0x000f280000300800 */
[----:B------:R-:W3:Y:S04]  /*e190*/  LDL.LU R12, [R1+0xe0] ;  /* 0x0000e000010c7983 */ /* 0x000ee80000300800 */
[----:B------:R-:W3:Y:S04]  /*e1a0*/  LDL.LU R13, [R1+0xe4] ;  /* 0x0000e400010d7983 */ /* 0x000ee80000300800 */
[----:B------:R-:W3:Y:S04]  /*e1b0*/  LDL.LU R14, [R1+0xe8] ;  /* 0x0000e800010e7983 */ /* 0x000ee80000300800 */
[----:B------:R-:W3:Y:S04]  /*e1c0*/  LDL.LU R15, [R1+0xec] ;  /* 0x0000ec00010f7983 */ /* 0x000ee80000300800 */
[----:B------:R-:W2:Y:S04]  /*e1d0*/  LDL.LU.64 R6, [R1+0xb8] ;  /* 0x0000b80001067983 */ /* 0x000ea80000300a00 */
[----:B--2---:R0:W-:Y:S04]  /*e1e0*/  STL.64 [R1+0x1170], R6 ;  /* 0x0011700601007387 */ /* 0x0041e80000100a00 */
[----:B0-----:R-:W2:Y:S04]  /*e1f0*/  LDL.LU.64 R6, [R1+0xc8] ;  /* 0x0000c80001067983 */ /* 0x001ea80000300a00 */
[----:B--2---:R0:W-:Y:S04]  /*e200*/  STL.64 [R1+0x1188], R6 ;  /* 0x0011880601007387 */ /* 0x0041e80000100a00 */
[----:B0-----:R-:W3:Y:S04]  /*e210*/  LDL.LU.64 R6, [R1+0xd8] ;  /* 0x0000d80001067983 */ /* 0x001ee80000300a00 */
[----:B----4-:R-:W-:Y:S04]  /*e220*/  STL.64 [R1+0x1160], R10 ;  /* 0x0011600a01007387 */ /* 0x010fe80000100a00 */
[----:B------:R0:W-:Y:S04]  /*e230*/  STL.64 [R1+0x1158], R8 ;  /* 0x0011580801007387 */ /* 0x0001e80000100a00 */
        /* <DEDUP_REMOVED lines=10> */
[----:B------:R0:W-:Y:S04]  /*e2e0*/  STL.64 [R1+0x1128], R26 ;  /* 0x0011281a01007387 */ /* 0x0001e80000100a00 */
[----:B------:R-:W4:Y:S04]  /*e2f0*/  LDL.LU R24, [R1+0x10] ;  /* 0x0000100001187983 */ /* 0x000f280000300800 */
[----:B------:R-:W4:Y:S04]  /*e300*/  LDL.LU R25, [R1+0x14] ;  /* 0x0000140001197983 */ /* 0x000f280000300800 */
[----:B0-----:R-:W2:Y:S04]  /*e310*/  LDL.LU R26, [R1+0x18] ;  /* 0x00001800011a7983 */ /* 0x001ea80000300800 */
[----:B------:R-:W2:Y:S01]  /*e320*/  LDL.LU R27, [R1+0x1c] ;  /* 0x00001c00011b7983 */ /* 0x000ea20000300800 */
[----:B---3--:R-:W-:Y:S01]  /*e330*/  HMMA.16816.F32.BF16 R12, R20, R6, R12 ;  /* 0x00000006140c723c */ /* 0x008fe2000004180c */
[----:B------:R-:W-:-:S02]  /*e340*/  IMAD.MOV.U32 R18, RZ, RZ, R0 ;  /* 0x000000ffff127224 */ /* 0x000fc400078e0000 */
[----:B------:R-:W-:Y:S01]  /*e350*/  IMAD.MOV.U32 R19, RZ, RZ, R2 ;  /* 0x000000ffff137224 */ /* 0x000fe200078e0002 */
[----:B--2---:R-:W-:Y:S04]  /*e360*/  STL.64 [R1+0x1140], R26 ;  /* 0x0011401a01007387 */ /* 0x004fe80000100a00 */
[----:B----4-:R0:W-:Y:S04]  /*e370*/  STL.64 [R1+0x1138], R24 ;  /* 0x0011381801007387 */ /* 0x0101e80000100a00 */
[----:B0-----:R-:W2:Y:S04]  /*e380*/  LDL.LU R24, [R1+0x30] ;  /* 0x0000300001187983 */ /* 0x001ea80000300800 */
[----:B------:R-:W2:Y:S04]  /*e390*/  LDL.LU R25, [R1+0x34] ;  /* 0x0000340001197983 */ /* 0x000ea80000300800 */
[----:B------:R-:W2:Y:S04]  /*e3a0*/  LDL.LU R26, [R1+0x38] ;  /* 0x00003800011a7983 */ /* 0x000ea80000300800 */
[----:B------:R-:W2:Y:S04]  /*e3b0*/  LDL.LU R27, [R1+0x3c] ;  /* 0x00003c00011b7983 */ /* 0x000ea80000300800 */
[----:B------:R-:W3:Y:S04]  /*e3c0*/  LDL.LU R16, [R1] ;  /* 0x0000000001107983 */ /* 0x000ee80000300800 */
[----:B------:R-:W3:Y:S04]  /*e3d0*/  LDL.LU R17, [R1+0x4] ;  /* 0x0000040001117983 */ /* 0x000ee80000300800 */
[----:B------:R-:W4:Y:S04]  /*e3e0*/  LDL.LU R0, [R1+0x1194] ;  /* 0x0011940001007983 */ /* 0x000f280000300800 */
[----:B------:R-:W2:Y:S04]  /*e3f0*/  LDL.LU R2, [R1+0x1190] ;  /* 0x0011900001027983 */ /* 0x000ea80000300800 */
[----:B------:R-:W-:Y:S04]  /*e400*/  STL.64 [R1+0x570], R12 ;  /* 0x0005700c01007387 */ /* 0x000fe80000100a00 */
[----:B------:R0:W-:Y:S02]  /*e410*/  STL.64 [R1+0x578], R14 ;  /* 0x0005780e01007387 */ /* 0x0001e40000100a00 */
[----:B0-----:R-:W-:-:S02]  /*e420*/  IMAD.MOV.U32 R15, RZ, RZ, R6 ;  /* 0x000000ffff0f7224 */ /* 0x001fc400078e0006 */
[----:B------:R-:W-:Y:S02]  /*e430*/  IMAD.MOV.U32 R14, RZ, RZ, R7 ;  /* 0x000000ffff0e7224 */ /* 0x000fe400078e0007 */
[----:B------:R-:W2:Y:S04]  /*e440*/  LDL.LU.64 R6, [R1+0x1188] ;  /* 0x0011880001067983 */ /* 0x000ea80000300a00 */
[----:B------:R-:W-:Y:S04]  /*e450*/  STL [R1+0x110c], R14 ;  /* 0x00110c0e01007387 */ /* 0x000fe80000100800 */
[----:B------:R-:W-:Y:S04]  /*e460*/  STL [R1+0x1108], R15 ;  /* 0x0011080f01007387 */ /* 0x000fe80000100800 */
[----:B------:R-:W3:Y:S04]  /*e470*/  LDL.LU R12, [R1+0x60] ;  /* 0x00006000010c7983 */ /* 0x000ee80000300800 */
[----:B------:R-:W3:Y:S01]  /*e480*/  LDL.LU R13, [R1+0x64] ;  /* 0x00006400010d7983 */ /* 0x000ee20000300800 */
        /* <DEDUP_REMOVED lines=8> */
[----:B------:R-:W3:Y:S01]  /*e510*/  LDL.LU.64 R6, [R1+0x1170] ;  /* 0x0011700001067983 */ /* 0x000ee20000300a00 */
[----:B------:R-:W-:-:S02]  /*e520*/  IMAD.MOV.U32 R14, RZ, RZ, R2 ;  /* 0x000000ffff0e7224 */ /* 0x000fc400078e0002 */
[----:B----4-:R-:W-:Y:S01]  /*e530*/  IMAD.MOV.U32 R15, RZ, RZ, R0 ;  /* 0x000000ffff0f7224 */ /* 0x010fe200078e0000 */
[----:B------:R-:W-:Y:S04]  /*e540*/  STL [R1+0x1114], R29 ;  /* 0x0011141d01007387 */ /* 0x000fe80000100800 */
[----:B------:R-:W-:Y:S02]  /*e550*/  STL [R1+0x1110], R3 ;  /* 0x0011100301007387 */ /* 0x000fe40000100800 */
[----:B---3--:R-:W-:-:S15]  /*e560*/  HMMA.16816.F32.BF16 R12, R20, R6, R12 ;  /* 0x00000006140c723c */ /* 0x008fde000004180c */
[----:B------:R-:W-:-:S04]  /*e570*/  NOP ;  /* 0x0000000000007918 */ /* 0x000fc80000000000 */
[----:B------:R-:W-:Y:S04]  /*e580*/  STL.64 [R1+0x550], R12 ;  /* 0x0005500c01007387 */ /* 0x000fe80000100a00 */
[----:B------:R0:W-:Y:S02]  /*e590*/  STL.64 [R1+0x558], R14 ;  /* 0x0005580e01007387 */ /* 0x0001e40000100a00 */
[----:B0-----:R-:W-:Y:S02]  /*e5a0*/  IMAD.MOV.U32 R14, RZ, RZ, R6 ;  /* 0x000000ffff0e7224 */ /* 0x001fe400078e0006 */
[----:B------:R-:W-:Y:S02]  /*e5b0*/  IMAD.MOV.U32 R15, RZ, RZ, R7 ;  /* 0x000000ffff0f7224 */ /* 0x000fe400078e0007 */
        /* <DEDUP_REMOVED lines=14> */
[----:B0-----:R-:W2:Y:S01]  /*e6a0*/  LDL.LU.64 R10, [R1+0x1148] ;  /* 0x00114800010a7983 */ /* 0x001ea20000300a00 */
[----:B------:R-:W-:-:S03]  /*e6b0*/  IMAD.MOV.U32 R12, RZ, RZ, R6 ;  /* 0x000000ffff0c7224 */ /* 0x000fc600078e0006 */
[----:B------:R-:W3:Y:S01]  /*e6c0*/  LDL R4, [R1+0x668] ;  /* 0x0006680001047983 */ /* 0x000ee20000100800 */
        /* <DEDUP_REMOVED lines=14> */
[----:B------:R-:W-:Y:S02]  /*e7b0*/  IMAD.MOV.U32 R24, RZ, RZ, R10 ;  /* 0x000000ffff187224 */ /* 0x000fe400078e000a */
[----:B------:R-:W-:-:S02]  /*e7c0*/  IMAD.MOV.U32 R13, RZ, RZ, R11 ;  /* 0x000000ffff0d7224 */ /* 0x000fc400078e000b */
[----:B------:R-:W0:Y:S04]  /*e7d0*/  LDSM.16.MT88.4 R8, [R28+0x4380] ;  /* 0x004380001c08783b */ /* 0x000e280000004200 */
[----:B0-----:R-:W-:Y:S04]  /*e7e0*/  STL.64 [R1+0x1120], R10 ;  /* 0x0011200a01007387 */ /* 0x001fe80000100a00 */
[----:B------:R-:W-:Y:S04]  /*e7f0*/  STL.64 [R1+0x1118], R8 ;  /* 0x0011180801007387 */ /* 0x000fe80000100a00 */
[----:B---3--:R-:W-:Y:S01]  /*e800*/  LDSM.16.M88.4 R8, [R4+UR5+0x11000] ;  /* 0x011000050408783b */ /* 0x008fe20008000200 */
[----:B--2---:R-:W-:Y:S03]  /*e810*/  HMMA.16816.F32.BF16 R16, R20, R26, R16 ;  /* 0x0000001a1410723c */ /* 0x004fe60000041810 */
[----:B------:R-:W-:-:S15]  /*e820*/  LDSM.16.M88.4 R20, [R4+UR5+0x10000] ;  /* 0x010000050414783b */ /* 0x000fde0008000200 */
[----:B------:R-:W-:Y:S01]  /*e830*/  NOP ;  /* 0x0000000000007918 */ /* 0x000fe20000000000 */
[----:B------:R-:W-:Y:S01]  /*e840*/  IMAD.MOV.U32 R2, RZ, RZ, R18 ;  /* 0x000000ffff027224 */ /* 0x000fe200078e0012 */
[----:B------:R-:W-:Y:S01]  /*e850*/  STL.64 [R1+0x380], R16 ;  /* 0x0003801001007387 */ /* 0x000fe20000100a00 */
[----:B------:R-:W-:-:S03]  /*e860*/  IMAD.MOV.U32 R0, RZ, RZ, R19 ;  /* 0x000000ffff007224 */ /* 0x000fc600078e0013 */
[----:B------:R-:W0:Y:S04]  /*e870*/  LDSM.16.MT88.4 R16, [R28+0x8000] ;  /* 0x008000001c10783b */ /* 0x000e280000004200 */
[----:B------:R-:W-:Y:S04]  /*e880*/  STL [R1+0xf8c], R0 ;  /* 0x000f8c0001007387 */ /* 0x000fe80000100800 */
[----:B------:R-:W-:Y:S04]  /*e890*/  STL [R1+0xf88], R2 ;  /* 0x000f880201007387 */ /* 0x000fe80000100800 */
[----:B0-----:R0:W-:Y:S04]  /*e8a0*/  STL.64 [R1+0x1058], R18 ;  /* 0x0010581201007387 */ /* 0x0011e80000100a00 */
[----:B------:R1:W-:Y:S04]  /*e8b0*/  STL.64 [R1+0x1050], R16 ;  /* 0x0010501001007387 */ /* 0x0003e80000100a00 */
[----:B------:R-:W-:Y:S04]  /*e8c0*/  STL.64 [R1+0x70], R20 ;  /* 0x0000701401007387 */ /* 0x000fe80000100a00 */
[----:B------:R-:W-:Y:S01]  /*e8d0*/  STL.64 [R1+0x78], R22 ;  /* 0x0000781601007387 */ /* 0x000fe20000100a00 */
[----:B0-----:R-:W-:-:S03]  /*e8e0*/  IMAD.MOV.U32 R19, RZ, RZ, R13 ;  /* 0x000000ffff137224 */ /* 0x001fc600078e000d */
[----:B------:R-:W0:Y:S01]  /*e8f0*/  LDSM.16.M88.4 R20, [R4+UR5+0x12000] ;  /* 0x012000050414783b */ /* 0x000e220008000200 */
[----:B-1----:R-:W-:Y:S02]  /*e900*/  IMAD.MOV.U32 R16, RZ, RZ, R12 ;  /* 0x000000ffff107224 */ /* 0x002fe400078e000c */
[----:B------:R-:W-:Y:S01]  /*e910*/  IMAD.MOV.U32 R13, RZ, RZ, R8 ;  /* 0x000000ffff0d7224 */ /* 0x000fe200078e0008 */
[----:B------:R-:W-:Y:S01]  /*e920*/  STL.64 [R1+0x60], R8 ;  /* 0x0000600801007387 */ /* 0x000fe20000100a00 */
[----:B------:R-:W-:-:S03]  /*e930*/  IMAD.MOV.U32 R12, RZ, RZ, R9 ;  /* 0x000000ffff0c7224 */ /* 0x000fc600078e0009 */
[----:B------:R-:W-:Y:S04]  /*e940*/  STL.64 [R1+0x68], R10 ;  /* 0x0000680a01007387 */ /* 0x000fe80000100a00 */
[----:B------:R-:W1:Y:S01]  /*e950*/  LDSM.16.M88.4 R8, [R4+UR5+0x13000] ;  /* 0x013000050408783b */ /* 0x000e620008000200 */
[----:B------:R-:W-:-:S03]  /*e960*/  IMAD.MOV.U32 R18, RZ, RZ, R24 ;  /* 0x000000ffff127224 */ /* 0x000fc600078e0018 */
[----:B0-----:R-:W-:Y:S04]  /*e970*/  STL.64 [R1+0x50], R20 ;  /* 0x0000501401007387 */ /* 0x001fe80000100a00 */
[----:B------:R-:W-:Y:S04]  /*e980*/  STL.64 [R1+0x58], R22 ;  /* 0x0000581601007387 */ /* 0x000fe80000100a00 */
[----:B------:R-:W-:Y:S01]  /*e990*/  STL.64 [R1+0x1028], R20 ;  /* 0x0010281401007387 */ /* 0x000fe20000100a00 */
[----:B-1----:R-:W-:-:S03]  /*e9a0*/  IMAD.MOV.U32 R24, RZ, RZ, R8 ;  /* 0x000000ffff187224 */ /* 0x002fc600078e0008 */
[----:B------:R-:W-:Y:S01]  /*e9b0*/  STL.64 [R1+0x40], R8 ;  /* 0x0000400801007387 */ /* 0x000fe20000100a00 */
[----:B------:R-:W-:-:S03]  /*e9c0*/  IMAD.MOV.U32 R25, RZ, RZ, R9 ;  /* 0x000000ffff197224 */ /* 0x000fc600078e0009 */
[----:B------:R0:W-:Y:S04]  /*e9d0*/  STL.64 [R1+0x48], R10 ;  /* 0x0000480a01007387 */ /* 0x0001e80000100a00 */
[----:B0-----:R-:W2:Y:S04]  /*e9e0*/  LDL.LU.64 R10, [R1+0x1120] ;  /* 0x00112000010a7983 */ /* 0x001ea80000300a00 */
[----:B------:R-:W2:Y:S04]  /*e9f0*/  LDL.LU.64 R8, [R1+0x1118] ;  /* 0x0011180001087983 */ /* 0x000ea80000300a00 */
[----:B------:R-:W-:Y:S04]  /*ea00*/  STL.64 [R1+0x1068], R26 ;  /* 0x0010681a01007387 */ /* 0x000fe80000100a00 */
[----:B------:R-:W-:Y:S04]  /*ea10*/  STL.64 [R1+0x1060], R24 ;  /* 0x0010601801007387 */ /* 0x000fe80000100a00 */
[----:B------:R-:W0:Y:S04]  /*ea20*/  LDSM.16.M88.4 R24, [R4+UR5+0x14000] ;  /* 0x014000050418783b */ /* 0x000e280008000200 */
[----:B0-----:R-:W-:Y:S04]  /*ea30*/  STL.64 [R1+0x30], R24 ;  /* 0x0000301801007387 */ /* 0x001fe80000100a00 */
[----:B------:R-:W-:Y:S04]  /*ea40*/  STL.64 [R1+0x38], R26 ;  /* 0x0000381a01007387 */ /* 0x000fe80000100a00 */
[----:B------:R-:W0:Y:S04]  /*ea50*/  LDSM.16.M88.4 R24, [R4+UR5+0x15000] ;  /* 0x015000050418783b */ /* 0x000e280008000200 */
[----:B0-----:R-:W-:Y:S04]  /*ea60*/  STL.64 [R1+0x10], R24 ;  /* 0x0000101801007387 */ /* 0x001fe80000100a00 */
[----:B------:R-:W-:Y:S04]  /*ea70*/  STL.64 [R1+0x18], R26 ;  /* 0x0000181a01007387 */ /* 0x000fe80000100a00 */
[----:B------:R-:W0:Y:S01]  /*ea80*/  LDSM.16.M88.4 R24, [R4+UR5+0x16000] ;  /* 0x016000050418783b */ /* 0x000e220008000200 */
[----:B------:R-:W-:-:S02]  /*ea90*/  IMAD.MOV.U32 R0, RZ, RZ, R22 ;  /* 0x000000ffff007224 */ /* 0x000fc400078e0016 */
[----:B------:R-:W-:Y:S02]  /*eaa0*/  IMAD.MOV.U32 R2, RZ, RZ, R23 ;  /* 0x000000ffff027224 */ /* 0x000fe400078e0017 */
[----:B------:R-:W-:Y:S02]  /*eab0*/  IMAD.MOV.U32 R22, RZ, RZ, R6 ;  /* 0x000000ffff167224 */ /* 0x000fe400078e0006 */
[----:B------:R-:W-:Y:S01]  /*eac0*/  IMAD.MOV.U32 R23, RZ, RZ, R5 ;  /* 0x000000ffff177224 */ /* 0x000fe200078e0005 */
[----:B0-----:R-:W-:Y:S04]  /*ead0*/  STL.64 [R1], R24 ;  /* 0x0000001801007387 */ /* 0x001fe80000100a00 */
[----:B------:R-:W-:Y:S04]  /*eae0*/  STL.64 [R1+0x8], R26 ;  /* 0x0000081a01007387 */ /* 0x000fe80000100a00 */
[----:B------:R0:W-:Y:S02]  /*eaf0*/  STL.64 [R1+0x1070], R18 ;  /* 0x0010701201007387 */ /* 0x0001e40000100a00 */
[----:B0-----:R-:W-:-:S02]  /*eb00*/  IMAD.MOV.U32 R18, RZ, RZ, R22 ;  /* 0x000000ffff127224 */ /* 0x001fc400078e0016 */
[----:B------:R-:W-:-:S05]  /*eb10*/  IMAD.MOV.U32 R19, RZ, RZ, R23 ;  /* 0x000000ffff137224 */ /* 0x000fca00078e0017 */
[----:B------:R0:W-:Y:S04]  /*eb20*/  STL.64 [R1+0x1088], R18 ;  /* 0x0010881201007387 */ /* 0x0001e80000100a00 */
[----:B------:R-:W3:Y:S04]  /*eb30*/  LDL.LU R24, [R1+0x1b0] ;  /* 0x0001b00001187983 */ /* 0x000ee80000300800 */
[----:B------:R-:W3:Y:S04]  /*eb40*/  LDL.LU R25, [R1+0x1b4] ;  /* 0x0001b40001197983 */ /* 0x000ee80000300800 */
[----:B------:R-:W4:Y:S04]  /*eb50*/  LDL.LU R26, [R1+0x1b8] ;  /* 0x0001b800011a7983 */ /* 0x000f280000300800 */
[----:B------:R-:W4:Y:S01]  /*eb60*/  LDL.LU R27, [R1+0x1bc] ;  /* 0x0001bc00011b7983 */ /* 0x000f220000300800 */
[----:B------:R-:W-:-:S02]  /*eb70*/  IMAD.MOV.U32 R17, RZ, RZ, R7 ;  /* 0x000000ffff117224 */ /* 0x000fc400078e0007 */
[----:B0-----:R-:W-:Y:S01]  /*eb80*/  IMAD.MOV.U32 R18, RZ, RZ, R16 ;  /* 0x000000ffff127224 */ /* 0x001fe200078e0010 */
[----:B------:R-:W0:Y:S01]  /*eb90*/  LDSM.16.M88.4 R4, [R4+UR5+0x17000] ;  /* 0x017000050404783b */ /* 0x000e220008000200 */
[----:B------:R-:W-:-:S05]  /*eba0*/  IMAD.MOV.U32 R19, RZ, RZ, R17 ;  /* 0x000000ffff137224 */ /* 0x000fca00078e0011 */
[----:B------:R-:W-:Y:S04]  /*ebb0*/  STL.64 [R1+0x10a0], R18 ;  /* 0x0010a01201007387 */ /* 0x000fe80000100a00 */
[----:B----4-:R-:W-:Y:S04]  /*ebc0*/  STL.64 [R1+0x1080], R26 ;  /* 0x0010801a01007387 */ /* 0x010fe80000100a00 */
[----:B---3--:R1:W-:Y:S04]  /*ebd0*/  STL.64 [R1+0x1078], R24 ;  /* 0x0010781801007387 */ /* 0x0083e80000100a00 */
[----:B-1----:R-:W3:Y:S04]  /*ebe0*/  LDL.LU R24, [R1+0x1e0] ;  /* 0x0001e00001187983 */ /* 0x002ee80000300800 */
[----:B------:R-:W3:Y:S04]  /*ebf0*/  LDL.LU R25, [R1+0x1e4] ;  /* 0x0001e40001197983 */ /* 0x000ee80000300800 */
[----:B------:R-:W4:Y:S04]  /*ec00*/  LDL.LU R26, [R1+0x1e8] ;  /* 0x0001e800011a7983 */ /* 0x000f280000300800 */
[----:B------:R-:W4:Y:S01]  /*ec10*/  LDL.LU R27, [R1+0x1ec] ;  /* 0x0001ec00011b7983 */ /* 0x000f220000300800 */
[----:B------:R-:W-:-:S02]  /*ec20*/  IMAD.MOV.U32 R18, RZ, RZ, R29 ;  /* 0x000000ffff127224 */ /* 0x000fc400078e001d */
[----:B------:R-:W-:Y:S01]  /*ec30*/  IMAD.MOV.U32 R19, RZ, RZ, R3 ;  /* 0x000000ffff137224 */ /* 0x000fe200078e0003 */
[----:B------:R-:W2:Y:S04]  /*ec40*/  LDL.LU R29, [R1+0x1114] ;  /* 0x00111400011d7983 */ /* 0x000ea80000300800 */
[----:B------:R-:W2:Y:S04]  /*ec50*/  LDL.LU R3, [R1+0x1110] ;  /* 0x0011100001037983 */ /* 0x000ea80000300800 */
        /* <DEDUP_REMOVED lines=18> */
[----:B--2---:R-:W-:-:S02]  /*ed80*/  IMAD.MOV.U32 R18, RZ, RZ, R3 ;  /* 0x000000ffff127224 */ /* 0x004fc400078e0003 */
        /* <DEDUP_REMOVED lines=9> */
[----:B------:R-:W4:Y:S04]  /*ee20*/  LDL.LU R27, [R1+0x23c] ;  /* 0x00023c00011b7983 */ /* 0x000f280000300800 */
[----:B----4-:R-:W-:Y:S04]  /*ee30*/  STL.64 [R1+0x10e0], R26 ;  /* 0x0010e01a01007387 */ /* 0x010fe80000100a00 */
[----:B---3--:R1:W-:Y:S04]  /*ee40*/  STL.64 [R1+0x10d8], R24 ;  /* 0x0010d81801007387 */ /* 0x0083e80000100a00 */
[----:B-1----:R-:W3:Y:S04]  /*ee50*/  LDL.LU R24, [R1+0x250] ;  /* 0x0002500001187983 */ /* 0x002ee80000300800 */
[----:B------:R-:W3:Y:S04]  /*ee60*/  LDL.LU R25, [R1+0x254] ;  /* 0x0002540001197983 */ /* 0x000ee80000300800 */
[----:B------:R-:W4:Y:S04]  /*ee70*/  LDL.LU R26, [R1+0x258] ;  /* 0x00025800011a7983 */ /* 0x000f280000300800 */
[----:B------:R-:W4:Y:S01]  /*ee80*/  LDL.LU R27, [R1+0x25c] ;  /* 0x00025c00011b7983 */ /* 0x000f220000300800 */
[----:B------:R-:W-:-:S02]  /*ee90*/  IMAD.MOV.U32 R20, RZ, RZ, R13 ;  /* 0x000000ffff147224 */ /* 0x000fc400078e000d */
[----:B------:R-:W-:Y:S02]  /*eea0*/  IMAD.MOV.U32 R21, RZ, RZ, R12 ;  /* 0x000000ffff157224 */ /* 0x000fe400078e000c */
[----:B------:R-:W-:Y:S02]  /*eeb0*/  IMAD.MOV.U32 R18, RZ, RZ, R15 ;  /* 0x000000ffff127224 */ /* 0x000fe400078e000f */
[----:B------:R-:W-:Y:S02]  /*eec0*/  IMAD.MOV.U32 R19, RZ, RZ, R14 ;  /* 0x000000ffff137224 */ /* 0x000fe400078e000e */
[----:B------:R-:W1:Y:S04]  /*eed0*/  LDSM.16.MT88.4 R12, [R28+0x8080] ;  /* 0x008080001c0c783b */ /* 0x000e680000004200 */
[----:B----4-:R-:W-:Y:S04]  /*eee0*/  STL.64 [R1+0x10f8], R26 ;  /* 0x0010f81a01007387 */ /* 0x010fe80000100a00 */
[----:B---3--:R3:W-:Y:S04]  /*eef0*/  STL.64 [R1+0x10f0], R24 ;  /* 0x0010f01801007387 */ /* 0x0087e80000100a00 */
[----:B---3--:R-:W3:Y:S04]  /*ef00*/  LDL.LU R24, [R1+0x270] ;  /* 0x0002700001187983 */ /* 0x008ee80000300800 */
[----:B------:R-:W3:Y:S04]  /*ef10*/  LDL.LU R25, [R1+0x274] ;  /* 0x0002740001197983 */ /* 0x000ee80000300800 */
[----:B------:R-:W3:Y:S04]  /*ef20*/  LDL.LU R26, [R1+0x278] ;  /* 0x00027800011a7983 */ /* 0x000ee80000300800 */
[----:B------:R-:W3:Y:S04]  /*ef30*/  LDL.LU R27, [R1+0x27c] ;  /* 0x00027c00011b7983 */ /* 0x000ee80000300800 */
[----:B------:R4:W-:Y:S04]  /*ef40*/  STL.64 [R1+0x1038], R20 ;  /* 0x0010381401007387 */ /* 0x0009e80000100a00 */
[----:B----4-:R-:W4:Y:S04]  /*ef50*/  LDL.LU R20, [R1+0x180] ;  /* 0x0001800001147983 */ /* 0x010f280000300800 */
[----:B------:R-:W4:Y:S04]  /*ef60*/  LDL.LU R21, [R1+0x184] ;  /* 0x0001840001157983 */ /* 0x000f280000300800 */
[----:B------:R-:W4:Y:S04]  /*ef70*/  LDL.LU R22, [R1+0x188] ;  /* 0x0001880001167983 */ /* 0x000f280000300800 */
[----:B------:R-:W4:Y:S04]  /*ef80*/  LDL.LU R23, [R1+0x18c] ;  /* 0x00018c0001177983 */ /* 0x000f280000300800 */
[----:B0-----:R-:W-:Y:S04]  /*ef90*/  STL [R1+0xc24], R6 ;  /* 0x000c240601007387 */ /* 0x001fe80000100800 */
[----:B------:R-:W-:Y:S04]  /*efa0*/  STL [R1+0xc20], R7 ;  /* 0x000c200701007387 */ /* 0x000fe80000100800 */
[----:B------:R0:W-:Y:S04]  /*efb0*/  STL.64 [R1+0x1030], R4 ;  /* 0x0010300401007387 */ /* 0x0001e80000100a00 */
[----:B0-----:R-:W2:Y:S04]  /*efc0*/  LDL.LU R4, [R1+0x170] ;  /* 0x0001700001047983 */ /* 0x001ea80000300800 */
[----:B------:R-:W2:Y:S04]  /*efd0*/  LDL.LU R5, [R1+0x174] ;  /* 0x0001740001057983 */ /* 0x000ea80000300800 */
[----:B------:R-:W2:Y:S04]  /*efe0*/  LDL.LU R6, [R1+0x178] ;  /* 0x0001780001067983 */ /* 0x000ea80000300800 */
[----:B------:R-:W2:Y:S01]  /*eff0*/  LDL.LU R7, [R1+0x17c] ;  /* 0x00017c0001077983 */ /* 0x000ea20000300800 */
[C---:B---3--:R-:W-:Y:S03]  /*f000*/  HMMA.16816.F32.BF16 R16, R8.reuse, R18, R24 ;  /* 0x000000120810723c */ /* 0x048fe60000041818 */
[----:B--2---:R-:W-:Y:S04]  /*f010*/  STL.64 [R1+0x1048], R6 ;  /* 0x0010480601007387 */ /* 0x004fe80000100a00 */
[----:B------:R0:W-:Y:S04]  /*f020*/  STL.64 [R1+0x1040], R4 ;  /* 0x0010400401007387 */ /* 0x0001e80000100a00 */
[----:B0-----:R-:W4:Y:S04]  /*f030*/  LDL.64 R4, [R1+0x70] ;  /* 0x0000700001047983 */ /* 0x001f280000100a00 */
[----:B-1----:R-:W-:Y:S04]  /*f040*/  STL.64 [R1+0xfe8], R14 ;  /* 0x000fe80e01007387 */ /* 0x002fe80000100a00 */
        /* <DEDUP_REMOVED lines=12> */
[----:B------:R-:W3:-:S13]  /*f110*/  LDL.LU.64 R24, [R1+0x10d8] ;  /* 0x0010d80001187983 */ /* 0x000eda0000300a00 */
        /* <DEDUP_REMOVED lines=28> */
[----:B------:R-:W2:Y:S04]  /*f2e0*/  LDL.LU.64 R26, [R1+0x1068] ;  /* 0x00106800011a7983 */ /* 0x000ea80000300a00 */
[----:B------:R-:W3:-:S13]  /*f2f0*/  LDL.LU.64 R24, [R1+0x1060] ;  /* 0x0010600001187983 */ /* 0x000eda0000300a00 */
[----:B------:R-:W-:Y:S04]  /*f300*/  STL.64 [R1+0x2f0], R16 ;  /* 0x0002f01001007387 */ /* 0x000fe80000100a00 */
[----:B------:R0:W-:Y:S04]  /*f310*/  STL.64 [R1+0x2f8], R18 ;  /* 0x0002f81201007387 */ /* 0x0001e80000100a00 */
[----:B0-----:R-:W4:Y:S04]  /*f320*/  LDL.LU.64 R18, [R1+0x1058] ;  /* 0x0010580001127983 */ /* 0x001f280000300a00 */
[----:B------:R-:W4:Y:S01]  /*f330*/  LDL.LU.64 R16, [R1+0x1050] ;  /* 0x0010500001107983 */ /* 0x000f220000300a00 */
[----:B--2---:R-:W-:-:S15]  /*f340*/  HMMA.16816.F32.BF16 R8, R8, R26, R12 ;  /* 0x0000001a0808723c */ /* 0x004fde000004180c */
[----:B------:R-:W-:-:S04]  /*f350*/  NOP ;  /* 0x0000000000007918 */ /* 0x000fc80000000000 */
[----:B------:R0:W-:Y:S04]  /*f360*/  STL.64 [R1+0x2e0], R8 ;  /* 0x0002e00801007387 */ /* 0x0001e80000100a00 */
[----:B------:R-:W-:Y:S04]  /*f370*/  STL.64 [R1+0x2e8], R10 ;  /* 0x0002e80a01007387 */ /* 0x000fe80000100a00 */
[----:B------:R-:W3:Y:S04]  /*f380*/  LDL.LU R12, [R1+0x150] ;  /* 0x00015000010c7983 */ /* 0x000ee80000300800 */
[----:B------:R-:W3:Y:S04]  /*f390*/  LDL.LU R13, [R1+0x154] ;  /* 0x00015400010d7983 */ /* 0x000ee80000300800 */
[----:B------:R-:W3:Y:S04]  /*f3a0*/  LDL.LU R14, [R1+0x158] ;  /* 0x00015800010e7983 */ /* 0x000ee80000300800 */
[----:B------:R-:W3:Y:S04]  /*f3b0*/  LDL.LU R15, [R1+0x15c] ;  /* 0x00015c00010f7983 */ /* 0x000ee80000300800 */
[----:B0-----:R-:W2:Y:S01]  /*f3c0*/  LDL.64 R8, [R1] ;  /* 0x0000000001087983 */ /* 0x001ea20000100a00 */
[----:B----4-:R-:W-:Y:S01]  /*f3d0*/  HMMA.16816.F32.BF16 R20, R16, R4, R20 ;  /* 0x000000041014723c */ /* 0x010fe20000041814 */
[----:B------:R-:W-:-:S02]  /*f3e0*/  IMAD.MOV.U32 R27, RZ, RZ, R4 ;  /* 0x000000ffff1b7224 */ /* 0x000fc400078e0004 */
[----:B------:R-:W-:Y:S01]  /*f3f0*/  IMAD.MOV.U32 R26, RZ, RZ, R5 ;  /* 0x000000ffff1a7224 */ /* 0x000fe200078e0005 */
[----:B--2---:R0:W-:Y:S04]  /*f400*/  STL.64 [R1+0x1010], R8 ;  /* 0x0010100801007387 */ /* 0x0041e80000100a00 */
[----:B0-----:R-:W2:Y:S04]  /*f410*/  LDL.LU R8, [R1+0x160] ;  /* 0x0001600001087983 */ /* 0x001ea80000300800 */
[----:B------:R-:W2:Y:S04]  /*f420*/  LDL.LU R9, [R1+0x164] ;  /* 0x0001640001097983 */ /* 0x000ea80000300800 */
[----:B------:R-:W4:Y:S04]  /*f430*/  LDL.LU.64 R6, [R1+0x1048] ;  /* 0x0010480001067983 */ /* 0x000f280000300a00 */
[----:B------:R-:W4:Y:S04]  /*f440*/  LDL.LU.64 R4, [R1+0x1040] ;  /* 0x0010400001047983 */ /* 0x000f280000300a00 */
[----:B------:R0:W-:Y:S04]  /*f450*/  STL.64 [R1+0x2d0], R20 ;  /* 0x0002d01401007387 */ /* 0x0001e80000100a00 */
[----:B0-----:R-:W4:Y:S01]  /*f460*/  LDL.LU.64 R20, [R1+0x1038] ;  /* 0x0010380001147983 */ /* 0x001f220000300a00 */
[----:B------:R-:W-:-:S02]  /*f470*/  IMAD.MOV.U32 R10, RZ, RZ, R29 ;  /* 0x000000ffff0a7224 */ /* 0x000fc400078e001d */
[----:B------:R-:W-:Y:S02]  /*f480*/  IMAD.MOV.U32 R11, RZ, RZ, R3 ;  /* 0x000000ffff0b7224 */ /* 0x000fe400078e0003 */
[----:B------:R-:W-:Y:S02]  /*f490*/  IMAD.MOV.U32 R29, RZ, RZ, R22 ;  /* 0x000000ffff1d7224 */ /* 0x000fe400078e0016 */
[----:B------:R-:W-:-:S05]  /*f4a0*/  IMAD.MOV.U32 R3, RZ, RZ, R23 ;  /* 0x000000ffff037224 */ /* 0x000fca00078e0017 */
[----:B------:R-:W-:Y:S04]  /*f4b0*/  STL [R1+0xc84], R3 ;  /* 0x000c840301007387 */ /* 0x000fe80000100800 */
[----:B------:R-:W-:Y:S01]  /*f4c0*/  STL [R1+0xc80], R29 ;  /* 0x000c801d01007387 */ /* 0x000fe20000100800 */
[----:B----4-:R-:W-:Y:S03]  /*f4d0*/  HMMA.16816.F32.BF16 R20, R16, R20, R4 ;  /* 0x000000141014723c */ /* 0x010fe60000041804 */
[----:B------:R-:W4:-:S15]  /*f4e0*/  LDL.LU.64 R4, [R1+0x1030] ;  /* 0x0010300001047983 */ /* 0x000f1e0000300a00 */
[----:B------:R-:W-:Y:S01]  /*f4f0*/  NOP ;  /* 0x0000000000007918 */ /* 0x000fe20000000000 */
[----:B------:R0:W-:Y:S04]  /*f500*/  STL.64 [R1+0x2c0], R20 ;  /* 0x0002c01401007387 */ /* 0x0001e80000100a00 */
[----:B------:R1:W-:Y:S04]  /*f510*/  STL.64 [R1+0x2c8], R22 ;  /* 0x0002c81601007387 */ /* 0x0003e80000100a00 */
[----:B0-----:R-:W2:Y:S02]  /*f520*/  LDL.LU.64 R20, [R1+0x1028] ;  /* 0x0010280001147983 */ /* 0x001ea40000300a00 */
[----:B--2---:R-:W-:-:S15]  /*f530*/  HMMA.16816.F32.BF16 R8, R16, R20, R8 ;  /* 0x000000141008723c */ /* 0x004fde0000041808 */
[----:B------:R-:W-:-:S04]  /*f540*/  NOP ;  /* 0x0000000000007918 */ /* 0x000fc80000000000 */
[----:B------:R-:W-:Y:S02]  /*f550*/  IMAD.MOV.U32 R6, RZ, RZ, R8 ;  /* 0x000000ffff067224 */ /* 0x000fe400078e0008 */
[----:B------:R-:W-:Y:S01]  /*f560*/  IMAD.MOV.U32 R7, RZ, RZ, R9 ;  /* 0x000000ffff077224 */ /* 0x000fe200078e0009 */
[----:B------:R-:W-:Y:S04]  /*f570*/  STL.64 [R1+0x2b8], R10 ;  /* 0x0002b80a01007387 */ /* 0x000fe80000100a00 */
[----:B------:R-:W-:Y:S04]  /*f580*/  STL.64 [R1+0xff8], R6 ;  /* 0x000ff80601007387 */ /* 0x000fe80000100a00 */
[----:B----4-:R-:W-:Y:S04]  /*f590*/  STL.64 [R1+0xff0], R4 ;  /* 0x000ff00401007387 */ /* 0x010fe80000100a00 */
[----:B------:R-:W2:Y:S04]  /*f5a0*/  LDL.LU R20, [R1+0x280] ;  /* 0x0002800001147983 */ /* 0x000ea80000300800 */
[----:B------:R-:W2:Y:S04]  /*f5b0*/  LDL.LU R21, [R1+0x284] ;  /* 0x0002840001157983 */ /* 0x000ea80000300800 */
[----:B-1----:R-:W4:Y:S04]  /*f5c0*/  LDL.LU R22, [R1+0x288] ;  /* 0x0002880001167983 */ /* 0x002f280000300800 */
[----:B------:R-:W4:Y:S04]  /*f5d0*/  LDL.LU R23, [R1+0x28c] ;  /* 0x00028c0001177983 */ /* 0x000f280000300800 */
[----:B----4-:R-:W-:Y:S04]  /*f5e0*/  STL.64 [R1+0xf60], R22 ;  /* 0x000f601601007387 */ /* 0x010fe80000100a00 */
[----:B--2---:R0:W-:Y:S04]  /*f5f0*/  STL.64 [R1+0xf58], R20 ;  /* 0x000f581401007387 */ /* 0x0041e80000100a00 */
[----:B0-----:R-:W2:Y:S04]  /*f600*/  LDL.LU R20, [R1+0x260] ;  /* 0x0002600001147983 */ /* 0x001ea80000300800 */
[----:B------:R-:W2:Y:S04]  /*f610*/  LDL.LU R21, [R1+0x264] ;  /* 0x0002640001157983 */ /* 0x000ea80000300800 */
[----:B------:R-:W4:Y:S04]  /*f620*/  LDL.LU R22, [R1+0x268] ;  /* 0x0002680001167983 */ /* 0x000f280000300800 */
[----:B------:R-:W4:Y:S01]  /*f630*/  LDL.LU R23, [R1+0x26c] ;  /* 0x00026c0001177983 */ /* 0x000f220000300800 */
[C---:B---3--:R-:W-:Y:S03]  /*f640*/  HMMA.16816.F32.BF16 R4, R16.reuse, R24, R12 ;  /* 0x000000181004723c */ /* 0x048fe6000004180c */
[----:B----4-:R-:W-:Y:S04]  /*f650*/  STL.64 [R1+0xf70], R22 ;  /* 0x000f701601007387 */ /* 0x010fe80000100a00 */
[----:B--2---:R0:W-:Y:S04]  /*f660*/  STL.64 [R1+0xf68], R20 ;  /* 0x000f681401007387 */ /* 0x0041e80000100a00 */
[----:B0-----:R-:W2:Y:S04]  /*f670*/  LDL.LU R20, [R1+0x220] ;  /* 0x0002200001147983 */ /* 0x001ea80000300800 */
[----:B------:R-:W2:Y:S04]  /*f680*/  LDL.LU R21, [R1+0x224] ;  /* 0x0002240001157983 */ /* 0x000ea80000300800 */
[----:B------:R-:W3:Y:S04]  /*f690*/  LDL.LU R22, [R1+0x228] ;  /* 0x0002280001167983 */ /* 0x000ee80000300800 */
[----:B------:R-:W3:Y:S04]  /*f6a0*/  LDL.LU R23, [R1+0x22c] ;  /* 0x00022c0001177983 */ /* 0x000ee80000300800 */
[----:B---3--:R-:W-:Y:S04]  /*f6b0*/  STL.64 [R1+0xf80], R22 ;  /* 0x000f801601007387 */ /* 0x008fe80000100a00 */
[----:B--2---:R0:W-:Y:S04]  /*f6c0*/  STL.64 [R1+0xf78], R20 ;  /* 0x000f781401007387 */ /* 0x0041e80000100a00 */
[----:B0-----:R-:W2:Y:S04]  /*f6d0*/  LDL.64 R20, [R1+0x30] ;  /* 0x0000300001147983 */ /* 0x001ea80000100a00 */
[----:B------:R-:W3:Y:S04]  /*f6e0*/  LDL.LU R12, [R1+0x100] ;  /* 0x00010000010c7983 */ /* 0x000ee80000300800 */
[----:B------:R0:W-:Y:S04]  /*f6f0*/  STL.64 [R1+0x2a0], R4 ;  /* 0x0002a00401007387 */ /* 0x0001e80000100a00 */
[----:B------:R1:W-:Y:S04]  /*f700*/  STL.64 [R1+0x2a8], R6 ;  /* 0x0002a80601007387 */ /* 0x0003e80000100a00 */
[----:B------:R-:W3:Y:S04]  /*f710*/  LDL.LU R13, [R1+0x104] ;  /* 0x00010400010d7983 */ /* 0x000ee80000300800 */
[----:B------:R-:W4:Y:S04]  /*f720*/  LDL.LU R14, [R1+0x108] ;  /* 0x00010800010e7983 */ /* 0x000f280000300800 */
[----:B------:R-:W4:Y:S04]  /*f730*/  LDL.LU R15, [R1+0x10c] ;  /* 0x00010c00010f7983 */ /* 0x000f280000300800 */
[----:B----4-:R-:W-:Y:S04]  /*f740*/  STL.64 [R1+0x1008], R14 ;  /* 0x0010080e01007387 */ /* 0x010fe80000100a00 */
[----:B---3--:R-:W-:Y:S04]  /*f750*/  STL.64 [R1+0x1000], R12 ;  /* 0x0010000c01007387 */ /* 0x008fe80000100a00 */
[----:B0-----:R-:W3:Y:S04]  /*f760*/  LDL.LU R4, [R1+0x120] ;  /* 0x0001200001047983 */ /* 0x001ee80000300800 */
[----:B------:R-:W3:Y:S04]  /*f770*/  LDL.LU R5, [R1+0x124] ;  /* 0x0001240001057983 */ /* 0x000ee80000300800 */
[----:B-1----:R-:W4:Y:S04]  /*f780*/  LDL.LU R6, [R1+0x128] ;  /* 0x0001280001067983 */ /* 0x002f280000300800 */
[----:B------:R-:W4:Y:S04]  /*f790*/  LDL.LU R7, [R1+0x12c] ;  /* 0x00012c0001077983 */ /* 0x000f280000300800 */
[----:B----4-:R-:W-:Y:S04]  /*f7a0*/  STL.64 [R1+0x1020], R6 ;  /* 0x0010200601007387 */ /* 0x010fe80000100a00 */
[----:B---3--:R0:W-:Y:S04]  /*f7b0*/  STL.64 [R1+0x1018], R4 ;  /* 0x0010180401007387 */ /* 0x0081e80000100a00 */
[----:B0-----:R-:W2:Y:S04]  /*f7c0*/  LDL.LU R4, [R1+0x140] ;  /* 0x0001400001047983 */ /* 0x001ea80000300800 */
[----:B------:R-:W2:Y:S04]  /*f7d0*/  LDL.LU R5, [R1+0x144] ;  /* 0x0001440001057983 */ /* 0x000ea80000300800 */
[----:B------:R-:W2:Y:S04]  /*f7e0*/  LDL.LU R6, [R1+0x148] ;  /* 0x0001480001067983 */ /* 0x000ea80000300800 */
[----:B------:R-:W2:Y:S04]  /*f7f0*/  LDL.LU R7, [R1+0x14c] ;  /* 0x00014c0001077983 */ /* 0x000ea80000300800 */
[----:B------:R-:W3:Y:S04]  /*f800*/  LDL.LU R8, [R1+0x130] ;  /* 0x0001300001087983 */ /* 0x000ee80000300800 */
[----:B------:R-:W3:Y:S04]  /*f810*/  LDL.LU R9, [R1+0x134] ;  /* 0x0001340001097983 */ /* 0x000ee80000300800 */
[----:B------:R-:W3:Y:S04]  /*f820*/  LDL.LU R10, [R1+0x138] ;  /* 0x00013800010a7983 */ /* 0x000ee80000300800 */
[----:B------:R-:W3:Y:S04]  /*f830*/  LDL.LU R11, [R1+0x13c] ;  /* 0x00013c00010b7983 */ /* 0x000ee80000300800 */
[----:B------:R-:W3:Y:S04]  /*f840*/  LDL.64 R12, [R1+0x10] ;  /* 0x00001000010c7983 */ /* 0x000ee80000100a00 */
[----:B------:R0:W-:Y:S04]  /*f850*/  STL.64 [R1+0xf98], R24 ;  /* 0x000f981801007387 */ /* 0x0001e80000100a00 */
[----:B0-----:R-:W4:Y:S04]  /*f860*/  LDL.LU.64 R24, [R1+0x50] ;  /* 0x0000500001187983 */ /* 0x001f280000300a00 */
[----:B----4-:R0:W-:Y:S04]  /*f870*/  STL.64 [R1+0xfb0], R24 ;  /* 0x000fb01801007387 */ /* 0x0101e80000100a00 */
[----:B0-----:R-:W4:Y:S01]  /*f880*/  LDL.64 R24, [R1+0x60] ;  /* 0x0000600001187983 */ /* 0x001f220000100a00 */
[----:B--2---:R-:W-:Y:S03]  /*f890*/  HMMA.16816.F32.BF16 R4, R16, R20, R4 ;  /* 0x000000141004723c */ /* 0x004fe60000041804 */
[----:B----4-:R-:W-:-:S15]  /*f8a0*/  STL.64 [R1+0xfc8], R24 ;  /* 0x000fc81801007387 */ /* 0x010fde0000100a00 */
[----:B------:R-:W-:Y:S01]  /*f8b0*/  NOP ;  /* 0x0000000000007918 */ /* 0x000fe20000000000 */
[----:B------:R-:W-:Y:S04]  /*f8c0*/  STL.64 [R1+0x290], R4 ;  /* 0x0002900401007387 */ /* 0x000fe80000100a00 */
[----:B------:R0:W-:Y:S04]  /*f8d0*/  STL.64 [R1+0x298], R6 ;  /* 0x0002980601007387 */ /* 0x0001e80000100a00 */
[----:B0-----:R-:W2:Y:S04]  /*f8e0*/  LDL.LU.64 R6, [R1+0x1020] ;  /* 0x0010200001067983 */ /* 0x001ea80000300a00 */
[----:B------:R-:W2:Y:S04]  /*f8f0*/  LDL.LU.64 R4, [R1+0x1018] ;  /* 0x0010180001047983 */ /* 0x000ea80000300a00 */
[----:B------:R0:W-:Y:S04]  /*f900*/  STL.64 [R1+0xf90], R20 ;  /* 0x000f901401007387 */ /* 0x0001e80000100a00 */
[----:B0-----:R-:W4:Y:S04]  /*f910*/  LDL.LU R20, [R1+0x1d0] ;  /* 0x0001d00001147983 */ /* 0x001f280000300800 */
[----:B------:R-:W4:Y:S04]  /*f920*/  LDL.LU R21, [R1+0x1d4] ;  /* 0x0001d40001157983 */ /* 0x000f280000300800 */
[----:B------:R-:W2:Y:S04]  /*f930*/  LDL.LU R22, [R1+0x1d8] ;  /* 0x0001d80001167983 */ /* 0x000ea80000300800 */
[----:B------:R-:W2:Y:S04]  /*f940*/  LDL.LU R23, [R1+0x1dc] ;  /* 0x0001dc0001177983 */ /* 0x000ea80000300800 */
[----:B--2---:R-:W-:Y:S04]  /*f950*/  STL.64 [R1+0xfa8], R22 ;  /* 0x000fa81601007387 */ /* 0x004fe80000100a00 */
[----:B----4-:R0:W-:Y:S04]  /*f960*/  STL.64 [R1+0xfa0], R20 ;  /* 0x000fa01401007387 */ /* 0x0101e80000100a00 */
[----:B0-----:R-:W2:Y:S04]  /*f970*/  LDL.LU R20, [R1+0x1c0] ;  /* 0x0001c00001147983 */ /* 0x001ea80000300800 */
[----:B------:R-:W2:Y:S04]  /*f980*/  LDL.LU R21, [R1+0x1c4] ;  /* 0x0001c40001157983 */ /* 0x000ea80000300800 */
[----:B------:R-:W4:Y:S04]  /*f990*/  LDL.LU R22, [R1+0x1c8] ;  /* 0x0001c80001167983 */ /* 0x000f280000300800 */
[----:B------:R-:W4:Y:S01]  /*f9a0*/  LDL.LU R23, [R1+0x1cc] ;  /* 0x0001cc0001177983 */ /* 0x000f220000300800 */
[----:B---3--:R-:W-:Y:S03]  /*f9b0*/  HMMA.16816.F32.BF16 R8, R16, R12, R8 ;  /* 0x0000000c1008723c */ /* 0x008fe60000041808 */
        /* <DEDUP_REMOVED lines=12> */
[----:B------:R0:W-:Y:S04]  /*fa80*/  STL.64 [R1+0x240], R8 ;  /* 0x0002400801007387 */ /* 0x0001e80000100a00 */
[----:B------:R1:W-:Y:S04]  /*fa90*/  STL.64 [R1+0x248], R10 ;  /* 0x0002480a01007387 */ /* 0x0003e80000100a00 */
[----:B0-----:R-:W3:Y:S01]  /*faa0*/  LDL.LU.64 R8, [R1+0x1010] ;  /* 0x0010100001087983 */ /* 0x001ee20000300a00 */
[----:B------:R-:W-:-:S02]  /*fab0*/  IMAD.MOV.U32 R3, RZ, RZ, R13 ;  /* 0x000000ffff037224 */ /* 0x000fc400078e000d */
[----:B-1----:R-:W-:Y:S01]  /*fac0*/  IMAD.MOV.U32 R10, RZ, RZ, R12 ;  /* 0x000000ffff0a7224 */ /* 0x002fe200078e000c */
[----:B------:R-:W4:Y:S04]  /*fad0*/  LDL.LU.64 R14, [R1+0x1008] ;  /* 0x00100800010e7983 */ /* 0x000f280000300a00 */
[----:B------:R-:W4:Y:S01]  /*fae0*/  LDL.LU.64 R12, [R1+0x1000] ;  /* 0x00100000010c7983 */ /* 0x000f220000300a00 */
[----:B---3--:R-:W-:-:S15]  /*faf0*/  HMMA.16816.F32.BF16 R4, R16, R8, R4 ;  /* 0x000000081004723c */ /* 0x008fde0000041804 */
[----:B------:R-:W-:-:S04]  /*fb00*/  NOP ;  /* 0x0000000000007918 */ /* 0x000fc80000000000 */
[----:B------:R-:W-:Y:S04]  /*fb10*/  STL.64 [R1+0x210], R4 ;  /* 0x0002100401007387 */ /* 0x000fe80000100a00 */
[----:B------:R0:W-:Y:S04]  /*fb20*/  STL.64 [R1+0x218], R6 ;  /* 0x0002180601007387 */ /* 0x0001e80000100a00 */
[----:B0-----:R-:W3:Y:S04]  /*fb30*/  LDL.LU.64 R6, [R1+0xff8] ;  /* 0x000ff80001067983 */ /* 0x001ee80000300a00 */
[----:B------:R-:W4:Y:S01]  /*fb40*/  LDL.LU.64 R4, [R1+0xff0] ;  /* 0x000ff00001047983 */ /* 0x000f220000300a00 */
[----:B------:R-:W-:-:S02]  /*fb50*/  IMAD.MOV.U32 R24, RZ, RZ, R27 ;  /* 0x000000ffff187224 */ /* 0x000fc400078e001b */
[----:B------:R-:W-:Y:S01]  /*fb60*/  IMAD.MOV.U32 R25, RZ, RZ, R26 ;  /* 0x000000ffff197224 */ /* 0x000fe200078e001a */
[----:B----4-:R-:W-:Y:S01]  /*fb70*/  HMMA.16816.F32.BF16 R16, R16, R4, R12 ;  /* 0x000000041010723c */ /* 0x010fe2000004180c */
[----:B------:R-:W2:Y:S04]  /*fb80*/  LDL.LU.64 R14, [R1+0xfe8] ;  /* 0x000fe800010e7983 */ /* 0x000ea80000300a00 */
[----:B------:R-:W2:-:S14]  /*fb90*/  LDL.LU.64 R12, [R1+0xfe0] ;  /* 0x000fe000010c7983 */ /* 0x000e9c0000300a00 */
[----:B------:R-:W-:Y:S04]  /*fba0*/  STL.64 [R1+0xa0], R16 ;  /* 0x0000a01001007387 */ /* 0x000fe80000100a00 */
[----:B------:R-:W-:Y:S01]  /*fbb0*/  STL.64 [R1+0xa8], R18 ;  /* 0x0000a81201007387 */ /* 0x000fe20000100a00 */
[----:B--2---:R-:W-:Y:S03]  /*fbc0*/  HMMA.16816.F32.BF16 R24, R12, R24, R20 ;  /* 0x000000180c18723c */ /* 0x004fe60000041814 */
[----:B------:R-:W2:Y:S04]  /*fbd0*/  LDL.LU.64 R22, [R1+0xfd8] ;  /* 0x000fd80001167983 */ /* 0x000ea80000300a00 */
[----:B------:R-:W2:-:S12]  /*fbe0*/  LDL.LU.64 R20, [R1+0xfd0] ;  /* 0x000fd00001147983 */ /* 0x000e980000300a00 */
[----:B------:R0:W-:Y:S04]  /*fbf0*/  STL.64 [R1+0x90], R24 ;  /* 0x0000901801007387 */ /* 0x0001e80000100a00 */
[----:B------:R-:W-:Y:S04]  /*fc00*/  STL.64 [R1+0x98], R26 ;  /* 0x0000981a01007387 */ /* 0x000fe80000100a00 */
[----:B0-----:R-:W2:Y:S01]  /*fc10*/  LDL.LU.64 R24, [R1+0xfc8] ;  /* 0x000fc80001187983 */ /* 0x001ea20000300a00 */
[----:B------:R-:W-:Y:S01]  /*fc20*/  IMAD.MOV.U32 R17, RZ, RZ, R3 ;  /* 0x000000ffff117224 */ /* 0x000fe200078e0003 */
        /* <DEDUP_REMOVED lines=20> */
[----:B------:R-:W2:-:S15]  /*fd70*/  LDL.LU.64 R20, [R1+0xf90] ;  /* 0x000f900001147983 */ /* 0x000e9e0000300a00 */
[----:B------:R-:W-:Y:S02]  /*fd80*/  NOP ;  /* 0x0000000000007918 */ /* 0x000fe40000000000 */
[----:B------:R0:W-:Y:S04]  /*fd90*/  STL.64 [R1+0xb78], R26 ;  /* 0x000b781a01007387 */ /* 0x0001e80000100a00 */
[----:B------:R1:W-:Y:S01]  /*fda0*/  STL.64 [R1+0xb70], R24 ;  /* 0x000b701801007387 */ /* 0x0003e20000100a00 */
[----:B0-----:R-:W-:Y:S02]  /*fdb0*/  IMAD.MOV.U32 R26, RZ, RZ, R0 ;  /* 0x000000ffff1a7224 */ /* 0x001fe400078e0000 */
[----:B------:R-:W-:Y:S01]  /*fdc0*/  IMAD.MOV.U32 R27, RZ, RZ, R2 ;  /* 0x000000ffff1b7224 */ /* 0x000fe200078e0002 */
[----:B------:R-:W4:Y:S01]  /*fdd0*/  LDL.LU R0, [R1+0xf8c] ;  /* 0x000f8c0001007983 */ /* 0x000f220000300800 */
[----:B-1----:R-:W-:Y:S02]  /*fde0*/  IMAD.MOV.U32 R24, RZ, RZ, R11 ;  /* 0x000000ffff187224 */ /* 0x002fe400078e000b */
[----:B------:R-:W-:Y:S01]  /*fdf0*/  IMAD.MOV.U32 R25, RZ, RZ, R10 ;  /* 0x000000ffff197224 */ /* 0x000fe200078e000a */
[----:B------:R-:W2:Y:S04]  /*fe00*/  LDL.LU R2, [R1+0xf88] ;  /* 0x000f880001027983 */ /* 0x000ea80000300800 */
[----:B------:R-:W-:Y:S04]  /*fe10*/  STL.64 [R1+0xf30], R26 ;  /* 0x000f301a01007387 */ /* 0x000fe80000100a00 */
[----:B------:R0:W-:Y:S04]  /*fe20*/  STL.64 [R1+0xf28], R24 ;  /* 0x000f281801007387 */ /* 0x0001e80000100a00 */
[----:B0-----:R-:W2:Y:S04]  /*fe30*/  LDL.LU R24, [R1+0x200] ;  /* 0x0002000001187983 */ /* 0x001ea80000300800 */
[----:B------:R-:W2:Y:S04]  /*fe40*/  LDL.LU R25, [R1+0x204] ;  /* 0x0002040001197983 */ /* 0x000ea80000300800 */
[----:B------:R-:W2:Y:S04]  /*fe50*/  LDL.LU R26, [R1+0x208] ;  /* 0x00020800011a7983 */ /* 0x000ea80000300800 */
[----:B------:R-:W2:Y:S02]  /*fe60*/  LDL.LU R27, [R1+0x20c] ;  /* 0x00020c00011b7983 */ /* 0x000ea40000300800 */
[----:B--2---:R-:W-:-:S15]  /*fe70*/  HMMA.16816.F32.BF16 R24, R12, R20, R24 ;  /* 0x000000140c18723c */ /* 0x004fde0000041818 */
[----:B------:R-:W-:-:S04]  /*fe80*/  NOP ;  /* 0x0000000000007918 */ /* 0x000fc80000000000 */
[----:B------:R-:W-:Y:S04]  /*fe90*/  STL.64 [R1+0xb0], R24 ;  /* 0x0000b01801007387 */ /* 0x000fe80000100a00 */
[----:B------:R0:W-:Y:S04]  /*fea0*/  STL.64 [R1+0xb8], R26 ;  /* 0x0000b81a01007387 */ /* 0x0001e80000100a00 */
[----:B------:R-:W2:Y:S01]  /*feb0*/  LDL.LU.64 R22, [R1+0xf80] ;  /* 0x000f800001167983 */ /* 0x000ea20000300a00 */
[----:B0-----:R-:W-:Y:S02]  /*fec0*/  IMAD.MOV.U32 R27, RZ, RZ, R20 ;  /* 0x000000ffff1b7224 */ /* 0x001fe400078e0014 */
[----:B------:R-:W-:-:S02]  /*fed0*/  IMAD.MOV.U32 R26, RZ, RZ, R21 ;  /* 0x000000ffff1a7224 */ /* 0x000fc400078e0015 */
[----:B------:R-:W2:Y:S02]  /*fee0*/  LDL.LU.64 R20, [R1+0xf78] ;  /* 0x000f780001147983 */ /* 0x000ea40000300a00 */
[----:B--2---:R-:W-:Y:S02]  /*fef0*/  HMMA.16816.F32.BF16 R16, R12, R16, R20 ;  /* 0x000000100c10723c */ /* 0x004fe40000041814 */
[----:B------:R-:W2:Y:S04]  /*ff00*/  LDL.LU.64 R22, [R1+0xf70] ;  /* 0x000f700001167983 */ /* 0x000ea80000300a00 */
[----:B------:R-:W2:-:S13]  /*ff10*/  LDL.LU.64 R20, [R1+0xf68] ;  /* 0x000f680001147983 */ /* 0x000e9a0000300a00 */
[----:B------:R-:W-:Y:S04]  /*ff20*/  STL.64 [R1+0xf0], R16 ;  /* 0x0000f01001007387 */ /* 0x000fe80000100a00 */
[----:B------:R-:W-:Y:S01]  /*ff30*/  STL.64 [R1+0xf8], R18 ;  /* 0x0000f81201007387 */ /* 0x000fe20000100a00 */
[----:B------:R-:W-:Y:S02]  /*ff40*/  IMAD.MOV.U32 R25, RZ, RZ, R8 ;  /* 0x000000ffff197224 */ /* 0x000fe400078e0008 */
[----:B------:R-:W-:Y:S01]  /*ff50*/  IMAD.MOV.U32 R24, RZ, RZ, R9 ;  /* 0x000000ffff187224 */ /* 0x000fe200078e0009 */
[----:B------:R-:W-:Y:S01]  /*ff60*/  LDSM.16.MT88.4 R16, [R28+0x8100] ;  /* 0x008100001c10783b */ /* 0x000fe20000004200 */
[----:B--2---:R-:W-:Y:S03]  /*ff70*/  HMMA.16816.F32.BF16 R20, R12, R8, R20 ;  /* 0x000000080c14723c */ /* 0x004fe60000041814 */
[----:B------:R-:W0:-:S15]  /*ff80*/  LDSM.16.MT88.4 R8, [R28+0x8180] ;  /* 0x008180001c08783b */ /* 0x000e1e0000004200 */
[----:B------:R-:W-:Y:S01]  /*ff90*/  NOP ;  /* 0x0000000000007918 */ /* 0x000fe20000000000 */
[----:B------:R-:W-:Y:S04]  /*ffa0*/  STL.64 [R1+0x190], R20 ;  /* 0x0001901401007387 */ /* 0x000fe80000100a00 */
[----:B------:R1:W-:Y:S04]  /*ffb0*/  STL.64 [R1+0x198], R22 ;  /* 0x0001981601007387 */ /* 0x0003e80000100a00 */
[----:B-1----:R-:W2:Y:S04]  /*ffc0*/  LDL.LU.64 R22, [R1+0xf60] ;  /* 0x000f600001167983 */ /* 0x002ea80000300a00 */
[----:B------:R-:W2:Y:S04]  /*ffd0*/  LDL.LU.64 R20, [R1+0xf58] ;  /* 0x000f580001147983 */ /* 0x000ea80000300a00 */
[----:B0-----:R-:W-:Y:S04]  /*ffe0*/  STL.64 [R1+0xeb8], R10 ;  /* 0x000eb80a01007387 */ /* 0x001fe80000100a00 */
[----:B------:R2:W-:Y:S04]  /*fff0*/  STL.64 [R1+0xeb0], R8 ;  /* 0x000eb00801007387 */ /* 0x0005e80000100a00 */
[----:B---3--:R-:W-:Y:S04]  /*10000*/  STL.64 [R1+0xec8], R6 ;  /* 0x000ec80601007387 */ /* 0x008fe80000100a00 */
[----:B------:R-:W-:Y:S01]  /*10010*/  STL.64 [R1+0xec0], R4 ;  /* 0x000ec00401007387 */ /* 0x000fe20000100a00 */
[----:B--2---:R-:W-:Y:S03]  /*10020*/  HMMA.16816.F32.BF16 R8, R12, R4, R20 ;  /* 0x000000040c08723c */ /* 0x004fe60000041814 */
[----:B------:R-:W0:Y:S04]  /*10030*/  LDSM.16.MT88.4 R20, [R28+0x8200] ;  /* 0x008200001c14783b */ /* 0x000e280000004200 */
[----:B------:R-:W1:-:S12]  /*10040*/  LDSM.16.MT88.4 R12, [R28+0x8280] ;  /* 0x008280001c0c783b */ /* 0x000e580000004200 */
[----:B------:R-:W-:Y:S04]  /*10050*/  STL.64 [R1+0x180], R8 ;  /* 0x0001800801007387 */ /* 0x000fe80000100a00 */
[----:B------:R-:W-:Y:S04]  /*10060*/  STL.64 [R1+0x188], R10 ;  /* 0x0001880a01007387 */ /* 0x000fe80000100a00 */
[----:B0-----:R-:W-:Y:S04]  /*10070*/  STL.64 [R1+0xe30], R22 ;  /* 0x000e301601007387 */ /* 0x001fe80000100a00 */
[----:B------:R0:W-:Y:S02]  /*10080*/  STL.64 [R1+0xe28], R20 ;  /* 0x000e281401007387 */ /* 0x0001e40000100a00 */
[----:B0-----:R-:W-:-:S02]  /*10090*/  IMAD.MOV.U32 R20, RZ, RZ, R27 ;  /* 0x000000ffff147224 */ /* 0x001fc400078e001b */
[----:B------:R-:W-:-:S05]  /*100a0*/  IMAD.MOV.U32 R21, RZ, RZ, R26 ;  /* 0x000000ffff157224 */ /* 0x000fca00078e001a */
[----:B------:R-:W-:Y:S04]  /*100b0*/  STL.64 [R1+0xf10], R20 ;  /* 0x000f101401007387 */ /* 0x000fe80000100a00 */
[----:B-1----:R-:W-:Y:S04]  /*100c0*/  STL.64 [R1+0xdb8], R14 ;  /* 0x000db80e01007387 */ /* 0x002fe80000100a00 */
[----:B------:R0:W-:Y:S04]  /*100d0*/  STL.64 [R1+0xdb0], R12 ;  /* 0x000db00c01007387 */ /* 0x0001e80000100a00 */
        /* <DEDUP_REMOVED lines=16> */
[----:B------:R-:W3:Y:S04]  /*101e0*/  LDL.LU R14, [R1+0x4d8] ;  /* 0x0004d800010e7983 */ /* 0x000ee80000300800 */
[----:B------:R-:W3:Y:S04]  /*101f0*/  LDL.LU R15, [R1+0x4dc] ;  /* 0x0004dc00010f7983 */ /* 0x000ee80000300800 */
[----:B------:R0:W-:Y:S04]  /*10200*/  STL.64 [R1+0xee0], R4 ;  /* 0x000ee00401007387 */ /* 0x0001e80000100a00 */
[----:B------:R-:W2:Y:S04]  /*10210*/  LDL.LU R8, [R1+0x500] ;  /* 0x0005000001087983 */ /* 0x000ea80000300800 */
[----:B------:R-:W2:Y:S04]  /*10220*/  LDL.LU R9, [R1+0x504] ;  /* 0x0005040001097983 */ /* 0x000ea80000300800 */
[----:B------:R-:W2:Y:S04]  /*10230*/  LDL.LU R10, [R1+0x508] ;  /* 0x00050800010a7983 */ /* 0x000ea80000300800 */
[----:B------:R-:W2:Y:S04]  /*10240*/  LDL.LU R11, [R1+0x50c] ;  /* 0x00050c00010b7983 */ /* 0x000ea80000300800 */
[----:B0-----:R-:W2:Y:S04]  /*10250*/  LDL.64 R4, [R1+0x10] ;  /* 0x0000100001047983 */ /* 0x001ea80000100a00 */
[----:B--2---:R-:W-:Y:S04]  /*10260*/  STL.64 [R1+0xef8], R4 ;  /* 0x000ef80401007387 */ /* 0x004fe80000100a00 */
[----:B------:R-:W-:Y:S04]  /*10270*/  STL.64 [R1+0xed8], R10 ;  /* 0x000ed80a01007387 */ /* 0x000fe80000100a00 */
[----:B------:R0:W-:Y:S04]  /*10280*/  STL.64 [R1+0xed0], R8 ;  /* 0x000ed00801007387 */ /* 0x0001e80000100a00 */
[----:B0-----:R-:W2:Y:S04]  /*10290*/  LDL.LU R8, [R1+0x580] ;  /* 0x0005800001087983 */ /* 0x001ea80000300800 */
[----:B------:R-:W2:Y:S04]  /*102a0*/  LDL.LU R9, [R1+0x584] ;  /* 0x0005840001097983 */ /* 0x000ea80000300800 */
[----:B------:R-:W2:Y:S04]  /*102b0*/  LDL.LU R10, [R1+0x588] ;  /* 0x00058800010a7983 */ /* 0x000ea80000300800 */
[----:B------:R-:W2:Y:S04]  /*102c0*/  LDL.LU R11, [R1+0x58c] ;  /* 0x00058c00010b7983 */ /* 0x000ea80000300800 */
[----:B------:R-:W2:Y:S04]  /*102d0*/  LDL.LU R24, [R1+0x5d0] ;  /* 0x0005d00001187983 */ /* 0x000ea80000300800 */
[----:B------:R-:W2:Y:S04]  /*102e0*/  LDL.LU R25, [R1+0x5d4] ;  /* 0x0005d40001197983 */ /* 0x000ea80000300800 */
[----:B------:R-:W2:Y:S04]  /*102f0*/  LDL.LU R26, [R1+0x5d8] ;  /* 0x0005d800011a7983 */ /* 0x000ea80000300800 */
[----:B------:R-:W2:Y:S04]  /*10300*/  LDL.LU R27, [R1+0x5dc] ;  /* 0x0005dc00011b7983 */ /* 0x000ea80000300800 */
[----:B--2---:R-:W-:Y:S04]  /*10310*/  STL.64 [R1+0xf40], R26 ;  /* 0x000f401a01007387 */ /* 0x004fe80000100a00 */
[----:B------:R0:W-:Y:S04]  /*10320*/  STL.64 [R1+0xf38], R24 ;  /* 0x000f381801007387 */ /* 0x0001e80000100a00 */
[----:B0-----:R-:W2:Y:S04]  /*10330*/  LDL.64 R24, [R1+0x70] ;  /* 0x0000700001187983 */ /* 0x001ea80000100a00 */
        /* <DEDUP_REMOVED lines=10> */
[----:B0-----:R-:W2:Y:S04]  /*103e0*/  LDL.LU R20, [R1+0x5c0] ;  /* 0x0005c00001147983 */ /* 0x001ea80000300800 */
        /* <DEDUP_REMOVED lines=9> */
[----:B------:R-:W-:Y:S04]  /*10480*/  STL.64 [R1+0xf08], R6 ;  /* 0x000f080601007387 */ /* 0x000fe80000100a00 */
[----:B------:R0:W-:Y:S04]  /*10490*/  STL.64 [R1+0xf00], R4 ;  /* 0x000f000401007387 */ /* 0x0001e80000100a00 */
[----:B0-----:R-:W4:Y:S04]  /*104a0*/  LDL.64 R4, [R1+0x40] ;  /* 0x0000400001047983 */ /* 0x001f280000100a00 */
[----:B------:R-:W-:Y:S04]  /*104b0*/  STL.64 [R1+0xef0], R10 ;  /* 0x000ef00a01007387 */ /* 0x000fe80000100a00 */
[----:B------:R0:W-:Y:S01]  /*104c0*/  STL.64 [R1+0xee8], R8 ;  /* 0x000ee80801007387 */ /* 0x0001e20000100a00 */
[----:B------:R-:W-:-:S03]  /*104d0*/  IMAD.MOV.U32 R6, RZ, RZ, R24 ;  /* 0x000000ffff067224 */ /* 0x000fc600078e0018 */
[----:B0-----:R-:W4:Y:S04]  /*104e0*/  LDL.LU R8, [R1+0x590] ;  /* 0x0005900001087983 */ /* 0x001f280000300800 */
[----:B------:R-:W4:Y:S04]  /*104f0*/  LDL.LU R9, [R1+0x594] ;  /* 0x0005940001097983 */ /* 0x000f280000300800 */
[----:B------:R-:W4:Y:S04]  /*10500*/  LDL.LU R10, [R1+0x598] ;  /* 0x00059800010a7983 */ /* 0x000f280000300800 */
[----:B------:R-:W4:Y:S04]  /*10510*/  LDL.LU R11, [R1+0x59c] ;  /* 0x00059c00010b7983 */ /* 0x000f280000300800 */
[----:B---3--:R-:W-:Y:S04]  /*10520*/  STL.64 [R1+0xe80], R14 ;  /* 0x000e800e01007387 */ /* 0x008fe80000100a00 */
[----:B------:R0:W-:Y:S02]  /*10530*/  STL.64 [R1+0xe78], R12 ;  /* 0x000e780c01007387 */ /* 0x0001e40000100a00 */
[----:B0-----:R-:W-:-:S02]  /*10540*/  IMAD.MOV.U32 R13, RZ, RZ, R3 ;  /* 0x000000ffff0d7224 */ /* 0x001fc400078e0003 */
[----:B------:R-:W-:Y:S01]  /*10550*/  IMAD.MOV.U32 R3, RZ, RZ, R25 ;  /* 0x000000ffff037224 */ /* 0x000fe200078e0019 */
[----:B--2---:R-:W-:-:S15]  /*10560*/  HMMA.16816.F32.BF16 R20, R16, R24, R20 ;  /* 0x000000181014723c */ /* 0x004fde0000041814 */
[----:B------:R-:W-:-:S04]  /*10570*/  NOP ;  /* 0x0000000000007918 */ /* 0x000fc80000000000 */
[----:B------:R-:W-:Y:S04]  /*10580*/  STL.64 [R1+0x200], R20 ;  /* 0x0002001401007387 */ /* 0x000fe80000100a00 */
[----:B------:R0:W-:Y:S04]  /*10590*/  STL.64 [R1+0x208], R22 ;  /* 0x0002081601007387 */ /* 0x0001e80000100a00 */
[----:B0-----:R-:W2:Y:S04]  /*105a0*/  LDL.LU.64 R22, [R1+0xf50] ;  /* 0x000f500001167983 */ /* 0x001ea80000300a00 */
[----:B------:R-:W2:Y:S04]  /*105b0*/  LDL.LU.64 R20, [R1+0xf48] ;  /* 0x000f480001147983 */ /* 0x000ea80000300a00 */
[----:B------:R-:W3:Y:S04]  /*105c0*/  LDL.LU.64 R26, [R1+0xf40] ;  /* 0x000f4000011a7983 */ /* 0x000ee80000300a00 */
[----:B------:R-:W3:Y:S01]  /*105d0*/  LDL.LU.64 R24, [R1+0xf38] ;  /* 0x000f380001187983 */ /* 0x000ee20000300a00 */
[----:B------:R-:W-:-:S07]  /*105e0*/  IMAD.MOV.U32 R12, RZ, RZ, R29 ;  /* 0x000000ffff0c7224 */ /* 0x000fce00078e001d */
[----:B---3--:R-:W-:-:S15]  /*105f0*/  HMMA.16816.F32.BF16 R24, R16, R12, R24 ;  /* 0x0000000c1018723c */ /* 0x008fde0000041818 */
[----:B------:R-:W-:-:S04]  /*10600*/  NOP ;  /* 0x0000000000007918 */ /* 0x000fc80000000000 */
[----:B------:R-:W-:Y:S04]  /*10610*/  STL.64 [R1+0x1f0], R24 ;  /* 0x0001f01801007387 */ /* 0x000fe80000100a00 */
[----:B------:R0:W-:Y:S04]  /*10620*/  STL.64 [R1+0x1f8], R26 ;  /* 0x0001f81a01007387 */ /* 0x0001e80000100a00 */
[----:B0-----:R-:W3:Y:S04]  /*10630*/  LDL.LU.64 R26, [R1+0xf30] ;  /* 0x000f3000011a7983 */ /* 0x001ee80000300a00 */
[----:B------:R-:W2:Y:S04]  /*10640*/  LDL.LU.64 R24, [R1+0xf28] ;  /* 0x000f280001187983 */ /* 0x000ea80000300a00 */
[----:B------:R-:W-:Y:S01]  /*10650*/  STL.64 [R1+0xe98], R12 ;  /* 0x000e980c01007387 */ /* 0x000fe20000100a00 */
[----:B--2---:R-:W-:-:S15]  /*10660*/  HMMA.16816.F32.BF16 R20, R16, R24, R20 ;  /* 0x000000181014723c */ /* 0x004fde0000041814 */
[----:B------:R-:W-:-:S04]  /*10670*/  NOP ;  /* 0x0000000000007918 */ /* 0x000fc80000000000 */
[----:B------:R-:W-:Y:S04]  /*10680*/  STL.64 [R1+0x1e0], R20 ;  /* 0x0001e01401007387 */ /* 0x000fe80000100a00 */
[----:B------:R0:W-:Y:S04]  /*10690*/  STL.64 [R1+0x1e8], R22 ;  /* 0x0001e81601007387 */ /* 0x0001e80000100a00 */
[----:B0-----:R-:W2:Y:S04]  /*106a0*/  LDL.LU.64 R22, [R1+0xf20] ;  /* 0x000f200001167983 */ /* 0x001ea80000300a00 */
[----:B------:R-:W2:Y:S04]  /*106b0*/  LDL.LU.64 R20, [R1+0xf18] ;  /* 0x000f180001147983 */ /* 0x000ea80000300a00 */
[----:B---3--:R-:W-:Y:S04]  /*106c0*/  STL.64 [R1+0xe90], R26 ;  /* 0x000e901a01007387 */ /* 0x008fe80000100a00 */
[----:B------:R0:W-:Y:S04]  /*106d0*/  STL.64 [R1+0xe88], R24 ;  /* 0x000e881801007387 */ /* 0x0001e80000100a00 */
[----:B0-----:R-:W3:Y:S04]  /*106e0*/  LDL.LU R24, [R1+0x4e0] ;  /* 0x0004e00001187983 */ /* 0x001ee80000300800 */
[----:B------:R-:W3:Y:S04]  /*106f0*/  LDL.LU R25, [R1+0x4e4] ;  /* 0x0004e40001197983 */ /* 0x000ee80000300800 */
[----:B------:R-:W3:Y:S04]  /*10700*/  LDL.LU R26, [R1+0x4e8] ;  /* 0x0004e800011a7983 */ /* 0x000ee80000300800 */
[----:B------:R-:W3:Y:S01]  /*10710*/  LDL.LU R27, [R1+0x4ec] ;  /* 0x0004ec00011b7983 */ /* 0x000ee20000300800 */
[----:B------:R-:W-:-:S02]  /*10720*/  IMAD.MOV.U32 R12, RZ, RZ, R6 ;  /* 0x000000ffff0c7224 */ /* 0x000fc400078e0006 */
[----:B------:R-:W-:Y:S02]  /*10730*/  IMAD.MOV.U32 R13, RZ, RZ, R3 ;  /* 0x000000ffff0d7224 */ /* 0x000fe400078e0003 */
[----:B----4-:R-:W-:Y:S01]  /*10740*/  IMAD.MOV.U32 R3, RZ, RZ, R5 ;  /* 0x000000ffff037224 */ /* 0x010fe200078e0005 */
[----:B--2---:R-:W-:Y:S01]  /*10750*/  HMMA.16816.F32.BF16 R20, R16, R4, R20 ;  /* 0x000000041014723c */ /* 0x004fe20000041814 */
[----:B---3--:R-:W-:Y:S04]  /*10760*/  STL.64 [R1+0xea8], R26 ;  /* 0x000ea81a01007387 */ /* 0x008fe80000100a00 */
[----:B------:R0:W-:Y:S04]  /*10770*/  STL.64 [R1+0xea0], R24 ;  /* 0x000ea01801007387 */ /* 0x0001e80000100a00 */
[----:B0-----:R-:W2:Y:S04]  /*10780*/  LDL.LU R24, [R1+0x4f0] ;  /* 0x0004f00001187983 */ /* 0x001ea80000300800 */
[----:B------:R-:W2:Y:S04]  /*10790*/  LDL.LU R25, [R1+0x4f4] ;  /* 0x0004f40001197983 */ /* 0x000ea80000300800 */
[----:B------:R-:W2:Y:S04]  /*107a0*/  LDL.LU R26, [R1+0x4f8] ;  /* 0x0004f800011a7983 */ /* 0x000ea80000300800 */
[----:B------:R-:W2:Y:S04]  /*107b0*/  LDL.LU R27, [R1+0x4fc] ;  /* 0x0004fc00011b7983 */ /* 0x000ea80000300800 */
[----:B------:R0:W-:Y:S04]  /*107c0*/  STL.64 [R1+0x1d0], R20 ;  /* 0x0001d01401007387 */ /* 0x0001e80000100a00 */
[----:B------:R1:W-:Y:S04]  /*107d0*/  STL.64 [R1+0x1d8], R22 ;  /* 0x0001d81601007387 */ /* 0x0003e80000100a00 */
[----:B0-----:R-:W3:Y:S01]  /*107e0*/  LDL.LU.64 R20, [R1+0xf10] ;  /* 0x000f100001147983 */ /* 0x001ee20000300a00 */
[----:B-1----:R-:W-:-:S03]  /*107f0*/  IMAD.MOV.U32 R22, RZ, RZ, R4 ;  /* 0x000000ffff167224 */ /* 0x002fc600078e0004 */
[----:B------:R-:W3:Y:S04]  /*10800*/  LDL.LU.64 R6, [R1+0xf08] ;  /* 0x000f080001067983 */ /* 0x000ee80000300a00 */
[----:B------:R-:W3:Y:S02]  /*10810*/  LDL.LU.64 R4, [R1+0xf00] ;  /* 0x000f000001047983 */ /* 0x000ee40000300a00 */
[----:B---3--:R-:W-:-:S15]  /*10820*/  HMMA.16816.F32.BF16 R4, R16, R20, R4 ;  /* 0x000000141004723c */ /* 0x008fde0000041804 */
[----:B------:R-:W-:-:S04]  /*10830*/  NOP ;  /* 0x0000000000007918 */ /* 0x000fc80000000000 */
[----:B------:R0:W-:Y:S04]  /*10840*/  STL.64 [R1+0x1c0], R4 ;  /* 0x0001c00401007387 */ /* 0x0001e80000100a00 */
[----:B------:R-:W-:Y:S04]  /*10850*/  STL.64 [R1+0x1c8], R6 ;  /* 0x0001c80601007387 */ /* 0x000fe80000100a00 */
[----:B0-----:R-:W3:Y:S02]  /*10860*/  LDL.LU.64 R4, [R1+0xef8] ;  /* 0x000ef80001047983 */ /* 0x001ee40000300a00 */
[----:B---3--:R-:W-:Y:S01]  /*10870*/  HMMA.16816.F32.BF16 R8, R16, R4, R8 ;  /* 0x000000041008723c */ /* 0x008fe20000041808 */
[----:B------:R-:W-:-:S02]  /*10880*/  IMAD.MOV.U32 R15, RZ, RZ, R4 ;  /* 0x000000ffff0f7224 */ /* 0x000fc400078e0004 */
[----:B------:R-:W-:-:S15]  /*10890*/  IMAD.MOV.U32 R14, RZ, RZ, R5 ;  /* 0x000000ffff0e7224 */ /* 0x000fde00078e0005 */
[----:B------:R-:W-:Y:S01]  /*108a0*/  NOP ;  /* 0x0000000000007918 */ /* 0x000fe20000000000 */
[----:B------:R-:W-:Y:S04]  /*108b0*/  STL.64 [R1+0x1b0], R8 ;  /* 0x0001b00801007387 */ /* 0x000fe80000100a00 */
[----:B------:R0:W-:Y:S04]  /*108c0*/  STL.64 [R1+0x1b8], R10 ;  /* 0x0001b80a01007387 */ /* 0x0001e80000100a00 */
[----:B0-----:R-:W3:Y:S04]  /*108d0*/  LDL.LU.64 R10, [R1+0xef0] ;  /* 0x000ef000010a7983 */ /* 0x001ee80000300a00 */
[----:B------:R-:W3:Y:S04]  /*108e0*/  LDL.LU.64 R8, [R1+0xee8] ;  /* 0x000ee80001087983 */ /* 0x000ee80000300a00 */
[----:B------:R-:W3:Y:S02]  /*108f0*/  LDL.LU.64 R4, [R1+0xee0] ;  /* 0x000ee00001047983 */ /* 0x000ee40000300a00 */
[----:B---3--:R-:W-:Y:S02]  /*10900*/  HMMA.16816.F32.BF16 R4, R16, R4, R8 ;  /* 0x000000041004723c */ /* 0x008fe40000041808 */
[----:B------:R-:W3:Y:S04]  /*10910*/  LDL.LU.64 R10, [R1+0xed8] ;  /* 0x000ed800010a7983 */ /* 0x000ee80000300a00 */
[----:B------:R-:W3:-:S13]  /*10920*/  LDL.LU.64 R8, [R1+0xed0] ;  /* 0x000ed00001087983 */ /* 0x000eda0000300a00 */
[----:B------:R-:W-:Y:S04]  /*10930*/  STL.64 [R1+0x1a0], R4 ;  /* 0x0001a00401007387 */ /* 0x000fe80000100a00 */
[----:B------:R0:W-:Y:S04]  /*10940*/  STL.64 [R1+0x1a8], R6 ;  /* 0x0001a80601007387 */ /* 0x0001e80000100a00 */
[----:B0-----:R-:W4:Y:S04]  /*10950*/  LDL.LU.64 R6, [R1+0xec8] ;  /* 0x000ec80001067983 */ /* 0x001f280000300a00 */
[----:B------:R-:W3:Y:S02]  /*10960*/  LDL.LU.64 R4, [R1+0xec0] ;  /* 0x000ec00001047983 */ /* 0x000ee40000300a00 */
[----:B---3--:R-:W-:Y:S02]  /*10970*/  HMMA.16816.F32.BF16 R16, R16, R4, R8 ;  /* 0x000000041010723c */ /* 0x008fe40000041808 */
[----:B------:R-:W2:Y:S04]  /*10980*/  LDL.LU.64 R10, [R1+0xeb8] ;  /* 0x000eb800010a7983 */ /* 0x000ea80000300a00 */
[----:B------:R-:W2:Y:S04]  /*10990*/  LDL.LU.64 R8, [R1+0xeb0] ;  /* 0x000eb00001087983 */ /* 0x000ea80000300a00 */
[----:B----4-:R-:W-:Y:S04]  /*109a0*/  STL.64 [R1+0xe40], R6 ;  /* 0x000e400601007387 */ /* 0x010fe80000100a00 */
[----:B------:R-:W-:Y:S05]  /*109b0*/  STL.64 [R1+0xe38], R4 ;  /* 0x000e380401007387 */ /* 0x000fea0000100a00 */
[----:B------:R0:W-:Y:S02]  /*109c0*/  STL.64 [R1+0x170], R16 ;  /* 0x0001701001007387 */ /* 0x0001e40000100a00 */
[----:B0-----:R-:W-:-:S02]  /*109d0*/  IMAD.MOV.U32 R16, RZ, RZ, R15 ;  /* 0x000000ffff107224 */ /* 0x001fc400078e000f */
[----:B------:R-:W-:Y:S01]  /*109e0*/  IMAD.MOV.U32 R17, RZ, RZ, R14 ;  /* 0x000000ffff117224 */ /* 0x000fe200078e000e */
[----:B------:R-:W-:Y:S04]  /*109f0*/  STL.64 [R1+0x178], R18 ;  /* 0x0001781201007387 */ /* 0x000fe80000100a00 */
[----:B------:R-:W3:Y:S04]  /*10a00*/  LDL.LU R4, [R1+0x4b0] ;  /* 0x0004b00001047983 */ /* 0x000ee80000300800 */
[----:B------:R-:W3:Y:S04]  /*10a10*/  LDL.LU R5, [R1+0x4b4] ;  /* 0x0004b40001057983 */ /* 0x000ee80000300800 */
[----:B------:R-:W3:Y:S04]  /*10a20*/  LDL.LU R6, [R1+0x4b8] ;  /* 0x0004b80001067983 */ /* 0x000ee80000300800 */
[----:B------:R-:W3:Y:S01]  /*10a30*/  LDL.LU R7, [R1+0x4bc] ;  /* 0x0004bc0001077983 */ /* 0x000ee20000300800 */
        /* <DEDUP_REMOVED lines=8> */
[----:B------:R-:W4:-:S13]  /*10ac0*/  LDL.LU.64 R24, [R1+0xe88] ;  /* 0x000e880001187983 */ /* 0x000f1a0000300a00 */
[----:B------:R-:W-:Y:S04]  /*10ad0*/  STL.64 [R1+0x150], R12 ;  /* 0x0001500c01007387 */ /* 0x000fe80000100a00 */
[----:B------:R0:W-:Y:S04]  /*10ae0*/  STL.64 [R1+0x158], R14 ;  /* 0x0001580e01007387 */ /* 0x0001e80000100a00 */
[----:B0-----:R-:W4:Y:S04]  /*10af0*/  LDL.LU.64 R14, [R1+0xe80] ;  /* 0x000e8000010e7983 */ /* 0x001f280000300a00 */
[----:B------:R-:W4:Y:S02]  /*10b00*/  LDL.LU.64 R12, [R1+0xe78] ;  /* 0x000e7800010c7983 */ /* 0x000f240000300a00 */
[----:B----4-:R-:W-:-:S15]  /*10b10*/  HMMA.16816.F32.BF16 R12, R8, R24, R12 ;  /* 0x00000018080c723c */ /* 0x010fde000004180c */
[----:B------:R-:W-:-:S04]  /*10b20*/  NOP ;  /* 0x0000000000007918 */ /* 0x000fc80000000000 */
[----:B------:R-:W-:Y:S04]  /*10b30*/  STL.64 [R1+0x140], R12 ;  /* 0x0001400c01007387 */ /* 0x000fe80000100a00 */
[----:B------:R0:W-:Y:S04]  /*10b40*/  STL.64 [R1+0x148], R14 ;  /* 0x0001480e01007387 */ /* 0x0001e80000100a00 */
[----:B0-----:R-:W4:Y:S04]  /*10b50*/  LDL.LU.64 R14, [R1+0xe70] ;  /* 0x000e7000010e7983 */ /* 0x001f280000300a00 */
[----:B------:R-:W4:Y:S04]  /*10b60*/  LDL.LU.64 R12, [R1+0xe68] ;  /* 0x000e6800010c7983 */ /* 0x000f280000300a00 */
[----:B--2---:R-:W-:Y:S04]  /*10b70*/  STL.64 [R1+0xe08], R26 ;  /* 0x000e081a01007387 */ /* 0x004fe80000100a00 */
[----:B------:R0:W-:Y:S02]  /*10b80*/  STL.64 [R1+0xe00], R24 ;  /* 0x000e001801007387 */ /* 0x0001e40000100a00 */
[----:B0-----:R-:W-:-:S02]  /*10b90*/  IMAD.MOV.U32 R24, RZ, RZ, R22 ;  /* 0x000000ffff187224 */ /* 0x001fc400078e0016 */
[----:B------:R-:W-:-:S07]  /*10ba0*/  IMAD.MOV.U32 R25, RZ, RZ, R3 ;  /* 0x000000ffff197224 */ /* 0x000fce00078e0003 */
[----:B----4-:R-:W-:Y:S01]  /*10bb0*/  HMMA.16816.F32.BF16 R24, R8, R24, R12 ;  /* 0x000000180818723c */ /* 0x010fe2000004180c */
[----:B------:R-:W2:Y:S04]  /*10bc0*/  LDL.LU.64 R14, [R1+0xe60] ;  /* 0x000e6000010e7983 */ /* 0x000ea80000300a00 */
[----:B------:R-:W2:-:S14]  /*10bd0*/  LDL.LU.64 R12, [R1+0xe58] ;  /* 0x000e5800010c7983 */ /* 0x000e9c0000300a00 */
[----:B------:R-:W-:Y:S04]  /*10be0*/  STL.64 [R1+0x130], R24 ;  /* 0x0001301801007387 */ /* 0x000fe80000100a00 */
[----:B------:R3:W-:Y:S02]  /*10bf0*/  STL.64 [R1+0x138], R26 ;  /* 0x0001381a01007387 */ /* 0x0007e40000100a00 */
[----:B---3--:R-:W-:Y:S02]  /*10c00*/  HMMA.16816.F32.BF16 R24, R8, R20, R4 ;  /* 0x000000140818723c */ /* 0x008fe40000041804 */
[----:B------:R-:W3:Y:S04]  /*10c10*/  LDL.64 R4, [R1] ;  /* 0x0000000001047983 */ /* 0x000ee80000100a00 */
[----:B------:R-:W4:-:S13]  /*10c20*/  LDL.LU R20, [R1+0x480] ;  /* 0x0004800001147983 */ /* 0x000f1a0000300800 */
[----:B------:R-:W-:Y:S04]  /*10c30*/  STL.64 [R1+0x120], R24 ;  /* 0x0001201801007387 */ /* 0x000fe80000100a00 */
[----:B------:R2:W-:Y:S04]  /*10c40*/  STL.64 [R1+0x128], R26 ;  /* 0x0001281a01007387 */ /* 0x0005e80000100a00 */
[----:B------:R-:W4:Y:S04]  /*10c50*/  LDL.LU R21, [R1+0x484] ;  /* 0x0004840001157983 */ /* 0x000f280000300800 */
[----:B------:R-:W3:Y:S04]  /*10c60*/  LDL.LU R22, [R1+0x488] ;  /* 0x0004880001167983 */ /* 0x000ee80000300800 */
[----:B------:R-:W3:Y:S01]  /*10c70*/  LDL.LU R23, [R1+0x48c] ;  /* 0x00048c0001177983 */ /* 0x000ee20000300800 */
[C---:B--2---:R-:W-:Y:S03]  /*10c80*/  HMMA.16816.F32.BF16 R24, R8.reuse, R16, R12 ;  /* 0x000000100818723c */ /* 0x044fe6000004180c */
[----:B---3--:R-:W-:Y:S04]  /*10c90*/  STL.64 [R1+0xe50], R22 ;  /* 0x000e501601007387 */ /* 0x008fe80000100a00 */
[----:B----4-:R0:W-:Y:S04]  /*10ca0*/  STL.64 [R1+0xe48], R20 ;  /* 0x000e481401007387 */ /* 0x0101e80000100a00 */
[----:B0-----:R-:W2:Y:S04]  /*10cb0*/  LDL.LU R20, [R1+0x490] ;  /* 0x0004900001147983 */ /* 0x001ea80000300800 */
[----:B------:R-:W2:Y:S04]  /*10cc0*/  LDL.LU R21, [R1+0x494] ;  /* 0x0004940001157983 */ /* 0x000ea80000300800 */
[----:B------:R-:W2:Y:S04]  /*10cd0*/  LDL.LU R22, [R1+0x498] ;  /* 0x0004980001167983 */ /* 0x000ea80000300800 */
[----:B------:R-:W2:Y:S04]  /*10ce0*/  LDL.LU R23, [R1+0x49c] ;  /* 0x00049c0001177983 */ /* 0x000ea80000300800 */
[----:B------:R-:W3:Y:S04]  /*10cf0*/  LDL.LU R12, [R1+0x460] ;  /* 0x00046000010c7983 */ /* 0x000ee80000300800 */
[----:B------:R0:W-:Y:S04]  /*10d00*/  STL.64 [R1+0x110], R24 ;  /* 0x0001101801007387 */ /* 0x0001e80000100a00 */
[----:B------:R-:W-:Y:S04]  /*10d10*/  STL.64 [R1+0x118], R26 ;  /* 0x0001181a01007387 */ /* 0x000fe80000100a00 */
[----:B------:R-:W3:Y:S04]  /*10d20*/  LDL.LU R13, [R1+0x464] ;  /* 0x00046400010d7983 */ /* 0x000ee80000300800 */
[----:B------:R-:W4:Y:S04]  /*10d30*/  LDL.LU R14, [R1+0x468] ;  /* 0x00046800010e7983 */ /* 0x000f280000300800 */
[----:B------:R-:W4:Y:S04]  /*10d40*/  LDL.LU R15, [R1+0x46c] ;  /* 0x00046c00010f7983 */ /* 0x000f280000300800 */
[----:B----4-:R-:W-:Y:S04]  /*10d50*/  STL.64 [R1+0xe18], R14 ;  /* 0x000e180e01007387 */ /* 0x010fe80000100a00 */
[----:B---3--:R1:W-:Y:S04]  /*10d60*/  STL.64 [R1+0xe10], R12 ;  /* 0x000e100c01007387 */ /* 0x0083e80000100a00 */
[----:B0-----:R-:W3:Y:S04]  /*10d70*/  LDL.64 R24, [R1+0x60] ;  /* 0x0000600001187983 */ /* 0x001ee80000100a00 */
[----:B-1----:R-:W4:Y:S04]  /*10d80*/  LDL.64 R12, [R1+0x70] ;  /* 0x00007000010c7983 */ /* 0x002f280000100a00 */
[----:B---3--:R0:W-:Y:S04]  /*10d90*/  STL.64 [R1+0xe20], R24 ;  /* 0x000e201801007387 */ /* 0x0081e80000100a00 */
[----:B0-----:R-:W3:Y:S04]  /*10da0*/  LDL.LU R24, [R1+0x470] ;  /* 0x0004700001187983 */ /* 0x001ee80000300800 */
[----:B------:R-:W3:Y:S04]  /*10db0*/  LDL.LU R25, [R1+0x474] ;  /* 0x0004740001197983 */ /* 0x000ee80000300800 */
[----:B------:R-:W3:Y:S04]  /*10dc0*/  LDL.LU R26, [R1+0x478] ;  /* 0x00047800011a7983 */ /* 0x000ee80000300800 */
[----:B------:R-:W3:Y:S04]  /*10dd0*/  LDL.LU R27, [R1+0x47c] ;  /* 0x00047c00011b7983 */ /* 0x000ee80000300800 */
[----:B------:R0:W-:Y:S04]  /*10de0*/  STL.64 [R1+0xdd0], R16 ;  /* 0x000dd01001007387 */ /* 0x0001e80000100a00 */
[----:B0-----:R-:W3:Y:S04]  /*10df0*/  LDL.LU R16, [R1+0x430] ;  /* 0x0004300001107983 */ /* 0x001ee80000300800 */
[----:B------:R-:W3:Y:S04]  /*10e00*/  LDL.LU R17, [R1+0x434] ;  /* 0x0004340001117983 */ /* 0x000ee80000300800 */
[----:B------:R-:W3:Y:S04]  /*10e10*/  LDL.LU R18, [R1+0x438] ;  /* 0x0004380001127983 */ /* 0x000ee80000300800 */
[----:B------:R-:W3:Y:S01]  /*10e20*/  LDL.LU R19, [R1+0x43c] ;  /* 0x00043c0001137983 */ /* 0x000ee20000300800 */
[----:B--2---:R-:W-:Y:S03]  /*10e30*/  HMMA.16816.F32.BF16 R20, R8, R4, R20 ;  /* 0x000000040814723c */ /* 0x004fe60000041814 */
[----:B---3--:R-:W-:Y:S04]  /*10e40*/  STL.64 [R1+0xde0], R18 ;  /* 0x000de01201007387 */ /* 0x008fe80000100a00 */
[----:B------:R0:W-:Y:S04]  /*10e50*/  STL.64 [R1+0xdd8], R16 ;  /* 0x000dd81001007387 */ /* 0x0001e80000100a00 */
[----:B0-----:R-:W2:Y:S01]  /*10e60*/  LDL.64 R16, [R1+0x40] ;  /* 0x0000400001107983 */ /* 0x001ea20000100a00 */
[----:B------:R-:W-:-:S02]  /*10e70*/  IMAD.MOV.U32 R14, RZ, RZ, R4 ;  /* 0x000000ffff0e7224 */ /* 0x000fc400078e0004 */
[----:B------:R-:W-:Y:S01]  /*10e80*/  IMAD.MOV.U32 R3, RZ, RZ, R5 ;  /* 0x000000ffff037224 */ /* 0x000fe200078e0005 */
[----:B--2---:R0:W-:Y:S04]  /*10e90*/  STL.64 [R1+0xdf8], R16 ;  /* 0x000df81001007387 */ /* 0x0041e80000100a00 */
[----:B0-----:R-:W2:Y:S04]  /*10ea0*/  LDL.LU R16, [R1+0x450] ;  /* 0x0004500001107983 */ /* 0x001ea80000300800 */
[----:B------:R-:W2:Y:S04]  /*10eb0*/  LDL.LU R17, [R1+0x454] ;  /* 0x0004540001117983 */ /* 0x000ea80000300800 */
[----:B------:R-:W2:Y:S04]  /*10ec0*/  LDL.LU R18, [R1+0x458] ;  /* 0x0004580001127983 */ /* 0x000ea80000300800 */
[----:B------:R-:W2:Y:S04]  /*10ed0*/  LDL.LU R19, [R1+0x45c] ;  /* 0x00045c0001137983 */ /* 0x000ea80000300800 */
[----:B------:R-:W-:Y:S04]  /*10ee0*/  STL.64 [R1+0x100], R20 ;  /* 0x0001001401007387 */ /* 0x000fe80000100a00 */
[----:B------:R0:W-:Y:S04]  /*10ef0*/  STL.64 [R1+0x108], R22 ;  /* 0x0001081601007387 */ /* 0x0001e80000100a00 */
[----:B0-----:R-:W3:Y:S04]  /*10f00*/  LDL.LU.64 R22, [R1+0xe50] ;  /* 0x000e500001167983 */ /* 0x001ee80000300a00 */
[----:B------:R-:W3:Y:S04]  /*10f10*/  LDL.LU.64 R20, [R1+0xe48] ;  /* 0x000e480001147983 */ /* 0x000ee80000300a00 */
[----:B------:R-:W2:Y:S04]  /*10f20*/  LDL.LU.64 R6, [R1+0xe40] ;  /* 0x000e400001067983 */ /* 0x000ea80000300a00 */
[----:B------:R-:W3:Y:S02]  /*10f30*/  LDL.LU.64 R4, [R1+0xe38] ;  /* 0x000e380001047983 */ /* 0x000ee40000300a00 */
[----:B---3--:R-:W-:Y:S02]  /*10f40*/  HMMA.16816.F32.BF16 R8, R8, R4, R20 ;  /* 0x000000040808723c */ /* 0x008fe40000041814 */
[----:B------:R-:W3:Y:S04]  /*10f50*/  LDL.LU.64 R22, [R1+0xe30] ;  /* 0x000e300001167983 */ /* 0x000ee80000300a00 */
[----:B------:R-:W3:Y:S04]  /*10f60*/  LDL.LU.64 R20, [R1+0xe28] ;  /* 0x000e280001147983 */ /* 0x000ee80000300a00 */
[----:B--2---:R-:W-:Y:S04]  /*10f70*/  STL.64 [R1+0xdc8], R6 ;  /* 0x000dc80601007387 */ /* 0x004fe80000100a00 */
[----:B------:R0:W-:Y:S05]  /*10f80*/  STL.64 [R1+0xdc0], R4 ;  /* 0x000dc00401007387 */ /* 0x0001ea0000100a00 */
[----:B------:R1:W-:Y:S04]  /*10f90*/  STL.64 [R1+0xe0], R8 ;  /* 0x0000e00801007387 */ /* 0x0003e80000100a00 */
[----:B------:R4:W-:Y:S04]  /*10fa0*/  STL.64 [R1+0xe8], R10 ;  /* 0x0000e80a01007387 */ /* 0x0009e80000100a00 */
[----:B0-----:R-:W2:Y:S04]  /*10fb0*/  LDL.LU R4, [R1+0x420] ;  /* 0x0004200001047983 */ /* 0x001ea80000300800 */
[----:B------:R-:W2:Y:S04]  /*10fc0*/  LDL.LU R5, [R1+0x424] ;  /* 0x0004240001057983 */ /* 0x000ea80000300800 */
[----:B------:R-:W2:Y:S04]  /*10fd0*/  LDL.LU R6, [R1+0x428] ;  /* 0x0004280001067983 */ /* 0x000ea80000300800 */
[----:B------:R-:W2:Y:S01]  /*10fe0*/  LDL.LU R7, [R1+0x42c] ;  /* 0x00042c0001077983 */ /* 0x000ea20000300800 */
[----:B-1----:R-:W-:-:S02]  /*10ff0*/  IMAD.MOV.U32 R8, RZ, RZ, R14 ;  /* 0x000000ffff087224 */ /* 0x002fc400078e000e */
[----:B------:R-:W-:Y:S02]  /*11000*/  IMAD.MOV.U32 R9, RZ, RZ, R3 ;  /* 0x000000ffff097224 */ /* 0x000fe400078e0003 */
[----:B----4-:R-:W-:Y:S02]  /*11010*/  IMAD.MOV.U32 R10, RZ, RZ, R12 ;  /* 0x000000ffff0a7224 */ /* 0x010fe400078e000c */
[----:B------:R-:W-:Y:S01]  /*11020*/  IMAD.MOV.U32 R3, RZ, RZ, R13 ;  /* 0x000000ffff037224 */ /* 0x000fe200078e000d */
[C---:B---3--:R-:W-:Y:S01]  /*11030*/  HMMA.16816.F32.BF16 R24, R20.reuse, R12, R24 ;  /* 0x0000000c1418723c */ /* 0x048fe20000041818 */
[----:B--2---:R-:W-:Y:S04]  /*11040*/  STL.64 [R1+0xdf0], R6 ;  /* 0x000df00601007387 */ /* 0x004fe80000100a00 */
[----:B------:R0:W-:Y:S04]  /*11050*/  STL.64 [R1+0xde8], R4 ;  /* 0x000de80401007387 */ /* 0x0001e80000100a00 */
[----:B0-----:R-:W2:Y:S04]  /*11060*/  LDL.LU R4, [R1+0x440] ;  /* 0x0004400001047983 */ /* 0x001ea80000300800 */
[----:B------:R-:W2:Y:S04]  /*11070*/  LDL.LU R5, [R1+0x444] ;  /* 0x0004440001057983 */ /* 0x000ea80000300800 */
[----:B------:R-:W2:Y:S04]  /*11080*/  LDL.LU R6, [R1+0x448] ;  /* 0x0004480001067983 */ /* 0x000ea80000300800 */
[----:B------:R-:W2:Y:S04]  /*11090*/  LDL.LU R7, [R1+0x44c] ;  /* 0x00044c0001077983 */ /* 0x000ea80000300800 */
[----:B------:R0:W-:Y:S04]  /*110a0*/  STL.64 [R1+0xd0], R24 ;  /* 0x0000d01801007387 */ /* 0x0001e80000100a00 */
[----:B------:R1:W-:Y:S04]  /*110b0*/  STL.64 [R1+0xd8], R26 ;  /* 0x0000d81a01007387 */ /* 0x0003e80000100a00 */
[----:B0-----:R-:W3:Y:S04]  /*110c0*/  LDL.LU.64 R24, [R1+0xe20] ;  /* 0x000e200001187983 */ /* 0x001ee80000300a00 */
[----:B------:R-:W3:Y:S04]  /*110d0*/  LDL.LU.64 R14, [R1+0xe18] ;  /* 0x000e1800010e7983 */ /* 0x000ee80000300a00 */
[----:B------:R-:W3:Y:S02]  /*110e0*/  LDL.LU.64 R12, [R1+0xe10] ;  /* 0x000e1000010c7983 */ /* 0x000ee40000300a00 */
[----:B---3--:R-:W-:-:S15]  /*110f0*/  HMMA.16816.F32.BF16 R12, R20, R24, R12 ;  /* 0x00000018140c723c */ /* 0x008fde000004180c */
[----:B------:R-:W-:-:S04]  /*11100*/  NOP ;  /* 0x0000000000007918 */ /* 0x000fc80000000000 */
[----:B------:R0:W-:Y:S04]  /*11110*/  STL.64 [R1+0xc0], R12 ;  /* 0x0000c00c01007387 */ /* 0x0001e80000100a00 */
[----:B------:R3:W-:Y:S04]  /*11120*/  STL.64 [R1+0xc8], R14 ;  /* 0x0000c80e01007387 */ /* 0x0007e80000100a00 */
[----:B-1----:R-:W4:Y:S01]  /*11130*/  LDL.LU.64 R26, [R1+0xe08] ;  /* 0x000e0800011a7983 */ /* 0x002f220000300a00 */
[----:B0-----:R-:W-:Y:S02]  /*11140*/  IMAD.MOV.U32 R13, RZ, RZ, R25 ;  /* 0x000000ffff0d7224 */ /* 0x001fe400078e0019 */
[----:B---3--:R-:W-:-:S02]  /*11150*/  IMAD.MOV.U32 R14, RZ, RZ, R24 ;  /* 0x000000ffff0e7224 */ /* 0x008fc400078e0018 */
[----:B------:R-:W3:Y:S02]  /*11160*/  LDL.LU.64 R24, [R1+0xe00] ;  /* 0x000e000001187983 */ /* 0x000ee40000300a00 */
[----:B---3--:R-:W-:-:S15]  /*11170*/  HMMA.16816.F32.BF16 R16, R20, R24, R16 ;  /* 0x000000181410723c */ /* 0x008fde0000041810 */
[----:B------:R-:W-:-:S04]  /*11180*/  NOP ;  /* 0x0000000000007918 */ /* 0x000fc80000000000 */
[----:B------:R0:W-:Y:S04]  /*11190*/  STL.64 [R1+0x220], R16 ;  /* 0x0002201001007387 */ /* 0x0001e80000100a00 */
[----:B------:R-:W-:Y:S04]  /*111a0*/  STL.64 [R1+0x228], R18 ;  /* 0x0002281201007387 */ /* 0x000fe80000100a00 */
[----:B0-----:R-:W2:Y:S04]  /*111b0*/  LDL.LU.64 R16, [R1+0xdf8] ;  /* 0x000df80001107983 */ /* 0x001ea80000300a00 */
[----:B----4-:R-:W-:Y:S04]  /*111c0*/  STL.64 [R1+0xd80], R26 ;  /* 0x000d801a01007387 */ /* 0x010fe80000100a00 */
[----:B------:R0:W-:Y:S04]  /*111d0*/  STL.64 [R1+0xd78], R24 ;  /* 0x000d781801007387 */ /* 0x0001e80000100a00 */
[----:B0-----:R-:W3:Y:S01]  /*111e0*/  LDL.64 R24, [R1+0x30] ;  /* 0x0000300001187983 */ /* 0x001ee20000100a00 */
        /* <DEDUP_REMOVED lines=8> */
[----:B------:R-:W3:Y:S04]  /*11270*/  LDL.LU.64 R18, [R1+0xde0] ;  /* 0x000de00001127983 */ /* 0x000ee80000300a00 */
[----:B------:R-:W3:Y:S02]  /*11280*/  LDL.LU.64 R16, [R1+0xdd8] ;  /* 0x000dd80001107983 */ /* 0x000ee40000300a00 */
[----:B---3--:R-:W-:-:S15]  /*11290*/  HMMA.16816.F32.BF16 R16, R20, R24, R16 ;  /* 0x000000181410723c */ /* 0x008fde0000041810 */
[----:B------:R-:W-:-:S04]  /*112a0*/  NOP ;  /* 0x0000000000007918 */ /* 0x000fc80000000000 */
[----:B------:R0:W-:Y:S04]  /*112b0*/  STL.64 [R1+0x250], R16 ;  /* 0x0002501001007387 */ /* 0x0001e80000100a00 */
[----:B------:R1:W-:Y:S04]  /*112c0*/  STL.64 [R1+0x258], R18 ;  /* 0x0002581201007387 */ /* 0x0003e80000100a00 */
[----:B0-----:R-:W2:Y:S01]  /*112d0*/  LDL.LU.64 R16, [R1+0xdd0] ;  /* 0x000dd00001107983 */ /* 0x001ea20000300a00 */
[----:B-1----:R-:W-:Y:S02]  /*112e0*/  IMAD.MOV.U32 R18, RZ, RZ, R24 ;  /* 0x000000ffff127224 */ /* 0x002fe400078e0018 */
[----:B------:R-:W-:-:S02]  /*112f0*/  IMAD.MOV.U32 R15, RZ, RZ, R25 ;  /* 0x000000ffff0f7224 */ /* 0x000fc400078e0019 */
[----:B--2---:R-:W-:Y:S01]  /*11300*/  HMMA.16816.F32.BF16 R24, R20, R16, R4 ;  /* 0x000000101418723c */ /* 0x004fe20000041804 */
[----:B------:R-:W2:-:S15]  /*11310*/  LDL.LU R4, [R1+0x410] ;  /* 0x0004100001047983 */ /* 0x000e9e0000300800 */
[----:B------:R-:W-:-:S03]  /*11320*/  NOP ;  /* 0x0000000000007918 */ /* 0x000fc60000000000 */
[----:B------:R0:W-:Y:S04]  /*11330*/  STL.64 [R1+0x260], R24 ;  /* 0x0002601801007387 */ /* 0x0001e80000100a00 */
[----:B------:R-:W-:Y:S04]  /*11340*/  STL.64 [R1+0x268], R26 ;  /* 0x0002681a01007387 */ /* 0x000fe80000100a00 */
[----:B------:R-:W2:Y:S04]  /*11350*/  LDL.LU R5, [R1+0x414] ;  /* 0x0004140001057983 */ /* 0x000ea80000300800 */
[----:B------:R-:W2:Y:S04]  /*11360*/  LDL.LU R6, [R1+0x418] ;  /* 0x0004180001067983 */ /* 0x000ea80000300800 */
[----:B------:R-:W2:Y:S04]  /*11370*/  LDL.LU R7, [R1+0x41c] ;  /* 0x00041c0001077983 */ /* 0x000ea80000300800 */
[----:B------:R1:W-:Y:S01]  /*11380*/  STL.64 [R1+0xd40], R16 ;  /* 0x000d401001007387 */ /* 0x0003e20000100a00 */
[----:B0-----:R-:W-:-:S02]  /*11390*/  IMAD.MOV.U32 R24, RZ, RZ, R14 ;  /* 0x000000ffff187224 */ /* 0x001fc400078e000e */
[----:B------:R-:W-:Y:S02]  /*113a0*/  IMAD.MOV.U32 R25, RZ, RZ, R13 ;  /* 0x000000ffff197224 */ /* 0x000fe400078e000d */
[----:B-1----:R-:W-:Y:S02]  /*113b0*/  IMAD.MOV.U32 R16, RZ, RZ, R18 ;  /* 0x000000ffff107224 */ /* 0x002fe400078e0012 */
[----:B------:R-:W-:Y:S01]  /*113c0*/  IMAD.MOV.U32 R17, RZ, RZ, R15 ;  /* 0x000000ffff117224 */ /* 0x000fe200078e000f */
[----:B------:R-:W-:Y:S04]  /*113d0*/  STL.64 [R1+0xd98], R24 ;  /* 0x000d981801007387 */ /* 0x000fe80000100a00 */
[----:B------:R0:W-:Y:S02]  /*113e0*/  STL.64 [R1+0xd58], R16 ;  /* 0x000d581001007387 */ /* 0x0001e40000100a00 */
[----:B0-----:R-:W-:-:S02]  /*113f0*/  IMAD.MOV.U32 R16, RZ, RZ, R12 ;  /* 0x000000ffff107224 */ /* 0x001fc400078e000c */
[----:B------:R-:W-:-:S05]  /*11400*/  IMAD.MOV.U32 R17, RZ, RZ, R11 ;  /* 0x000000ffff117224 */ /* 0x000fca00078e000b */
        /* <DEDUP_REMOVED lines=9> */
[----:B----4-:R-:W-:Y:S04]  /*114a0*/  STL.64 [R1+0xd90], R18 ;  /* 0x000d901201007387 */ /* 0x010fe80000100a00 */
[----:B---3--:R0:W-:Y:S04]  /*114b0*/  STL.64 [R1+0xd88], R16 ;  /* 0x000d881001007387 */ /* 0x0081e80000100a00 */
[----:B0-----:R-:W3:Y:S04]  /*114c0*/  LDL.LU R16, [R1+0x350] ;  /* 0x0003500001107983 */ /* 0x001ee80000300800 */
[----:B------:R-:W3:Y:S04]  /*114d0*/  LDL.LU R17, [R1+0x354] ;  /* 0x0003540001117983 */ /* 0x000ee80000300800 */
[----:B------:R-:W4:Y:S04]  /*114e0*/  LDL.LU R18, [R1+0x358] ;  /* 0x0003580001127983 */ /* 0x000f280000300800 */
[----:B------:R-:W4:Y:S01]  /*114f0*/  LDL.LU R19, [R1+0x35c] ;  /* 0x00035c0001137983 */ /* 0x000f220000300800 */
[----:B--2---:R-:W-:Y:S01]  /*11500*/  HMMA.16816.F32.BF16 R4, R20, R8, R4 ;  /* 0x000000081404723c */ /* 0x004fe20000041804 */
[----:B------:R-:W-:-:S02]  /*11510*/  IMAD.MOV.U32 R24, RZ, RZ, R10 ;  /* 0x000000ffff187224 */ /* 0x000fc400078e000a */
[----:B----4-:R-:W-:Y:S04]  /*11520*/  STL.64 [R1+0xda8], R18 ;  /* 0x000da81201007387 */ /* 0x010fe80000100a00 */
[----:B---3--:R0:W-:Y:S04]  /*11530*/  STL.64 [R1+0xda0], R16 ;  /* 0x000da01001007387 */ /* 0x0081e80000100a00 */
[----:B0-----:R-:W2:Y:S04]  /*11540*/  LDL.LU R16, [R1+0x3d0] ;  /* 0x0003d00001107983 */ /* 0x001ea80000300800 */
[----:B------:R-:W2:Y:S04]  /*11550*/  LDL.LU R17, [R1+0x3d4] ;  /* 0x0003d40001117983 */ /* 0x000ea80000300800 */
[----:B------:R-:W2:Y:S04]  /*11560*/  LDL.LU R18, [R1+0x3d8] ;  /* 0x0003d80001127983 */ /* 0x000ea80000300800 */
[----:B------:R-:W2:Y:S04]  /*11570*/  LDL.LU R19, [R1+0x3dc] ;  /* 0x0003dc0001137983 */ /* 0x000ea80000300800 */
[----:B------:R-:W-:Y:S04]  /*11580*/  STL.64 [R1+0x280], R4 ;  /* 0x0002800401007387 */ /* 0x000fe80000100a00 */
[----:B------:R0:W-:Y:S04]  /*11590*/  STL.64 [R1+0x288], R6 ;  /* 0x0002880601007387 */ /* 0x0001e80000100a00 */
[----:B0-----:R-:W3:Y:S04]  /*115a0*/  LDL.LU.64 R6, [R1+0xdc8] ;  /* 0x000dc80001067983 */ /* 0x001ee80000300a00 */
[----:B------:R-:W4:Y:S04]  /*115b0*/  LDL.LU.64 R4, [R1+0xdc0] ;  /* 0x000dc00001047983 */ /* 0x000f280000300a00 */
        /* <DEDUP_REMOVED lines=10> */
[----:B------:R-:W2:Y:S01]  /*11660*/  LDL.LU R11, [R1+0x3cc] ;  /* 0x0003cc00010b7983 */ /* 0x000ea20000300800 */
[----:B----4-:R-:W-:Y:S03]  /*11670*/  HMMA.16816.F32.BF16 R20, R20, R4, R12 ;  /* 0x000000041414723c */ /* 0x010fe6000004180c */
[----:B--2---:R-:W-:Y:S04]  /*11680*/  STL.64 [R1+0xd68], R10 ;  /* 0x000d680a01007387 */ /* 0x004fe80000100a00 */
[----:B------:R0:W-:Y:S04]  /*11690*/  STL.64 [R1+0xd60], R8 ;  /* 0x000d600801007387 */ /* 0x0001e80000100a00 */
[----:B0-----:R-:W2:Y:S04]  /*116a0*/  LDL.LU R8, [R1+0x3a0] ;  /* 0x0003a00001087983 */ /* 0x001ea80000300800 */
[----:B------:R-:W2:Y:S04]  /*116b0*/  LDL.LU R9, [R1+0x3a4] ;  /* 0x0003a40001097983 */ /* 0x000ea80000300800 */
[----:B------:R-:W2:Y:S04]  /*116c0*/  LDL.LU R10, [R1+0x3a8] ;  /* 0x0003a800010a7983 */ /* 0x000ea80000300800 */
[----:B------:R-:W2:Y:S04]  /*116d0*/  LDL.LU R11, [R1+0x3ac] ;  /* 0x0003ac00010b7983 */ /* 0x000ea80000300800 */
[----:B------:R-:W4:Y:S04]  /*116e0*/  LDL.LU.64 R14, [R1+0xdb8] ;  /* 0x000db800010e7983 */ /* 0x000f280000300a00 */
[----:B------:R-:W4:Y:S01]  /*116f0*/  LDL.LU.64 R12, [R1+0xdb0] ;  /* 0x000db000010c7983 */ /* 0x000f220000300a00 */
[----:B------:R-:W-:-:S03]  /*11700*/  IMAD.MOV.U32 R25, RZ, RZ, R3 ;  /* 0x000000ffff197224 */ /* 0x000fc600078e0003 */
[----:B------:R0:W-:Y:S04]  /*11710*/  STL.64 [R1+0x270], R20 ;  /* 0x0002701401007387 */ /* 0x0001e80000100a00 */
[----:B------:R1:W-:Y:S04]  /*11720*/  STL.64 [R1+0x278], R22 ;  /* 0x0002781601007387 */ /* 0x0003e80000100a00 */
[----:B0-----:R-:W2:Y:S04]  /*11730*/  LDL.LU R20, [R1+0x3f0] ;  /* 0x0003f00001147983 */ /* 0x001ea80000300800 */
[----:B------:R-:W2:Y:S04]  /*11740*/  LDL.LU R21, [R1+0x3f4] ;  /* 0x0003f40001157983 */ /* 0x000ea80000300800 */
[----:B-1----:R-:W2:Y:S04]  /*11750*/  LDL.LU R22, [R1+0x3f8] ;  /* 0x0003f80001167983 */ /* 0x002ea80000300800 */
[----:B------:R-:W2:Y:S01]  /*11760*/  LDL.LU R23, [R1+0x3fc] ;  /* 0x0003fc0001177983 */ /* 0x000ea20000300800 */
[----:B----4-:R-:W-:Y:S03]  /*11770*/  HMMA.16816.F32.BF16 R24, R12, R24, R16 ;  /* 0x000000180c18723c */ /* 0x010fe60000041810 */
[----:B------:R-:W4:Y:S04]  /*11780*/  LDL.LU.64 R18, [R1+0xda8] ;  /* 0x000da80001127983 */ /* 0x000f280000300a00 */
[----:B------:R-:W4:-:S12]  /*11790*/  LDL.LU.64 R16, [R1+0xda0] ;  /* 0x000da00001107983 */ /* 0x000f180000300a00 */
[----:B------:R0:W-:Y:S04]  /*117a0*/  STL.64 [R1+0x340], R24 ;  /* 0x0003401801007387 */ /* 0x0001e80000100a00 */
[----:B------:R4:W-:Y:S04]  /*117b0*/  STL.64 [R1+0x348], R26 ;  /* 0x0003481a01007387 */ /* 0x0009e80000100a00 */
[----:B0-----:R-:W4:Y:S02]  /*117c0*/  LDL.LU.64 R24, [R1+0xd98] ;  /* 0x000d980001187983 */ /* 0x001f240000300a00 */
[----:B----4-:R-:W-:Y:S02]  /*117d0*/  HMMA.16816.F32.BF16 R24, R12, R24, R16 ;  /* 0x000000180c18723c */ /* 0x010fe40000041810 */
[----:B------:R-:W4:Y:S04]  /*117e0*/  LDL.LU.64 R18, [R1+0xd90] ;  /* 0x000d900001127983 */ /* 0x000f280000300a00 */
[----:B------:R-:W4:-:S13]  /*117f0*/  LDL.LU.64 R16, [R1+0xd88] ;  /* 0x000d880001107983 */ /* 0x000f1a0000300a00 */
[----:B------:R-:W-:Y:S04]  /*11800*/  STL.64 [R1+0x350], R24 ;  /* 0x0003501801007387 */ /* 0x000fe80000100a00 */
[----:B------:R0:W-:Y:S04]  /*11810*/  STL.64 [R1+0x358], R26 ;  /* 0x0003581a01007387 */ /* 0x0001e80000100a00 */
[----:B0-----:R-:W2:Y:S04]  /*11820*/  LDL.LU.64 R26, [R1+0xd80] ;  /* 0x000d8000011a7983 */ /* 0x001ea80000300a00 */
[----:B------:R-:W4:Y:S02]  /*11830*/  LDL.LU.64 R24, [R1+0xd78] ;  /* 0x000d780001187983 */ /* 0x000f240000300a00 */
[----:B----4-:R-:W-:-:S15]  /*11840*/  HMMA.16816.F32.BF16 R16, R12, R24, R16 ;  /* 0x000000180c10723c */ /* 0x010fde0000041810 */
[----:B------:R-:W-:-:S04]  /*11850*/  NOP ;  /* 0x0000000000007918 */ /* 0x000fc80000000000 */
[----:B------:R0:W-:Y:S04]  /*11860*/  STL.64 [R1+0x390], R16 ;  /* 0x0003901001007387 */ /* 0x0001e80000100a00 */
[----:B------:R-:W-:Y:S04]  /*11870*/  STL.64 [R1+0x398], R18 ;  /* 0x0003981201007387 */ /* 0x000fe80000100a00 */
[----:B0-----:R-:W4:Y:S04]  /*11880*/  LDL.LU.64 R16, [R1+0xd70] ;  /* 0x000d700001107983 */ /* 0x001f280000300a00 */
[----:B--2---:R-:W-:Y:S04]  /*11890*/  STL.64 [R1+0xd20], R26 ;  /* 0x000d201a01007387 */ /* 0x004fe80000100a00 */
[----:B------:R0:W-:Y:S04]  /*118a0*/  STL.64 [R1+0xd18], R24 ;  /* 0x000d181801007387 */ /* 0x0001e80000100a00 */
[----:B0-----:R-:W2:Y:S04]  /*118b0*/  LDL.LU R24, [R1+0x400] ;  /* 0x0004000001187983 */ /* 0x001ea80000300800 */
[----:B------:R-:W2:Y:S04]  /*118c0*/  LDL.LU R25, [R1+0x404] ;  /* 0x0004040001197983 */ /* 0x000ea80000300800 */
[----:B------:R-:W2:Y:S04]  /*118d0*/  LDL.LU R26, [R1+0x408] ;  /* 0x00040800011a7983 */ /* 0x000ea80000300800 */
        /* <DEDUP_REMOVED lines=10> */
[----:B------:R0:W-:Y:S04]  /*11980*/  STL.64 [R1+0x440], R16 ;  /* 0x0004401001007387 */ /* 0x0001e80000100a00 */
[----:B------:R4:W-:Y:S04]  /*11990*/  STL.64 [R1+0x448], R18 ;  /* 0x0004481201007387 */ /* 0x0009e80000100a00 */
[----:B0-----:R-:W4:Y:S02]  /*119a0*/  LDL.LU.64 R16, [R1+0xd40] ;  /* 0x000d400001107983 */ /* 0x001f240000300a00 */
[----:B----4-:R-:W-:Y:S02]  /*119b0*/  HMMA.16816.F32.BF16 R16, R12, R16, R8 ;  /* 0x000000100c10723c */ /* 0x010fe40000041808 */
[----:B------:R-:W2:-:S15]  /*119c0*/  LDL.LU.64 R8, [R1+0xd38] ;  /* 0x000d380001087983 */ /* 0x000e9e0000300a00 */
[----:B------:R-:W-:Y:S02]  /*119d0*/  NOP ;  /* 0x0000000000007918 */ /* 0x000fe40000000000 */
[----:B------:R-:W-:Y:S04]  /*119e0*/  STL.64 [R1+0x480], R16 ;  /* 0x0004801001007387 */ /* 0x000fe80000100a00 */
[----:B------:R-:W-:Y:S04]  /*119f0*/  STL.64 [R1+0x488], R18 ;  /* 0x0004881201007387 */ /* 0x000fe80000100a00 */
[----:B------:R-:W-:Y:S01]  /*11a00*/  LDSM.16.MT88.4 R16, [R28+0x8300] ;  /* 0x008300001c10783b */ /* 0x000fe20000004200 */
[----:B--2---:R-:W-:Y:S03]  /*11a10*/  HMMA.16816.F32.BF16 R24, R12, R8, R24 ;  /* 0x000000080c18723c */ /* 0x004fe60000041818 */
[----:B------:R-:W0:Y:S04]  /*11a20*/  LDSM.16.MT88.4 R8, [R28+0x8380] ;  /* 0x008380001c08783b */ /* 0x000e280000004200 */
[----:B0-----:R-:W-:-:S12]  /*11a30*/  STL.64 [R1+0xcc0], R10 ;  /* 0x000cc00a01007387 */ /* 0x001fd80000100a00 */
[----:B------:R-:W-:Y:S04]  /*11a40*/  STL.64 [R1+0x4a0], R24 ;  /* 0x0004a01801007387 */ /* 0x000fe80000100a00 */
[----:B------:R-:W-:Y:S04]  /*11a50*/  STL.64 [R1+0x4a8], R26 ;  /* 0x0004a81a01007387 */ /* 0x000fe80000100a00 */
[----:B------:R0:W-:Y:S02]  /*11a60*/  STL.64 [R1+0xcb8], R8 ;  /* 0x000cb80801007387 */ /* 0x0001e40000100a00 */
[----:B0-----:R-:W-:Y:S02]  /*11a70*/  HMMA.16816.F32.BF16 R8, R12, R4, R20 ;  /* 0x000000040c08723c */ /* 0x001fe40000041814 */
[----:B---3--:R-:W-:Y:S04]  /*11a80*/  STL.64 [R1+0xcd0], R6 ;  /* 0x000cd00601007387 */ /* 0x008fe80000100a00 */
[----:B------:R0:W-:Y:S04]  /*11a90*/  STL.64 [R1+0xcc8], R4 ;  /* 0x000cc80401007387 */ /* 0x0001e80000100a00 */
[----:B------:R-:W1:Y:S04]  /*11aa0*/  LDSM.16.MT88.4 R12, [R28+0xc000] ;  /* 0x00c000001c0c783b */ /* 0x000e680000004200 */
[----:B------:R-:W2:Y:S05]  /*11ab0*/  LDSM.16.MT88.4 R20, [R28+0xc080] ;  /* 0x00c080001c14783b */ /* 0x000eaa0000004200 */
[----:B------:R-:W-:Y:S04]  /*11ac0*/  STL.64 [R1+0x490], R8 ;  /* 0x0004900801007387 */ /* 0x000fe80000100a00 */
[----:B------:R-:W-:Y:S04]  /*11ad0*/  STL.64 [R1+0x498], R10 ;  /* 0x0004980a01007387 */ /* 0x000fe80000100a00 */
        /* <DEDUP_REMOVED lines=8> */
[----:B--2---:R-:W-:Y:S04]  /*11b60*/  STL.64 [R1+0xd30], R26 ;  /* 0x000d301a01007387 */ /* 0x004fe80000100a00 */
[----:B------:R0:W-:Y:S04]  /*11b70*/  STL.64 [R1+0xd28], R24 ;  /* 0x000d281801007387 */ /* 0x0001e80000100a00 */
[----:B0-----:R-:W2:Y:S04]  /*11b80*/  LDL.LU.64 R24, [R1+0x70] ;  /* 0x0000700001187983 */ /* 0x001ea80000300a00 */
[----:B----4-:R-:W-:Y:S04]  /*11b90*/  STL.64 [R1+0xce0], R6 ;  /* 0x000ce00601007387 */ /* 0x010fe80000100a00 */
[----:B---3--:R0:W-:Y:S04]  /*11ba0*/  STL.64 [R1+0xcd8], R4 ;  /* 0x000cd80401007387 */ /* 0x0081e80000100a00 */
[----:B0-----:R-:W3:Y:S04]  /*11bb0*/  LDL.LU.64 R4, [R1+0x10] ;  /* 0x0000100001047983 */ /* 0x001ee80000300a00 */
[----:B---3--:R0:W-:Y:S04]  /*11bc0*/  STL.64 [R1+0xcf0], R4 ;  /* 0x000cf00401007387 */ /* 0x0081e80000100a00 */
[----:B0-----:R-:W3:Y:S04]  /*11bd0*/  LDL.LU.64 R4, [R1+0x30] ;  /* 0x0000300001047983 */ /* 0x001ee80000300a00 */
[----:B---3--:R0:W-:Y:S04]  /*11be0*/  STL.64 [R1+0xcf8], R4 ;  /* 0x000cf80401007387 */ /* 0x0081e80000100a00 */
[----:B0-----:R-:W3:Y:S04]  /*11bf0*/  LDL.LU.64 R4, [R1+0x40] ;  /* 0x0000400001047983 */ /* 0x001ee80000300a00 */
[----:B---3--:R0:W-:Y:S04]  /*11c00*/  STL.64 [R1+0xd10], R4 ;  /* 0x000d100401007387 */ /* 0x0081e80000100a00 */
[----:B0-----:R-:W3:Y:S04]  /*11c10*/  LDL.LU R4, [R1+0x550] ;  /* 0x0005500001047983 */ /* 0x001ee80000300800 */
[----:B------:R-:W3:Y:S04]  /*11c20*/  LDL.LU R5, [R1+0x554] ;  /* 0x0005540001057983 */ /* 0x000ee80000300800 */
[----:B------:R-:W3:Y:S04]  /*11c30*/  LDL.LU R6, [R1+0x558] ;  /* 0x0005580001067983 */ /* 0x000ee80000300800 */
[----:B------:R-:W3:Y:S04]  /*11c40*/  LDL.LU R7, [R1+0x55c] ;  /* 0x00055c0001077983 */ /* 0x000ee80000300800 */
[----:B------:R-:W4:Y:S04]  /*11c50*/  LDL.LU.64 R8, [R1] ;  /* 0x0000000001087983 */ /* 0x000f280000300a00 */
[----:B----4-:R0:W-:Y:S04]  /*11c60*/  STL.64 [R1+0xce8], R8 ;  /* 0x000ce80801007387 */ /* 0x0101e80000100a00 */
        /* <DEDUP_REMOVED lines=8> */
[----:B------:R-:W2:Y:S04]  /*11cf0*/  LDL.LU R10, [R1+0x548] ;  /* 0x00054800010a7983 */ /* 0x000ea80000300800 */
[----:B------:R-:W2:Y:S04]  /*11d00*/  LDL.LU R11, [R1+0x54c] ;  /* 0x00054c00010b7983 */ /* 0x000ea80000300800 */
[----:B-1----:R-:W-:Y:S04]  /*11d10*/  STL.64 [R1+0xc18], R14 ;  /* 0x000c180e01007387 */ /* 0x002fe80000100a00 */
[----:B------:R0:W-:Y:S04]  /*11d20*/  STL.64 [R1+0xc10], R12 ;  /* 0x000c100c01007387 */ /* 0x0001e80000100a00 */
[----:B0-----:R-:W4:Y:S04]  /*11d30*/  LDL.LU R12, [R1+0x570] ;  /* 0x00057000010c7983 */ /* 0x001f280000300800 */
[----:B------:R-:W4:Y:S04]  /*11d40*/  LDL.LU R13, [R1+0x574] ;  /* 0x00057400010d7983 */ /* 0x000f280000300800 */
[----:B------:R-:W4:Y:S04]  /*11d50*/  LDL.LU R14, [R1+0x578] ;  /* 0x00057800010e7983 */ /* 0x000f280000300800 */
[----:B------:R-:W4:Y:S04]  /*11d60*/  LDL.LU R15, [R1+0x57c] ;  /* 0x00057c00010f7983 */ /* 0x000f280000300800 */
[----:B------:R-:W-:Y:S04]  /*11d70*/  STL.64 [R1+0xbc0], R22 ;  /* 0x000bc01601007387 */ /* 0x000fe80000100a00 */
[----:B------:R0:W-:Y:S04]  /*11d80*/  STL.64 [R1+0xbb8], R20 ;  /* 0x000bb81401007387 */ /* 0x0001e80000100a00 */
[----:B0-----:R-:W2:Y:S04]  /*11d90*/  LDL.LU.64 R20, [R1+0x60] ;  /* 0x0000600001147983 */ /* 0x001ea80000300a00 */
[----:B------:R-:W2:Y:S01]  /*11da0*/  LDL.64 R22, [R1+0x68] ;  /* 0x0000680001167983 */ /* 0x000ea20000100a00 */
[----:B----4-:R-:W-:-:S15]  /*11db0*/  HMMA.16816.F32.BF16 R12, R16, R24, R12 ;  /* 0x00000018100c723c */ /* 0x010fde000004180c */
[----:B------:R-:W-:-:S04]  /*11dc0*/  NOP ;  /* 0x0000000000007918 */ /* 0x000fc80000000000 */
[----:B------:R0:W-:Y:S04]  /*11dd0*/  STL.64 [R1+0x4b0], R12 ;  /* 0x0004b00c01007387 */ /* 0x0001e80000100a00 */
[----:B------:R-:W-:Y:S04]  /*11de0*/  STL.64 [R1+0x4b8], R14 ;  /* 0x0004b80e01007387 */ /* 0x000fe80000100a00 */
[----:B------:R-:W2:Y:S01]  /*11df0*/  LDL.LU.64 R26, [R1+0xd30] ;  /* 0x000d3000011a7983 */ /* 0x000ea20000300a00 */
[----:B0-----:R-:W-:Y:S02]  /*11e00*/  IMAD.MOV.U32 R13, RZ, RZ, R24 ;  /* 0x000000ffff0d7224 */ /* 0x001fe400078e0018 */
[----:B------:R-:W-:-:S02]  /*11e10*/  IMAD.MOV.U32 R12, RZ, RZ, R25 ;  /* 0x000000ffff0c7224 */ /* 0x000fc400078e0019 */
[----:B------:R-:W2:Y:S02]  /*11e20*/  LDL.LU.64 R24, [R1+0xd28] ;  /* 0x000d280001187983 */ /* 0x000ea40000300a00 */
[----:B--2---:R-:W-:-:S15]  /*11e30*/  HMMA.16816.F32.BF16 R24, R16, R20, R24 ;  /* 0x000000141018723c */ /* 0x004fde0000041818 */
[----:B------:R-:W-:-:S04]  /*11e40*/  NOP ;  /* 0x0000000000007918 */ /* 0x000fc80000000000 */
[----:B------:R-:W-:Y:S04]  /*11e50*/  STL.64 [R1+0x4d0], R24 ;  /* 0x0004d01801007387 */ /* 0x000fe80000100a00 */
[----:B------:R0:W-:Y:S04]  /*11e60*/  STL.64 [R1+0x4d8], R26 ;  /* 0x0004d81a01007387 */ /* 0x0001e80000100a00 */
[----:B0-----:R-:W2:Y:S04]  /*11e70*/  LDL.LU.64 R26, [R1+0xd20] ;  /* 0x000d2000011a7983 */ /* 0x001ea80000300a00 */
[----:B------:R-:W3:Y:S04]  /*11e80*/  LDL.LU.64 R24, [R1+0xd18] ;  /* 0x000d180001187983 */ /* 0x000ee80000300a00 */
[----:B------:R-:W-:Y:S04]  /*11e90*/  STL.64 [R1+0xca0], R22 ;  /* 0x000ca01601007387 */ /* 0x000fe80000100a00 */
[----:B------:R0:W-:Y:S04]  /*11ea0*/  STL.64 [R1+0xc98], R20 ;  /* 0x000c981401007387 */ /* 0x0001e80000100a00 */
[----:B0-----:R-:W4:Y:S04]  /*11eb0*/  LDL.LU R20, [R1+0x530] ;  /* 0x0005300001147983 */ /* 0x001f280000300800 */
[----:B------:R-:W4:Y:S04]  /*11ec0*/  LDL.LU R21, [R1+0x534] ;  /* 0x0005340001157983 */ /* 0x000f280000300800 */
[----:B------:R-:W4:Y:S04]  /*11ed0*/  LDL.LU R22, [R1+0x538] ;  /* 0x0005380001167983 */ /* 0x000f280000300800 */
[----:B------:R-:W4:Y:S01]  /*11ee0*/  LDL.LU R23, [R1+0x53c] ;  /* 0x00053c0001177983 */ /* 0x000f220000300800 */
[----:B---3--:R-:W-:-:S15]  /*11ef0*/  HMMA.16816.F32.BF16 R4, R16, R24, R4 ;  /* 0x000000181004723c */ /* 0x008fde0000041804 */
[----:B------:R-:W-:-:S04]  /*11f00*/  NOP ;  /* 0x0000000000007918 */ /* 0x000fc80000000000 */
[----:B------:R0:W-:Y:S04]  /*11f10*/  STL.64 [R1+0x4e0], R4 ;  /* 0x0004e00401007387 */ /* 0x0001e80000100a00 */
[----:B------:R-:W-:Y:S04]  /*11f20*/  STL.64 [R1+0x4e8], R6 ;  /* 0x0004e80601007387 */ /* 0x000fe80000100a00 */
[----:B0-----:R-:W3:Y:S04]  /*11f30*/  LDL.LU.64 R4, [R1+0xd10] ;  /* 0x000d100001047983 */ /* 0x001ee80000300a00 */
[----:B--2---:R-:W-:Y:S04]  /*11f40*/  STL.64 [R1+0xc90], R26 ;  /* 0x000c901a01007387 */ /* 0x004fe80000100a00 */
[----:B------:R0:W-:Y:S04]  /*11f50*/  STL.64 [R1+0xc88], R24 ;  /* 0x000c881801007387 */ /* 0x0001e80000100a00 */
[----:B0-----:R-:W2:Y:S04]  /*11f60*/  LDL.LU R24, [R1+0x380] ;  /* 0x0003800001187983 */ /* 0x001ea80000300800 */
[----:B------:R-:W2:Y:S01]  /*11f70*/  LDL.LU R25, [R1+0x384] ;  /* 0x0003840001197983 */ /* 0x000ea20000300800 */
        /* <DEDUP_REMOVED lines=8> */
[----:B------:R-:W4:Y:S02]  /*12000*/  LDL.LU.64 R4, [R1+0xcf8] ;  /* 0x000cf80001047983 */ /* 0x000f240000300a00 */
[----:B----4-:R-:W-:-:S15]  /*12010*/  HMMA.16816.F32.BF16 R20, R16, R4, R20 ;  /* 0x000000041014723c */ /* 0x010fde0000041814 */
[----:B------:R-:W-:-:S04]  /*12020*/  NOP ;  /* 0x0000000000007918 */ /* 0x000fc80000000000 */
[----:B------:R-:W-:Y:S04]  /*12030*/  STL.64 [R1+0x530], R20 ;  /* 0x0005301401007387 */ /* 0x000fe80000100a00 */
[----:B------:R0:W-:Y:S02]  /*12040*/  STL.64 [R1+0x538], R22 ;  /* 0x0005381601007387 */ /* 0x0001e40000100a00 */
[----:B0-----:R-:W-:Y:S02]  /*12050*/  IMAD.MOV.U32 R23, RZ, RZ, R4 ;  /* 0x000000ffff177224 */ /* 0x001fe400078e0004 */
[----:B------:R-:W-:Y:S02]  /*12060*/  IMAD.MOV.U32 R22, RZ, RZ, R5 ;  /* 0x000000ffff167224 */ /* 0x000fe400078e0005 */
[----:B------:R-:W3:Y:S02]  /*12070*/  LDL.LU.64 R4, [R1+0xcf0] ;  /* 0x000cf00001047983 */ /* 0x000ee40000300a00 */
[----:B---3--:R-:W-:Y:S01]  /*12080*/  HMMA.16816.F32.BF16 R8, R16, R4, R8 ;  /* 0x000000041008723c */ /* 0x008fe20000041808 */
[----:B------:R-:W-:-:S02]  /*12090*/  IMAD.MOV.U32 R15, RZ, RZ, R4 ;  /* 0x000000ffff0f7224 */ /* 0x000fc400078e0004 */
[----:B------:R-:W-:-:S15]  /*120a0*/  IMAD.MOV.U32 R14, RZ, RZ, R5 ;  /* 0x000000ffff0e7224 */ /* 0x000fde00078e0005 */
[----:B------:R-:W-:Y:S01]  /*120b0*/  NOP ;  /* 0x0000000000007918 */ /* 0x000fe20000000000 */
[----:B------:R0:W-:Y:S04]  /*120c0*/  STL.64 [R1+0x5f0], R8 ;  /* 0x0005f00801007387 */ /* 0x0001e80000100a00 */
[----:B------:R-:W-:Y:S04]  /*120d0*/  STL.64 [R1+0x5f8], R10 ;  /* 0x0005f80a01007387 */ /* 0x000fe80000100a00 */
[----:B0-----:R-:W3:Y:S04]  /*120e0*/  LDL.LU.64 R8, [R1+0xce8] ;  /* 0x000ce80001087983 */ /* 0x001ee80000300a00 */
[----:B------:R-:W3:Y:S04]  /*120f0*/  LDL.LU.64 R6, [R1+0xce0] ;  /* 0x000ce00001067983 */ /* 0x000ee80000300a00 */
[----:B------:R-:W3:Y:S02]  /*12100*/  LDL.LU.64 R4, [R1+0xcd8] ;  /* 0x000cd80001047983 */ /* 0x000ee40000300a00 */
[----:B---3--:R-:W-:-:S15]  /*12110*/  HMMA.16816.F32.BF16 R4, R16, R8, R4 ;  /* 0x000000081004723c */ /* 0x008fde0000041804 */
[----:B------:R-:W-:-:S04]  /*12120*/  NOP ;  /* 0x0000000000007918 */ /* 0x000fc80000000000 */
[----:B------:R-:W-:Y:S04]  /*12130*/  STL.64 [R1+0x620], R4 ;  /* 0x0006200401007387 */ /* 0x000fe80000100a00 */
[----:B------:R0:W-:Y:S04]  /*12140*/  STL.64 [R1+0x628], R6 ;  /* 0x0006280601007387 */ /* 0x0001e80000100a00 */
[----:B0-----:R-:W3:Y:S04]  /*12150*/  LDL.LU.64 R6, [R1+0xcd0] ;  /* 0x000cd00001067983 */ /* 0x001ee80000300a00 */
[----:B------:R-:W2:Y:S01]  /*12160*/  LDL.LU.64 R4, [R1+0xcc8] ;  /* 0x000cc80001047983 */ /* 0x000ea20000300a00 */
[----:B------:R-:W-:-:S02]  /*12170*/  IMAD.MOV.U32 R26, RZ, RZ, R2 ;  /* 0x000000ffff1a7224 */ /* 0x000fc400078e0002 */
[----:B------:R-:W-:Y:S02]  /*12180*/  IMAD.MOV.U32 R27, RZ, RZ, R0 ;  /* 0x000000ffff1b7224 */ /* 0x000fe400078e0000 */
[----:B------:R-:W-:Y:S02]  /*12190*/  IMAD.MOV.U32 R2, RZ, RZ, R8 ;  /* 0x000000ffff027224 */ /* 0x000fe400078e0008 */
[----:B------:R-:W-:Y:S01]  /*121a0*/  IMAD.MOV.U32 R0, RZ, RZ, R9 ;  /* 0x000000ffff007224 */ /* 0x000fe200078e0009 */
[----:B------:R-:W4:Y:S04]  /*121b0*/  LDL.LU.64 R10, [R1+0xcc0] ;  /* 0x000cc000010a7983 */ /* 0x000f280000300a00 */
[----:B------:R-:W4:Y:S01]  /*121c0*/  LDL.LU.64 R8, [R1+0xcb8] ;  /* 0x000cb80001087983 */ /* 0x000f220000300a00 */
[----:B--2---:R-:W-:Y:S03]  /*121d0*/  HMMA.16816.F32.BF16 R16, R16, R4, R24 ;  /* 0x000000041010723c */ /* 0x004fe60000041818 */
[----:B---3--:R-:W-:Y:S04]  /*121e0*/  STL.64 [R1+0xc30], R6 ;  /* 0x000c300601007387 */ /* 0x008fe80000100a00 */
[----:B------:R0:W-:-:S12]  /*121f0*/  STL.64 [R1+0xc28], R4 ;  /* 0x000c280401007387 */ /* 0x0001d80000100a00 */
[----:B------:R-:W-:Y:S04]  /*12200*/  STL.64 [R1+0x5d0], R16 ;  /* 0x0005d01001007387 */ /* 0x000fe80000100a00 */
[----:B------:R-:W-:Y:S04]  /*12210*/  STL.64 [R1+0x5d8], R18 ;  /* 0x0005d81201007387 */ /* 0x000fe80000100a00 */
[----:B0-----:R-:W2:Y:S04]  /*12220*/  LDL.LU R4, [R1+0x2f0] ;  /* 0x0002f00001047983 */ /* 0x001ea80000300800 */
[----:B------:R-:W2:Y:S04]  /*12230*/  LDL.LU R5, [R1+0x2f4] ;  /* 0x0002f40001057983 */ /* 0x000ea80000300800 */
[----:B------:R-:W3:Y:S04]  /*12240*/  LDL.LU R6, [R1+0x2f8] ;  /* 0x0002f80001067983 */ /* 0x000ee80000300800 */
[----:B------:R-:W3:Y:S04]  /*12250*/  LDL.LU R7, [R1+0x2fc] ;  /* 0x0002fc0001077983 */ /* 0x000ee80000300800 */
[----:B---3--:R-:W-:Y:S04]  /*12260*/  STL.64 [R1+0xc40], R6 ;  /* 0x000c400601007387 */ /* 0x008fe80000100a00 */
[----:B--2---:R0:W-:Y:S04]  /*12270*/  STL.64 [R1+0xc38], R4 ;  /* 0x000c380401007387 */ /* 0x0041e80000100a00 */
[----:B------:R-:W2:Y:S04]  /*12280*/  LDL.LU R24, [R1+0x360] ;  /* 0x0003600001187983 */ /* 0x000ea80000300800 */
[----:B------:R-:W2:Y:S04]  /*12290*/  LDL.LU R25, [R1+0x364] ;  /* 0x0003640001197983 */ /* 0x000ea80000300800 */
[----:B------:R-:W3:Y:S04]  /*122a0*/  LDL.LU R26, [R1+0x368] ;  /* 0x00036800011a7983 */ /* 0x000ee80000300800 */
[----:B------:R-:W3:Y:S01]  /*122b0*/  LDL.LU R27, [R1+0x36c] ;  /* 0x00036c00011b7983 */ /* 0x000ee20000300800 */
[----:B0-----:R-:W-:-:S02]  /*122c0*/  IMAD.MOV.U32 R4, RZ, RZ, R15 ;  /* 0x000000ffff047224 */ /* 0x001fc400078e000f */
[----:B------:R-:W-:Y:S01]  /*122d0*/  IMAD.MOV.U32 R5, RZ, RZ, R14 ;  /* 0x000000ffff057224 */ /* 0x000fe200078e000e */
[----:B---3--:R-:W-:Y:S04]  /*122e0*/  STL.64 [R1+0xcb0], R26 ;  /* 0x000cb01a01007387 */ /* 0x008fe80000100a00 */
[----:B--2---:R0:W-:Y:S04]  /*122f0*/  STL.64 [R1+0xca8], R24 ;  /* 0x000ca81801007387 */ /* 0x0041e80000100a00 */
[----:B0-----:R-:W4:Y:S04]  /*12300*/  LDL.LU R24, [R1+0x370] ;  /* 0x0003700001187983 */ /* 0x001f280000300800 */
[----:B------:R-:W4:Y:S04]  /*12310*/  LDL.LU R25, [R1+0x374] ;  /* 0x0003740001197983 */ /* 0x000f280000300800 */
[----:B------:R-:W4:Y:S04]  /*12320*/  LDL.LU R26, [R1+0x378] ;  /* 0x00037800011a7983 */ /* 0x000f280000300800 */
[----:B------:R-:W4:Y:S04]  /*12330*/  LDL.LU R27, [R1+0x37c] ;  /* 0x00037c00011b7983 */ /* 0x000f280000300800 */
        /* <DEDUP_REMOVED lines=19> */
[----:B------:R-:W3:Y:S04]  /*12470*/  LDL.LU R12, [R1+0x2e0] ;  /* 0x0002e000010c7983 */ /* 0x000ee80000300800 */
[----:B------:R-:W3:Y:S04]  /*12480*/  LDL.LU R13, [R1+0x2e4] ;  /* 0x0002e400010d7983 */ /* 0x000ee80000300800 */
[----:B------:R-:W2:Y:S04]  /*12490*/  LDL.LU R14, [R1+0x2e8] ;  /* 0x0002e800010e7983 */ /* 0x000ea80000300800 */
[----:B------:R-:W2:Y:S01]  /*124a0*/  LDL.LU R15, [R1+0x2ec] ;  /* 0x0002ec00010f7983 */ /* 0x000ea20000300800 */
[----:B------:R-:W-:-:S02]  /*124b0*/  IMAD.MOV.U32 R16, RZ, RZ, R23 ;  /* 0x000000ffff107224 */ /* 0x000fc400078e0017 */
[----:B------:R-:W-:Y:S02]  /*124c0*/  IMAD.MOV.U32 R17, RZ, RZ, R22 ;  /* 0x000000ffff117224 */ /* 0x000fe400078e0016 */
[C---:B----4-:R-:W-:Y:S01]  /*124d0*/  HMMA.16816.F32.BF16 R20, R8.reuse, R20, R24 ;  /* 0x000000140814723c */ /* 0x050fe20000041818 */
[----:B--2---:R-:W-:Y:S04]  /*124e0*/  STL.64 [R1+0xc50], R14 ;  /* 0x000c500e01007387 */ /* 0x004fe80000100a00 */
[----:B---3--:R0:W-:Y:S04]  /*124f0*/  STL.64 [R1+0xc48], R12 ;  /* 0x000c480c01007387 */ /* 0x0081e80000100a00 */
[----:B0-----:R-:W2:Y:S04]  /*12500*/  LDL.LU R12, [R1+0x300] ;  /* 0x00030000010c7983 */ /* 0x001ea80000300800 */
[----:B------:R-:W2:Y:S04]  /*12510*/  LDL.LU R13, [R1+0x304] ;  /* 0x00030400010d7983 */ /* 0x000ea80000300800 */
[----:B------:R-:W2:Y:S04]  /*12520*/  LDL.LU R14, [R1+0x308] ;  /* 0x00030800010e7983 */ /* 0x000ea80000300800 */
[----:B------:R-:W2:Y:S04]  /*12530*/  LDL.LU R15, [R1+0x30c] ;  /* 0x00030c00010f7983 */ /* 0x000ea80000300800 */
[----:B------:R-:W3:Y:S04]  /*12540*/  LDL R18, [R1+0x38] ;  /* 0x0000380001127983 */ /* 0x000ee80000100800 */
[----:B------:R-:W3:Y:S04]  /*12550*/  LDL R19, [R1+0x3c] ;  /* 0x00003c0001137983 */ /* 0x000ee80000100800 */
[----:B------:R-:W4:Y:S04]  /*12560*/  LDL.LU.64 R26, [R1+0xcb0] ;  /* 0x000cb000011a7983 */ /* 0x000f280000300a00 */
[----:B------:R-:W4:Y:S04]  /*12570*/  LDL.LU.64 R24, [R1+0xca8] ;  /* 0x000ca80001187983 */ /* 0x000f280000300a00 */
[----:B------:R-:W-:Y:S04]  /*12580*/  STL.64 [R1+0x5b0], R20 ;  /* 0x0005b01401007387 */ /* 0x000fe80000100a00 */
[----:B------:R0:W-:Y:S04]  /*12590*/  STL.64 [R1+0x5b8], R22 ;  /* 0x0005b81601007387 */ /* 0x0001e80000100a00 */
[----:B0-----:R-:W2:Y:S04]  /*125a0*/  LDL.LU.64 R22, [R1+0xca0] ;  /* 0x000ca00001167983 */ /* 0x001ea80000300a00 */
[----:B------:R-:W4:Y:S02]  /*125b0*/  LDL.LU.64 R20, [R1+0xc98] ;  /* 0x000c980001147983 */ /* 0x000f240000300a00 */
[----:B----4-:R-:W-:-:S15]  /*125c0*/  HMMA.16816.F32.BF16 R24, R8, R20, R24 ;  /* 0x000000140818723c */ /* 0x010fde0000041818 */
[----:B------:R-:W-:-:S04]  /*125d0*/  NOP ;  /* 0x0000000000007918 */ /* 0x000fc80000000000 */
[----:B------:R-:W-:Y:S04]  /*125e0*/  STL.64 [R1+0x5a0], R24 ;  /* 0x0005a01801007387 */ /* 0x000fe80000100a00 */
[----:B------:R0:W-:Y:S04]  /*125f0*/  STL.64 [R1+0x5a8], R26 ;  /* 0x0005a81a01007387 */ /* 0x0001e80000100a00 */
[----:B0-----:R-:W4:Y:S04]  /*12600*/  LDL.LU.64 R26, [R1+0xc90] ;  /* 0x000c9000011a7983 */ /* 0x001f280000300a00 */
[----:B------:R-:W3:Y:S04]  /*12610*/  LDL.LU.64 R24, [R1+0xc88] ;  /* 0x000c880001187983 */ /* 0x000ee80000300a00 */
[----:B--2---:R-:W-:Y:S01]  /*12620*/  STL.64 [R1+0xc08], R22 ;  /* 0x000c081601007387 */ /* 0x004fe20000100a00 */
[----:B------:R-:W-:-:S02]  /*12630*/  IMAD.MOV.U32 R20, RZ, RZ, R3 ;  /* 0x000000ffff147224 */ /* 0x000fc400078e0003 */
[----:B------:R-:W-:Y:S01]  /*12640*/  IMAD.MOV.U32 R21, RZ, RZ, R29 ;  /* 0x000000ffff157224 */ /* 0x000fe200078e001d */
[----:B------:R-:W2:Y:S04]  /*12650*/  LDL.LU R3, [R1+0xc84] ;  /* 0x000c840001037983 */ /* 0x000ea80000300800 */
[----:B------:R-:W2:Y:S01]  /*12660*/  LDL.LU R29, [R1+0xc80] ;  /* 0x000c8000011d7983 */ /* 0x000ea20000300800 */
[----:B---3--:R-:W-:-:S15]  /*12670*/  HMMA.16816.F32.BF16 R4, R8, R24, R4 ;  /* 0x000000180804723c */ /* 0x008fde0000041804 */
[----:B------:R-:W-:-:S04]  /*12680*/  NOP ;  /* 0x0000000000007918 */ /* 0x000fc80000000000 */
[----:B------:R-:W-:Y:S04]  /*12690*/  STL.64 [R1+0x590], R4 ;  /* 0x0005900401007387 */ /* 0x000fe80000100a00 */
[----:B------:R0:W-:Y:S04]  /*126a0*/  STL.64 [R1+0x598], R6 ;  /* 0x0005980601007387 */ /* 0x0001e80000100a00 */
[----:B0-----:R-:W3:Y:S04]  /*126b0*/  LDL.LU.64 R6, [R1+0xc78] ;  /* 0x000c780001067983 */ /* 0x001ee80000300a00 */
[----:B------:R-:W3:Y:S02]  /*126c0*/  LDL.LU.64 R4, [R1+0xc70] ;  /* 0x000c700001047983 */ /* 0x000ee40000300a00 */
[----:B---3--:R-:W-:Y:S02]  /*126d0*/  HMMA.16816.F32.BF16 R20, R8, R20, R4 ;  /* 0x000000140814723c */ /* 0x008fe40000041804 */
[----:B------:R-:W3:Y:S04]  /*126e0*/  LDL.LU.64 R6, [R1+0xc68] ;  /* 0x000c680001067983 */ /* 0x000ee80000300a00 */
[----:B------:R-:W3:-:S13]  /*126f0*/  LDL.LU.64 R4, [R1+0xc60] ;  /* 0x000c600001047983 */ /* 0x000eda0000300a00 */
[----:B------:R0:W-:Y:S04]  /*12700*/  STL.64 [R1+0x580], R20 ;  /* 0x0005801401007387 */ /* 0x0001e80000100a00 */
[----:B------:R-:W-:Y:S04]  /*12710*/  STL.64 [R1+0x588], R22 ;  /* 0x0005881601007387 */ /* 0x000fe80000100a00 */
[----:B0-----:R-:W2:Y:S04]  /*12720*/  LDL.LU R20, [R1+0x2d0] ;  /* 0x0002d00001147983 */ /* 0x001ea80000300800 */
[----:B------:R-:W2:Y:S01]  /*12730*/  LDL.LU R21, [R1+0x2d4] ;  /* 0x0002d40001157983 */ /* 0x000ea20000300800 */
[----:B---3--:R-:W-:-:S15]  /*12740*/  HMMA.16816.F32.BF16 R4, R8, R16, R4 ;  /* 0x000000100804723c */ /* 0x008fde0000041804 */
[----:B------:R-:W-:-:S04]  /*12750*/  NOP ;  /* 0x0000000000007918 */ /* 0x000fc80000000000 */
[----:B------:R0:W-:Y:S04]  /*12760*/  STL.64 [R1+0x570], R4 ;  /* 0x0005700401007387 */ /* 0x0001e80000100a00 */
[----:B------:R1:W-:Y:S04]  /*12770*/  STL.64 [R1+0x578], R6 ;  /* 0x0005780601007387 */ /* 0x0003e80000100a00 */
[----:B0-----:R-:W1:Y:S04]  /*12780*/  LDL.LU.64 R4, [R1+0xc58] ;  /* 0x000c580001047983 */ /* 0x001e680000300a00 */
[----:B------:R-:W-:Y:S01]  /*12790*/  STL.64 [R1+0xbe8], R18 ;  /* 0x000be81201007387 */ /* 0x000fe20000100a00 */
[----:B-1----:R-:W-:Y:S03]  /*127a0*/  HMMA.16816.F32.BF16 R4, R8, R4, R12 ;  /* 0x000000040804723c */ /* 0x002fe6000004180c */
[----:B------:R-:W3:Y:S04]  /*127b0*/  LDL.LU.64 R14, [R1+0xc50] ;  /* 0x000c5000010e7983 */ /* 0x000ee80000300a00 */
[----:B------:R-:W3:-:S12]  /*127c0*/  LDL.LU.64 R12, [R1+0xc48] ;  /* 0x000c4800010c7983 */ /* 0x000ed80000300a00 */
[----:B------:R-:W-:Y:S04]  /*127d0*/  STL.64 [R1+0x560], R4 ;  /* 0x0005600401007387 */ /* 0x000fe80000100a00 */
[----:B------:R0:W-:Y:S04]  /*127e0*/  STL.64 [R1+0x568], R6 ;  /* 0x0005680601007387 */ /* 0x0001e80000100a00 */
[----:B0-----:R-:W3:Y:S04]  /*127f0*/  LDL.LU.64 R6, [R1+0xc40] ;  /* 0x000c400001067983 */ /* 0x001ee80000300a00 */
[----:B------:R-:W3:Y:S01]  /*12800*/  LDL.LU.64 R4, [R1+0xc38] ;  /* 0x000c380001047983 */ /* 0x000ee20000300a00 */
[----:B------:R-:W-:-:S02]  /*12810*/  IMAD.MOV.U32 R16, RZ, RZ, R2 ;  /* 0x000000ffff107224 */ /* 0x000fc400078e0002 */
[----:B------:R-:W-:Y:S02]  /*12820*/  IMAD.MOV.U32 R17, RZ, RZ, R0 ;  /* 0x000000ffff117224 */ /* 0x000fe400078e0000 */
[----:B--2---:R-:W-:-:S05]  /*12830*/  IMAD.MOV.U32 R23, RZ, RZ, R3 ;  /* 0x000000ffff177224 */ /* 0x004fca00078e0003 */
[----:B---3--:R-:W-:Y:S01]  /*12840*/  HMMA.16816.F32.BF16 R16, R8, R16, R4 ;  /* 0x000000100810723c */ /* 0x008fe20000041804 */
[----:B------:R-:W2:Y:S04]  /*12850*/  LDL.LU.64 R6, [R1+0xc30] ;  /* 0x000c300001067983 */ /* 0x000ea80000300a00 */
[----:B------:R-:W3:-:S14]  /*12860*/  LDL.LU.64 R4, [R1+0xc28] ;  /* 0x000c280001047983 */ /* 0x000edc0000300a00 */
[----:B------:R-:W-:Y:S02]  /*12870*/  IMAD.MOV.U32 R3, RZ, RZ, R18 ;  /* 0x000000ffff037224 */ /* 0x000fe400078e0012 */
[----:B------:R-:W-:Y:S01]  /*12880*/  IMAD.MOV.U32 R0, RZ, RZ, R19 ;  /* 0x000000ffff007224 */ /* 0x000fe200078e0013 */
[----:B------:R-:W3:Y:S04]  /*12890*/  LDL R18, [R1+0x48] ;  /* 0x0000480001127983 */ /* 0x000ee80000100800 */
[----:B------:R-:W3:Y:S01]  /*128a0*/  LDL R19, [R1+0x4c] ;  /* 0x00004c0001137983 */ /* 0x000ee20000100800 */
[----:B------:R-:W-:Y:S02]  /*128b0*/  IMAD.MOV.U32 R22, RZ, RZ, R29 ;  /* 0x000000ffff167224 */ /* 0x000fe400078e001d */
[----:B------:R-:W-:-:S02]  /*128c0*/  IMAD.MOV.U32 R29, RZ, RZ, R16 ;  /* 0x000000ffff1d7224 */ /* 0x000fc400078e0010 */
[----:B------:R-:W-:Y:S02]  /*128d0*/  IMAD.MOV.U32 R2, RZ, RZ, R17 ;  /* 0x000000ffff027224 */ /* 0x000fe400078e0011 */
[----:B--2---:R-:W-:Y:S02]  /*128e0*/  IMAD.MOV.U32 R16, RZ, RZ, R6 ;  /* 0x000000ffff107224 */ /* 0x004fe400078e0006 */
[----:B------:R-:W-:Y:S01]  /*128f0*/  IMAD.MOV.U32 R17, RZ, RZ, R7 ;  /* 0x000000ffff117224 */ /* 0x000fe200078e0007 */
[----:B---3--:R0:W-:Y:S04]  /*12900*/  STL.64 [R1+0xc00], R18 ;  /* 0x000c001201007387 */ /* 0x0081e80000100a00 */
[----:B------:R-:W2:Y:S04]  /*12910*/  LDL.LU R6, [R1+0xc24] ;  /* 0x000c240001067983 */ /* 0x000ea80000300800 */
[----:B------:R-:W2:Y:S01]  /*12920*/  LDL.LU R7, [R1+0xc20] ;  /* 0x000c200001077983 */ /* 0x000ea20000300800 */
[----:B------:R-:W-:Y:S03]  /*12930*/  HMMA.16816.F32.BF16 R8, R8, R4, R12 ;  /* 0x000000040808723c */ /* 0x000fe6000004180c */
[----:B0-----:R-:W4:Y:S04]  /*12940*/  LDL.LU R18, [R1+0x2b8] ;  /* 0x0002b80001127983 */ /* 0x001f280000300800 */
[----:B------:R-:W4:Y:S04]  /*12950*/  LDL.LU R19, [R1+0x2bc] ;  /* 0x0002bc0001137983 */ /* 0x000f280000300800 */
[----:B------:R-:W-:Y:S04]  /*12960*/  STL [R1+0x850], R0 ;  /* 0x0008500001007387 */ /* 0x000fe80000100800 */
[----:B------:R-:W-:Y:S04]  /*12970*/  STL [R1+0x818], R3 ;  /* 0x0008180301007387 */ /* 0x000fe80000100800 */
[----:B------:R-:W-:Y:S04]  /*12980*/  STL [R1+0x814], R2 ;  /* 0x0008140201007387 */ /* 0x000fe80000100800 */
[----:B------:R-:W-:Y:S04]  /*12990*/  STL [R1+0x810], R29 ;  /* 0x0008101d01007387 */ /* 0x000fe80000100800 */
[----:B------:R-:W3:Y:S04]  /*129a0*/  LDL.LU.64 R14, [R1+0xc18] ;  /* 0x000c1800010e7983 */ /* 0x000ee80000300a00 */
[----:B------:R-:W3:Y:S04]  /*129b0*/  LDL.LU.64 R12, [R1+0xc10] ;  /* 0x000c1000010c7983 */ /* 0x000ee80000300a00 */
[----:B--2---:R0:W-:Y:S04]  /*129c0*/  STL.64 [R1+0xbc8], R6 ;  /* 0x000bc80601007387 */ /* 0x0041e80000100a00 */
[----:B------:R-:W2:Y:S04]  /*129d0*/  LDL.LU R4, [R1+0x2c0] ;  /* 0x0002c00001047983 */ /* 0x000ea80000300800 */
[----:B------:R-:W-:Y:S04]  /*129e0*/  STL.64 [R1+0x510], R8 ;  /* 0x0005100801007387 */ /* 0x000fe80000100a00 */
[----:B------:R1:W-:Y:S04]  /*129f0*/  STL.64 [R1+0x518], R10 ;  /* 0x0005180a01007387 */ /* 0x0003e80000100a00 */
[----:B------:R-:W2:Y:S04]  /*12a00*/  LDL.LU R5, [R1+0x2c4] ;  /* 0x0002c40001057983 */ /* 0x000ea80000300800 */
[----:B0-----:R-:W2:Y:S04]  /*12a10*/  LDL.LU R6, [R1+0x2c8] ;  /* 0x0002c80001067983 */ /* 0x001ea80000300800 */
[----:B------:R-:W2:Y:S04]  /*12a20*/  LDL.LU R7, [R1+0x2cc] ;  /* 0x0002cc0001077983 */ /* 0x000ea80000300800 */
[----:B-1----:R-:W2:Y:S04]  /*12a30*/  LDL R10, [R1+0x8] ;  /* 0x00000800010a7983 */ /* 0x002ea80000100800 */
[----:B------:R-:W2:Y:S04]  /*12a40*/  LDL R11, [R1+0xc] ;  /* 0x00000c00010b7983 */ /* 0x000ea80000100800 */
[----:B--2---:R0:W-:Y:S04]  /*12a50*/  STL.64 [R1+0xbd0], R10 ;  /* 0x000bd00a01007387 */ /* 0x0041e80000100a00 */
[----:B0-----:R-:W3:Y:S04]  /*12a60*/  LDL R10, [R1+0x78] ;  /* 0x00007800010a7983 */ /* 0x001ee80000100800 */
[----:B------:R-:W3:Y:S02]  /*12a70*/  LDL R11, [R1+0x7c] ;  /* 0x00007c00010b7983 */ /* 0x000ee40000100800 */
[----:B---3--:R-:W-:Y:S02]  /*12a80*/  HMMA.16816.F32.BF16 R8, R12, R10, R20 ;  /* 0x0000000a0c08723c */ /* 0x008fe40000041814 */
[----:B------:R-:W2:-:S15]  /*12a90*/  LDL.LU.64 R22, [R1+0xc08] ;  /* 0x000c080001167983 */ /* 0x000e9e0000300a00 */
[----:B------:R-:W-:Y:S02]  /*12aa0*/  NOP ;  /* 0x0000000000007918 */ /* 0x000fe40000000000 */
[----:B------:R0:W-:Y:S04]  /*12ab0*/  STL.64 [R1+0x640], R8 ;  /* 0x0006400801007387 */ /* 0x0001e80000100a00 */
[----:B------:R1:W-:Y:S01]  /*12ac0*/  STL.64 [R1+0x648], R10 ;  /* 0x0006480a01007387 */ /* 0x0003e20000100a00 */
[----:B--2---:R-:W-:-:S15]  /*12ad0*/  HMMA.16816.F32.BF16 R4, R12, R22, R4 ;  /* 0x000000160c04723c */ /* 0x004fde0000041804 */
[----:B------:R-:W-:-:S04]  /*12ae0*/  NOP ;  /* 0x0000000000007918 */ /* 0x000fc80000000000 */
[----:B------:R-:W-:Y:S04]  /*12af0*/  STL.64 [R1+0x610], R4 ;  /* 0x0006100401007387 */ /* 0x000fe80000100a00 */
[----:B------:R-:W-:Y:S04]  /*12b00*/  STL.64 [R1+0x618], R6 ;  /* 0x0006180601007387 */ /* 0x000fe80000100a00 */
[----:B0-----:R-:W2:Y:S04]  /*12b10*/  LDL.LU R8, [R1+0x240] ;  /* 0x0002400001087983 */ /* 0x001ea80000300800 */
[----:B------:R-:W2:Y:S04]  /*12b20*/  LDL.LU R9, [R1+0x244] ;  /* 0x0002440001097983 */ /* 0x000ea80000300800 */
[----:B-1----:R-:W3:Y:S04]  /*12b30*/  LDL.LU R10, [R1+0x248] ;  /* 0x00024800010a7983 */ /* 0x002ee80000300800 */
[----:B------:R-:W3:Y:S01]  /*12b40*/  LDL.LU R11, [R1+0x24c] ;  /* 0x00024c00010b7983 */ /* 0x000ee20000300800 */
[----:B----4-:R-:W-:Y:S03]  /*12b50*/  HMMA.16816.F32.BF16 R16, R12, R26, R16 ;  /* 0x0000001a0c10723c */ /* 0x010fe60000041810 */
        /* <DEDUP_REMOVED lines=14> */
[----:B------:R-:W3:Y:S04]  /*12c40*/  LDL.64 R6, [R1+0x18] ;  /* 0x0000180001067983 */ /* 0x000ee80000100a00 */
[----:B------:R-:W4:Y:S04]  /*12c50*/  LDL.LU R20, [R1+0x210] ;  /* 0x0002100001147983 */ /* 0x000f280000300800 */
[----:B------:R-:W4:Y:S04]  /*12c60*/  LDL.LU R21, [R1+0x214] ;  /* 0x0002140001157983 */ /* 0x000f280000300800 */
[----:B------:R-:W4:Y:S04]  /*12c70*/  LDL.LU R22, [R1+0x218] ;  /* 0x0002180001167983 */ /* 0x000f280000300800 */
[----:B------:R-:W4:Y:S04]  /*12c80*/  LDL.LU R23, [R1+0x21c] ;  /* 0x00021c0001177983 */ /* 0x000f280000300800 */
[----:B------:R-:W-:Y:S04]  /*12c90*/  STL.64 [R1+0x600], R16 ;  /* 0x0006001001007387 */ /* 0x000fe80000100a00 */
[----:B------:R0:W-:Y:S04]  /*12ca0*/  STL.64 [R1+0x608], R18 ;  /* 0x0006081201007387 */ /* 0x0001e80000100a00 */
[----:B0-----:R-:W2:Y:S04]  /*12cb0*/  LDL.LU.64 R18, [R1+0xc00] ;  /* 0x000c000001127983 */ /* 0x001ea80000300a00 */
[----:B------:R0:W-:Y:S02]  /*12cc0*/  STL.64 [R1+0xb88], R26 ;  /* 0x000b881a01007387 */ /* 0x0001e40000100a00 */
[----:B0-----:R-:W-:-:S02]  /*12cd0*/  IMAD.MOV.U32 R26, RZ, RZ, R2 ;  /* 0x000000ffff1a7224 */ /* 0x001fc400078e0002 */
[----:B------:R-:W-:-:S05]  /*12ce0*/  IMAD.MOV.U32 R27, RZ, RZ, R0 ;  /* 0x000000ffff1b7224 */ /* 0x000fca00078e0000 */
        /* <DEDUP_REMOVED lines=17> */
[----:B------:R-:W2:Y:S04]  /*12e00*/  LDL.LU R16, [R1+0x20] ;  /* 0x0000200001107983 */ /* 0x000ea80000300800 */
[----:B------:R-:W2:Y:S04]  /*12e10*/  LDL.LU R17, [R1+0x24] ;  /* 0x0000240001117983 */ /* 0x000ea80000300800 */
[----:B0-----:R-:W2:Y:S04]  /*12e20*/  LDL.LU R18, [R1+0x28] ;  /* 0x0000280001127983 */ /* 0x001ea80000300800 */
[----:B------:R-:W2:Y:S01]  /*12e30*/  LDL.LU R19, [R1+0x2c] ;  /* 0x00002c0001137983 */ /* 0x000ea20000300800 */
[----:B---3--:R-:W-:Y:S03]  /*12e40*/  HMMA.16816.F32.BF16 R8, R12, R6, R8 ;  /* 0x000000060c08723c */ /* 0x008fe60000041808 */
[----:B--2---:R-:W-:Y:S04]  /*12e50*/  STL.64 [R1+0xb98], R18 ;  /* 0x000b981201007387 */ /* 0x004fe80000100a00 */
        /* <DEDUP_REMOVED lines=13> */
[----:B0-----:R-:W4:Y:S01]  /*12f30*/  LDL.LU.64 R10, [R1+0xbd0] ;  /* 0x000bd000010a7983 */ /* 0x001f220000300a00 */
[----:B------:R-:W-:-:S02]  /*12f40*/  IMAD.MOV.U32 R2, RZ, RZ, R6 ;  /* 0x000000ffff027224 */ /* 0x000fc400078e0006 */
[----:B------:R-:W-:Y:S02]  /*12f50*/  IMAD.MOV.U32 R0, RZ, RZ, R7 ;  /* 0x000000ffff007224 */ /* 0x000fe400078e0007 */
[----:B------:R-:W3:Y:S01]  /*12f60*/  LDL.LU.64 R6, [R1+0xbc8] ;  /* 0x000bc80001067983 */ /* 0x000ee20000300a00 */
[----:B----4-:R-:W-:-:S15]  /*12f70*/  HMMA.16816.F32.BF16 R20, R12, R10, R20 ;  /* 0x0000000a0c14723c */ /* 0x010fde0000041814 */
[----:B------:R-:W-:-:S04]  /*12f80*/  NOP ;  /* 0x0000000000007918 */ /* 0x000fc80000000000 */
[----:B------:R-:W-:Y:S04]  /*12f90*/  STL.64 [R1+0x520], R20 ;  /* 0x0005201401007387 */ /* 0x000fe80000100a00 */
[----:B------:R0:W-:Y:S04]  /*12fa0*/  STL.64 [R1+0x528], R22 ;  /* 0x0005281601007387 */ /* 0x0001e80000100a00 */
[----:B0-----:R-:W2:Y:S04]  /*12fb0*/  LDL.LU.64 R22, [R1+0xbc0] ;  /* 0x000bc00001167983 */ /* 0x001ea80000300a00 */
[----:B------:R-:W2:Y:S04]  /*12fc0*/  LDL.LU.64 R20, [R1+0xbb8] ;  /* 0x000bb80001147983 */ /* 0x000ea80000300a00 */
[----:B------:R0:W-:Y:S04]  /*12fd0*/  STL.64 [R1+0xb60], R10 ;  /* 0x000b600a01007387 */ /* 0x0001e80000100a00 */
[----:B------:R-:W3:Y:S04]  /*12fe0*/  LDL.LU R8, [R1+0xa0] ;  /* 0x0000a00001087983 */ /* 0x000ee80000300800 */
[----:B------:R-:W3:Y:S04]  /*12ff0*/  LDL.LU R9, [R1+0xa4] ;  /* 0x0000a40001097983 */ /* 0x000ee80000300800 */
[----:B0-----:R-:W3:Y:S04]  /*13000*/  LDL.LU R10, [R1+0xa8] ;  /* 0x0000a800010a7983 */ /* 0x001ee80000300800 */
[----:B------:R-:W3:Y:S01]  /*13010*/  LDL.LU R11, [R1+0xac] ;  /* 0x0000ac00010b7983 */ /* 0x000ee20000300800 */
[----:B--2---:R-:W-:Y:S08]  /*13020*/  HMMA.16816.F32.BF16 R16, R20, R26, R16 ;  /* 0x0000001a1410723c */ /* 0x004ff00000041810 */
[----:B---3--:R-:W-:Y:S01]  /*13030*/  HMMA.16816.F32.BF16 R8, R12, R6, R8 ;  /* 0x000000060c08723c */ /* 0x008fe20000041808 */
[----:B------:R-:W-:-:S02]  /*13040*/  IMAD.MOV.U32 R14, RZ, RZ, R2 ;  /* 0x000000ffff0e7224 */ /* 0x000fc400078e0002 */
[----:B------:R-:W-:Y:S02]  /*13050*/  IMAD.MOV.U32 R15, RZ, RZ, R0 ;  /* 0x000000ffff0f7224 */ /* 0x000fe400078e0000 */
[----:B------:R-:W-:Y:S02]  /*13060*/  IMAD.MOV.U32 R2, RZ, RZ, R26 ;  /* 0x000000ffff027224 */ /* 0x000fe400078e001a */
[----:B------:R-:W-:-:S12]  /*13070*/  IMAD.MOV.U32 R0, RZ, RZ, R27 ;  /* 0x000000ffff007224 */ /* 0x000fd800078e001b */
[----:B------:R0:W-:Y:S04]  /*13080*/  STL.64 [R1+0x4f0], R8 ;  /* 0x0004f00801007387 */ /* 0x0001e80000100a00 */
[----:B------:R1:W-:Y:S04]  /*13090*/  STL.64 [R1+0x4f8], R10 ;  /* 0x0004f80a01007387 */ /* 0x0003e80000100a00 */
[----:B0-----:R-:W2:Y:S04]  /*130a0*/  LDL.LU R8, [R1+0xf0] ;  /* 0x0000f00001087983 */ /* 0x001ea80000300800 */
[----:B------:R-:W2:Y:S04]  /*130b0*/  LDL.LU R9, [R1+0xf4] ;  /* 0x0000f40001097983 */ /* 0x000ea80000300800 */
[----:B-1----:R-:W2:Y:S04]  /*130c0*/  LDL.LU R10, [R1+0xf8] ;  /* 0x0000f800010a7983 */ /* 0x002ea80000300800 */
[----:B------:R-:W2:Y:S04]  /*130d0*/  LDL.LU R11, [R1+0xfc] ;  /* 0x0000fc00010b7983 */ /* 0x000ea80000300800 */
[----:B------:R0:W-:Y:S04]  /*130e0*/  STL.64 [R1+0xb58], R6 ;  /* 0x000b580601007387 */ /* 0x0001e80000100a00 */
[----:B------:R-:W3:Y:S04]  /*130f0*/  LDL.LU R4, [R1+0xb0] ;  /* 0x0000b00001047983 */ /* 0x000ee80000300800 */
[----:B------:R-:W3:Y:S04]  /*13100*/  LDL.LU R5, [R1+0xb4] ;  /* 0x0000b40001057983 */ /* 0x000ee80000300800 */
[----:B0-----:R-:W3:Y:S04]  /*13110*/  LDL.LU R6, [R1+0xb8] ;  /* 0x0000b80001067983 */ /* 0x001ee80000300800 */
[----:B------:R-:W3:Y:S04]  /*13120*/  LDL.LU R7, [R1+0xbc] ;  /* 0x0000bc0001077983 */ /* 0x000ee80000300800 */
[----:B------:R-:W-:Y:S04]  /*13130*/  STL.64 [R1+0x630], R16 ;  /* 0x0006301001007387 */ /* 0x000fe80000100a00 */
[----:B------:R0:W-:Y:S04]  /*13140*/  STL.64 [R1+0x638], R18 ;  /* 0x0006381201007387 */ /* 0x0001e80000100a00 */
[----:B0-----:R-:W4:Y:S04]  /*13150*/  LDL.LU.64 R18, [R1+0xbb0] ;  /* 0x000bb00001127983 */ /* 0x001f280000300a00 */
[----:B------:R-:W4:Y:S04]  /*13160*/  LDL.LU.64 R16, [R1+0xba8] ;  /* 0x000ba80001107983 */ /* 0x000f280000300a00 */
[----:B------:R-:W4:Y:S02]  /*13170*/  LDL.LU.64 R26, [R1+0xba0] ;  /* 0x000ba000011a7983 */ /* 0x000f240000300a00 */
[----:B----4-:R-:W-:Y:S02]  /*13180*/  HMMA.16816.F32.BF16 R24, R20, R26, R16 ;  /* 0x0000001a1418723c */ /* 0x010fe40000041810 */
[----:B------:R-:W4:Y:S04]  /*13190*/  LDL.LU.64 R18, [R1+0xb98] ;  /* 0x000b980001127983 */ /* 0x000f280000300a00 */
[----:B------:R-:W4:-:S13]  /*131a0*/  LDL.LU.64 R16, [R1+0xb90] ;  /* 0x000b900001107983 */ /* 0x000f1a0000300a00 */
[----:B------:R-:W-:Y:S04]  /*131b0*/  STL.64 [R1+0x4c0], R24 ;  /* 0x0004c01801007387 */ /* 0x000fe80000100a00 */
[----:B------:R0:W-:Y:S04]  /*131c0*/  STL.64 [R1+0x4c8], R26 ;  /* 0x0004c81a01007387 */ /* 0x0001e80000100a00 */
[----:B0-----:R-:W4:Y:S02]  /*131d0*/  LDL.LU.64 R26, [R1+0xb88] ;  /* 0x000b8800011a7983 */ /* 0x001f240000300a00 */
[----:B----4-:R-:W-:Y:S02]  /*131e0*/  HMMA.16816.F32.BF16 R24, R20, R26, R16 ;  /* 0x0000001a1418723c */ /* 0x010fe40000041810 */
[----:B------:R-:W4:-:S15]  /*131f0*/  LDL.LU.64 R18, [R1+0xb80] ;  /* 0x000b800001127983 */ /* 0x000f1e0000300a00 */
[----:B------:R-:W-:Y:S02]  /*13200*/  NOP ;  /* 0x0000000000007918 */ /* 0x000fe40000000000 */
[----:B------:R-:W-:Y:S04]  /*13210*/  STL.64 [R1+0x470], R24 ;  /* 0x0004701801007387 */ /* 0x000fe80000100a00 */
[----:B------:R0:W-:Y:S04]  /*13220*/  STL.64 [R1+0x478], R26 ;  /* 0x0004781a01007387 */ /* 0x0001e80000100a00 */
[----:B0-----:R-:W2:Y:S04]  /*13230*/  LDL.LU.64 R26, [R1+0xb78] ;  /* 0x000b7800011a7983 */ /* 0x001ea80000300a00 */
[----:B------:R-:W2:Y:S01]  /*13240*/  LDL.LU.64 R24, [R1+0xb70] ;  /* 0x000b700001187983 */ /* 0x000ea20000300a00 */
[----:B----4-:R-:W-:-:S02]  /*13250*/  IMAD.MOV.U32 R12, RZ, RZ, R18 ;  /* 0x000000ffff0c7224 */ /* 0x010fc400078e0012 */
[----:B------:R-:W-:Y:S01]  /*13260*/  IMAD.MOV.U32 R3, RZ, RZ, R19 ;  /* 0x000000ffff037224 */ /* 0x000fe200078e0013 */
[----:B--2---:R-:W-:-:S15]  /*13270*/  HMMA.16816.F32.BF16 R24, R20, R18, R24 ;  /* 0x000000121418723c */ /* 0x004fde0000041818 */
[----:B------:R-:W-:-:S04]  /*13280*/  NOP ;  /* 0x0000000000007918 */ /* 0x000fc80000000000 */
[----:B------:R-:W-:Y:S04]  /*13290*/  STL.64 [R1+0x460], R24 ;  /* 0x0004601801007387 */ /* 0x000fe80000100a00 */
[----:B------:R-:W-:Y:S04]  /*132a0*/  STL.64 [R1+0x468], R26 ;  /* 0x0004681a01007387 */ /* 0x000fe80000100a00 */
[----:B------:R-:W3:Y:S04]  /*132b0*/  LDL.LU.64 R18, [R1+0xb68] ;  /* 0x000b680001127983 */ /* 0x000ee80000300a00 */
[----:B------:R-:W0:Y:S04]  /*132c0*/  LDSM.16.MT88.4 R24, [R28+0xc100] ;  /* 0x00c100001c18783b */ /* 0x000e280000004200 */
[----:B0-----:R-:W-:Y:S04]  /*132d0*/  STL.64 [R1+0xb50], R26 ;  /* 0x000b501a01007387 */ /* 0x001fe80000100a00 */
[----:B------:R-:W-:Y:S01]  /*132e0*/  STL.64 [R1+0xb48], R24 ;  /* 0x000b481801007387 */ /* 0x000fe20000100a00 */
[----:B---3--:R-:W-:Y:S03]  /*132f0*/  HMMA.16816.F32.BF16 R16, R20, R18, R4 ;  /* 0x000000121410723c */ /* 0x008fe60000041804 */
[----:B------:R-:W2:-:S15]  /*13300*/  LDL.LU R4, [R1+0x190] ;  /* 0x0001900001047983 */ /* 0x000e9e0000300800 */
[----:B------:R-:W-:Y:S01]  /*13310*/  NOP ;  /* 0x0000000000007918 */ /* 0x000fe20000000000 */
[----:B------:R-:W-:Y:S04]  /*13320*/  STL.64 [R1+0x450], R16 ;  /* 0x0004501001007387 */ /* 0x000fe80000100a00 */
[----:B------:R-:W-:Y:S04]  /*13330*/  STL.64 [R1+0x458], R18 ;  /* 0x0004581201007387 */ /* 0x000fe80000100a00 */
[----:B------:R-:W0:Y:S04]  /*13340*/  LDSM.16.MT88.4 R16, [R28+0xc180] ;  /* 0x00c180001c10783b */ /* 0x000e280000004200 */
[----:B------:R-:W2:Y:S04]  /*13350*/  LDL.LU R5, [R1+0x194] ;  /* 0x0001940001057983 */ /* 0x000ea80000300800 */
[----:B------:R-:W2:Y:S04]  /*13360*/  LDL.LU R6, [R1+0x198] ;  /* 0x0001980001067983 */ /* 0x000ea80000300800 */
[----:B------:R-:W2:Y:S04]  /*13370*/  LDL.LU R7, [R1+0x19c] ;  /* 0x00019c0001077983 */ /* 0x000ea80000300800 */
[----:B0-----:R0:W-:Y:S04]  /*13380*/  STL.64 [R1+0xaf8], R18 ;  /* 0x000af81201007387 */ /* 0x0011e80000100a00 */
[----:B------:R1:W-:Y:S04]  /*13390*/  STL.64 [R1+0xaf0], R16 ;  /* 0x000af01001007387 */ /* 0x0003e80000100a00 */
[----:B------:R-:W3:Y:S04]  /*133a0*/  LDL.LU R24, [R1+0x180] ;  /* 0x0001800001187983 */ /* 0x000ee80000300800 */
[----:B------:R-:W3:Y:S04]  /*133b0*/  LDL.LU R25, [R1+0x184] ;  /* 0x0001840001197983 */ /* 0x000ee80000300800 */
[----:B------:R-:W3:Y:S04]  /*133c0*/  LDL.LU R26, [R1+0x188] ;  /* 0x00018800011a7983 */ /* 0x000ee80000300800 */
[----:B------:R-:W3:Y:S01]  /*133d0*/  LDL.LU R27, [R1+0x18c] ;  /* 0x00018c00011b7983 */ /* 0x000ee20000300800 */
[----:B0-----:R-:W-:-:S02]  /*133e0*/  IMAD.MOV.U32 R18, RZ, RZ, R12 ;  /* 0x000000ffff127224 */ /* 0x001fc400078e000c */
[----:B------:R-:W-:-:S05]  /*133f0*/  IMAD.MOV.U32 R19, RZ, RZ, R3 ;  /* 0x000000ffff137224 */ /* 0x000fca00078e0003 */
[----:B------:R0:W-:Y:S04]  /*13400*/  STL.64 [R1+0xb20], R18 ;  /* 0x000b201201007387 */ /* 0x0001e80000100a00 */
[----:B-1----:R-:W4:Y:S04]  /*13410*/  LDL.LU R16, [R1+0x1f0] ;  /* 0x0001f00001107983 */ /* 0x002f280000300800 */
[----:B------:R-:W4:Y:S04]  /*13420*/  LDL.LU R17, [R1+0x1f4] ;  /* 0x0001f40001117983 */ /* 0x000f280000300800 */
[----:B0-----:R-:W2:Y:S04]  /*13430*/  LDL.LU R18, [R1+0x1f8] ;  /* 0x0001f80001127983 */ /* 0x001ea80000300800 */
[----:B------:R-:W2:Y:S01]  /*13440*/  LDL.LU R19, [R1+0x1fc] ;  /* 0x0001fc0001137983 */ /* 0x000ea20000300800 */
[C---:B------:R-:W-:Y:S03]  /*13450*/  HMMA.16816.F32.BF16 R12, R20.reuse, R14, R8 ;  /* 0x0000000e140c723c */ /* 0x040fe60000041808 */
[----:B--2---:R-:W-:Y:S04]  /*13460*/  STL.64 [R1+0xb30], R18 ;  /* 0x000b301201007387 */ /* 0x004fe80000100a00 */
[----:B----4-:R-:W-:Y:S04]  /*13470*/  STL.64 [R1+0xb28], R16 ;  /* 0x000b281001007387 */ /* 0x010fe80000100a00 */
[----:B------:R-:W2:Y:S08]  /*13480*/  LDL.LU.64 R10, [R1+0xb60] ;  /* 0x000b6000010a7983 */ /* 0x000eb00000300a00 */
[----:B------:R-:W-:Y:S04]  /*13490*/  STL.64 [R1+0x430], R12 ;  /* 0x0004300c01007387 */ /* 0x000fe80000100a00 */
[----:B------:R-:W-:Y:S04]  /*134a0*/  STL.64 [R1+0x438], R14 ;  /* 0x0004380e01007387 */ /* 0x000fe80000100a00 */
[----:B------:R-:W0:Y:S04]  /*134b0*/  LDSM.16.MT88.4 R12, [R28+0xc200] ;  /* 0x00c200001c0c783b */ /* 0x000e280000004200 */
[----:B0-----:R-:W-:Y:S04]  /*134c0*/  STL.64 [R1+0xa88], R14 ;  /* 0x000a880e01007387 */ /* 0x001fe80000100a00 */
[----:B------:R0:W-:Y:S04]  /*134d0*/  STL.64 [R1+0xa80], R12 ;  /* 0x000a800c01007387 */ /* 0x0001e80000100a00 */
[----:B0-----:R-:W4:Y:S04]  /*134e0*/  LDL.LU R12, [R1+0x1d0] ;  /* 0x0001d000010c7983 */ /* 0x001f280000300800 */
        /* <DEDUP_REMOVED lines=10> */
[----:B------:R-:W3:Y:S04]  /*13590*/  LDL.LU.64 R6, [R1+0xb58] ;  /* 0x000b580001067983 */ /* 0x000ee80000300a00 */
[----:B------:R-:W-:Y:S04]  /*135a0*/  STL.64 [R1+0x420], R8 ;  /* 0x0004200801007387 */ /* 0x000fe80000100a00 */
[----:B------:R-:W-:Y:S04]  /*135b0*/  STL.64 [R1+0x428], R10 ;  /* 0x0004280a01007387 */ /* 0x000fe80000100a00 */
[----:B------:R-:W0:Y:S04]  /*135c0*/  LDSM.16.MT88.4 R8, [R28+0xc280] ;  /* 0x00c280001c08783b */ /* 0x000e280000004200 */
[----:B0-----:R0:W-:Y:S04]  /*135d0*/  STL.64 [R1+0x9f8], R10 ;  /* 0x0009f80a01007387 */ /* 0x0011e80000100a00 */
[----:B------:R-:W-:Y:S04]  /*135e0*/  STL.64 [R1+0x9f0], R8 ;  /* 0x0009f00801007387 */ /* 0x000fe80000100a00 */
[----:B0-----:R-:W4:Y:S01]  /*135f0*/  LDL.64 R10, [R1+0x8] ;  /* 0x00000800010a7983 */ /* 0x001f220000100a00 */
[----:B---3--:R-:W-:Y:S03]  /*13600*/  HMMA.16816.F32.BF16 R20, R20, R6, R24 ;  /* 0x000000061414723c */ /* 0x008fe60000041818 */
[----:B----4-:R0:W-:Y:S04]  /*13610*/  STL.64 [R1+0xb00], R10 ;  /* 0x000b000a01007387 */ /* 0x0101e80000100a00 */
[----:B0-----:R-:W3:Y:S04]  /*13620*/  LDL.64 R10, [R1+0x58] ;  /* 0x00005800010a7983 */ /* 0x001ee80000100a00 */
[----:B------:R-:W2:Y:S04]  /*13630*/  LDL.LU.64 R26, [R1+0xb50] ;  /* 0x000b5000011a7983 */ /* 0x000ea80000300a00 */
[----:B------:R-:W2:Y:S04]  /*13640*/  LDL.LU.64 R24, [R1+0xb48] ;  /* 0x000b480001187983 */ /* 0x000ea80000300a00 */
[----:B------:R0:W-:Y:S04]  /*13650*/  STL.64 [R1+0xb08], R6 ;  /* 0x000b080601007387 */ /* 0x0001e80000100a00 */
[----:B------:R-:W3:Y:S04]  /*13660*/  LDL.LU R4, [R1+0x1e0] ;  /* 0x0001e00001047983 */ /* 0x000ee80000300800 */
[----:B------:R-:W-:Y:S04]  /*13670*/  STL.64 [R1+0x410], R20 ;  /* 0x0004101401007387 */ /* 0x000fe80000100a00 */
[----:B------:R-:W-:Y:S04]  /*13680*/  STL.64 [R1+0x418], R22 ;  /* 0x0004181601007387 */ /* 0x000fe80000100a00 */
[----:B------:R-:W1:Y:S01]  /*13690*/  LDSM.16.MT88.4 R20, [R28+0xc300] ;  /* 0x00c300001c14783b */ /* 0x000e620000004200 */
[----:B------:R-:W-:-:S02]  /*136a0*/  IMAD.MOV.U32 R18, RZ, RZ, R2 ;  /* 0x000000ffff127224 */ /* 0x000fc400078e0002 */
[----:B------:R-:W-:Y:S01]  /*136b0*/  IMAD.MOV.U32 R19, RZ, RZ, R0 ;  /* 0x000000ffff137224 */ /* 0x000fe200078e0000 */
[----:B------:R-:W3:Y:S04]  /*136c0*/  LDL.LU R5, [R1+0x1e4] ;  /* 0x0001e40001057983 */ /* 0x000ee80000300800 */
[----:B0-----:R-:W3:Y:S04]  /*136d0*/  LDL.LU R6, [R1+0x1e8] ;  /* 0x0001e80001067983 */ /* 0x001ee80000300800 */
[----:B------:R-:W3:Y:S04]  /*136e0*/  LDL.LU R7, [R1+0x1ec] ;  /* 0x0001ec0001077983 */ /* 0x000ee80000300800 */
[----:B-1----:R0:W-:Y:S04]  /*136f0*/  STL.64 [R1+0x968], R22 ;  /* 0x0009681601007387 */ /* 0x0021e80000100a00 */
[----:B------:R-:W-:Y:S04]  /*13700*/  STL.64 [R1+0x960], R20 ;  /* 0x0009601401007387 */ /* 0x000fe80000100a00 */
[----:B0-----:R-:W4:Y:S01]  /*13710*/  LDL.64 R22, [R1+0x68] ;  /* 0x0000680001167983 */ /* 0x001f220000100a00 */
[----:B--2---:R-:W-:Y:S03]  /*13720*/  HMMA.16816.F32.BF16 R16, R24, R18, R12 ;  /* 0x000000121810723c */ /* 0x004fe6000004180c */
[----:B------:R-:W2:Y:S04]  /*13730*/  LDL.LU.64 R14, [R1+0xb40] ;  /* 0x000b4000010e7983 */ /* 0x000ea80000300a00 */
[----:B------:R-:W2:-:S12]  /*13740*/  LDL.LU.64 R12, [R1+0xb38] ;  /* 0x000b3800010c7983 */ /* 0x000e980000300a00 */
        /* <DEDUP_REMOVED lines=8> */
[----:B0-----:R-:W2:Y:S01]  /*137d0*/  LDL.LU.64 R18, [R1+0xb20] ;  /* 0x000b200001127983 */ /* 0x001ea20000300a00 */
[----:B------:R-:W-:Y:S02]  /*137e0*/  IMAD.MOV.U32 R2, RZ, RZ, R22 ;  /* 0x000000ffff027224 */ /* 0x000fe400078e0016 */
[----:B------:R-:W-:-:S02]  /*137f0*/  IMAD.MOV.U32 R0, RZ, RZ, R23 ;  /* 0x000000ffff007224 */ /* 0x000fc400078e0017 */
[----:B---3--:R-:W-:Y:S01]  /*13800*/  HMMA.16816.F32.BF16 R20, R24, R10, R4 ;  /* 0x0000000a1814723c */ /* 0x008fe20000041804 */
[----:B------:R-:W-:Y:S02]  /*13810*/  IMAD.MOV.U32 R4, RZ, RZ, R10 ;  /* 0x000000ffff047224 */ /* 0x000fe400078e000a */
[----:B------:R-:W-:-:S15]  /*13820*/  IMAD.MOV.U32 R3, RZ, RZ, R11 ;  /* 0x000000ffff037224 */ /* 0x000fde00078e000b */
[----:B------:R-:W-:Y:S01]  /*13830*/  NOP ;  /* 0x0000000000007918 */ /* 0x000fe20000000000 */
[----:B------:R-:W-:Y:S04]  /*13840*/  STL.64 [R1+0x3f0], R20 ;  /* 0x0003f01401007387 */ /* 0x000fe80000100a00 */
[----:B------:R-:W-:Y:S01]  /*13850*/  STL.64 [R1+0x3f8], R22 ;  /* 0x0003f81601007387 */ /* 0x000fe20000100a00 */
[----:B--2---:R-:W-:Y:S03]  /*13860*/  HMMA.16816.F32.BF16 R8, R24, R18, R12 ;  /* 0x000000121808723c */ /* 0x004fe6000004180c */
[----:B------:R-:W2:-:S15]  /*13870*/  LDL.LU R12, [R1+0x120] ;  /* 0x00012000010c7983 */ /* 0x000e9e0000300800 */
[----:B------:R-:W-:Y:S01]  /*13880*/  NOP ;  /* 0x0000000000007918 */ /* 0x000fe20000000000 */
[----:B------:R-:W-:Y:S04]  /*13890*/  STL.64 [R1+0x3e0], R8 ;  /* 0x0003e00801007387 */ /* 0x000fe80000100a00 */
[----:B------:R-:W-:Y:S04]  /*138a0*/  STL.64 [R1+0x3e8], R10 ;  /* 0x0003e80a01007387 */ /* 0x000fe80000100a00 */
[----:B------:R-:W2:Y:S04]  /*138b0*/  LDL.LU R13, [R1+0x124] ;  /* 0x00012400010d7983 */ /* 0x000ea80000300800 */
[----:B------:R-:W3:Y:S04]  /*138c0*/  LDL.LU R14, [R1+0x128] ;  /* 0x00012800010e7983 */ /* 0x000ee80000300800 */
[----:B------:R-:W3:Y:S04]  /*138d0*/  LDL.LU R15, [R1+0x12c] ;  /* 0x00012c00010f7983 */ /* 0x000ee80000300800 */
[----:B---3--:R0:W-:Y:S04]  /*138e0*/  STL.64 [R1+0xaa8], R14 ;  /* 0x000aa80e01007387 */ /* 0x0081e80000100a00 */
[----:B--2---:R-:W-:Y:S04]  /*138f0*/  STL.64 [R1+0xaa0], R12 ;  /* 0x000aa00c01007387 */ /* 0x004fe80000100a00 */
[----:B0-----:R-:W2:Y:S04]  /*13900*/  LDL.64 R14, [R1+0x48] ;  /* 0x00004800010e7983 */ /* 0x001ea80000100a00 */
[----:B--2---:R0:W-:Y:S02]  /*13910*/  STL.64 [R1+0xab0], R14 ;  /* 0x000ab00e01007387 */ /* 0x0041e40000100a00 */
[----:B0-----:R-:W-:-:S02]  /*13920*/  IMAD.MOV.U32 R14, RZ, RZ, R4 ;  /* 0x000000ffff0e7224 */ /* 0x001fc400078e0004 */
[----:B------:R-:W-:-:S05]  /*13930*/  IMAD.MOV.U32 R15, RZ, RZ, R3 ;  /* 0x000000ffff0f7224 */ /* 0x000fca00078e0003 */
[----:B------:R0:W-:Y:S04]  /*13940*/  STL.64 [R1+0xac0], R14 ;  /* 0x000ac00e01007387 */ /* 0x0001e80000100a00 */
[----:B------:R-:W2:Y:S04]  /*13950*/  LDL.LU R20, [R1+0x270] ;  /* 0x0002700001147983 */ /* 0x000ea80000300800 */
[----:B------:R-:W2:Y:S04]  /*13960*/  LDL.LU R21, [R1+0x274] ;  /* 0x0002740001157983 */ /* 0x000ea80000300800 */
[----:B------:R-:W3:Y:S04]  /*13970*/  LDL.LU R22, [R1+0x278] ;  /* 0x0002780001167983 */ /* 0x000ee80000300800 */
[----:B------:R-:W3:Y:S04]  /*13980*/  LDL.LU R23, [R1+0x27c] ;  /* 0x00027c0001177983 */ /* 0x000ee80000300800 */
[----:B------:R-:W4:Y:S04]  /*13990*/  LDL.LU R4, [R1+0x1b0] ;  /* 0x0001b00001047983 */ /* 0x000f280000300800 */
[----:B------:R-:W4:Y:S04]  /*139a0*/  LDL.LU R5, [R1+0x1b4] ;  /* 0x0001b40001057983 */ /* 0x000f280000300800 */
[----:B------:R-:W2:Y:S04]  /*139b0*/  LDL.LU R6, [R1+0x1b8] ;  /* 0x0001b80001067983 */ /* 0x000ea80000300800 */
[----:B------:R-:W2:Y:S01]  /*139c0*/  LDL.LU R7, [R1+0x1bc] ;  /* 0x0001bc0001077983 */ /* 0x000ea20000300800 */
[----:B0-----:R-:W-:-:S02]  /*139d0*/  IMAD.MOV.U32 R14, RZ, RZ, R2 ;  /* 0x000000ffff0e7224 */ /* 0x001fc400078e0002 */
[----:B------:R-:W-:Y:S01]  /*139e0*/  IMAD.MOV.U32 R15, RZ, RZ, R0 ;  /* 0x000000ffff0f7224 */ /* 0x000fe200078e0000 */
[----:B--2---:R-:W-:Y:S04]  /*139f0*/  STL.64 [R1+0xb18], R6 ;  /* 0x000b180601007387 */ /* 0x004fe80000100a00 */
[----:B----4-:R0:W-:Y:S04]  /*13a00*/  STL.64 [R1+0xb10], R4 ;  /* 0x000b100401007387 */ /* 0x0101e80000100a00 */
[----:B0-----:R-:W2:Y:S04]  /*13a10*/  LDL.LU R4, [R1+0x1c0] ;  /* 0x0001c00001047983 */ /* 0x001ea80000300800 */
[----:B------:R-:W2:Y:S04]  /*13a20*/  LDL.LU R5, [R1+0x1c4] ;  /* 0x0001c40001057983 */ /* 0x000ea80000300800 */
[----:B------:R-:W2:Y:S04]  /*13a30*/  LDL.LU R6, [R1+0x1c8] ;  /* 0x0001c80001067983 */ /* 0x000ea80000300800 */
[----:B------:R-:W2:Y:S04]  /*13a40*/  LDL.LU R7, [R1+0x1cc] ;  /* 0x0001cc0001077983 */ /* 0x000ea80000300800 */
[----:B------:R-:W4:Y:S04]  /*13a50*/  LDL.64 R10, [R1+0x18] ;  /* 0x00001800010a7983 */ /* 0x000f280000100a00 */
[----:B------:R-:W2:Y:S04]  /*13a60*/  LDL.LU R16, [R1+0x1a0] ;  /* 0x0001a00001107983 */ /* 0x000ea80000300800 */
[----:B------:R-:W2:Y:S04]  /*13a70*/  LDL.LU R17, [R1+0x1a4] ;  /* 0x0001a40001117983 */ /* 0x000ea80000300800 */
[----:B------:R-:W2:Y:S04]  /*13a80*/  LDL.LU R18, [R1+0x1a8] ;  /* 0x0001a80001127983 */ /* 0x000ea80000300800 */
[----:B------:R-:W2:Y:S04]  /*13a90*/  LDL.LU R19, [R1+0x1ac] ;  /* 0x0001ac0001137983 */ /* 0x000ea80000300800 */
[----:B------:R-:W-:Y:S04]  /*13aa0*/  STL.64 [R1+0xad8], R14 ;  /* 0x000ad80e01007387 */ /* 0x000fe80000100a00 */
[----:B---3--:R-:W-:Y:S04]  /*13ab0*/  STL.64 [R1+0xa08], R22 ;  /* 0x000a081601007387 */ /* 0x008fe80000100a00 */
[----:B------:R0:W-:Y:S04]  /*13ac0*/  STL.64 [R1+0xa00], R20 ;  /* 0x000a001401007387 */ /* 0x0001e80000100a00 */
[----:B0-----:R-:W3:Y:S04]  /*13ad0*/  LDL.LU R20, [R1+0x260] ;  /* 0x0002600001147983 */ /* 0x001ee80000300800 */
[----:B------:R-:W3:Y:S04]  /*13ae0*/  LDL.LU R21, [R1+0x264] ;  /* 0x0002640001157983 */ /* 0x000ee80000300800 */
[----:B------:R-:W2:Y:S04]  /*13af0*/  LDL.LU R22, [R1+0x268] ;  /* 0x0002680001167983 */ /* 0x000ea80000300800 */
[----:B------:R-:W2:Y:S04]  /*13b00*/  LDL.LU R23, [R1+0x26c] ;  /* 0x00026c0001177983 */ /* 0x000ea80000300800 */
[----:B------:R-:W3:Y:S04]  /*13b10*/  LDL.64 R14, [R1+0x78] ;  /* 0x00007800010e7983 */ /* 0x000ee80000100a00 */
[----:B--2---:R0:W-:Y:S04]  /*13b20*/  STL.64 [R1+0xa18], R22 ;  /* 0x000a181601007387 */ /* 0x0041e80000100a00 */
[----:B---3--:R-:W-:Y:S04]  /*13b30*/  STL.64 [R1+0xa10], R20 ;  /* 0x000a101401007387 */ /* 0x008fe80000100a00 */
[----:B0-----:R-:W2:Y:S02]  /*13b40*/  LDL.64 R22, [R1+0x38] ;  /* 0x0000380001167983 */ /* 0x001ea40000100a00 */
[----:B--2---:R-:W-:-:S15]  /*13b50*/  HMMA.16816.F32.BF16 R4, R24, R22, R4 ;  /* 0x000000161804723c */ /* 0x004fde0000041804 */
[----:B------:R-:W-:-:S04]  /*13b60*/  NOP ;  /* 0x0000000000007918 */ /* 0x000fc80000000000 */
[----:B------:R-:W-:Y:S04]  /*13b70*/  STL.64 [R1+0x3d0], R4 ;  /* 0x0003d00401007387 */ /* 0x000fe80000100a00 */
[----:B------:R0:W-:Y:S04]  /*13b80*/  STL.64 [R1+0x3d8], R6 ;  /* 0x0003d80601007387 */ /* 0x0001e80000100a00 */
[----:B0-----:R-:W4:Y:S04]  /*13b90*/  LDL.LU.64 R6, [R1+0xb18] ;  /* 0x000b180001067983 */ /* 0x001f280000300a00 */
[----:B------:R-:W4:Y:S04]  /*13ba0*/  LDL.LU.64 R4, [R1+0xb10] ;  /* 0x000b100001047983 */ /* 0x000f280000300a00 */
[----:B------:R0:W-:Y:S04]  /*13bb0*/  STL.64 [R1+0xab8], R22 ;  /* 0x000ab81601007387 */ /* 0x0001e80000100a00 */
[----:B------:R-:W2:Y:S04]  /*13bc0*/  LDL.LU R20, [R1+0x140] ;  /* 0x0001400001147983 */ /* 0x000ea80000300800 */
[----:B------:R-:W2:Y:S04]  /*13bd0*/  LDL.LU R21, [R1+0x144] ;  /* 0x0001440001157983 */ /* 0x000ea80000300800 */
[----:B0-----:R-:W3:Y:S04]  /*13be0*/  LDL.LU R22, [R1+0x148] ;  /* 0x0001480001167983 */ /* 0x001ee80000300800 */
[----:B------:R-:W3:Y:S04]  /*13bf0*/  LDL.LU R23, [R1+0x14c] ;  /* 0x00014c0001177983 */ /* 0x000ee80000300800 */
[----:B---3--:R-:W-:Y:S04]  /*13c00*/  STL.64 [R1+0xad0], R22 ;  /* 0x000ad01601007387 */ /* 0x008fe80000100a00 */
[----:B--2---:R0:W-:Y:S04]  /*13c10*/  STL.64 [R1+0xac8], R20 ;  /* 0x000ac81401007387 */ /* 0x0041e80000100a00 */
[----:B0-----:R-:W2:Y:S04]  /*13c20*/  LDL.LU R20, [R1+0x150] ;  /* 0x0001500001147983 */ /* 0x001ea80000300800 */
[----:B------:R-:W2:Y:S04]  /*13c30*/  LDL.LU R21, [R1+0x154] ;  /* 0x0001540001157983 */ /* 0x000ea80000300800 */
[----:B------:R-:W3:Y:S04]  /*13c40*/  LDL.LU R22, [R1+0x158] ;  /* 0x0001580001167983 */ /* 0x000ee80000300800 */
[----:B------:R-:W3:Y:S01]  /*13c50*/  LDL.LU R23, [R1+0x15c] ;  /* 0x00015c0001177983 */ /* 0x000ee20000300800 */
[----:B----4-:R-:W-:Y:S01]  /*13c60*/  HMMA.16816.F32.BF16 R4, R24, R10, R4 ;  /* 0x0000000a1804723c */ /* 0x010fe20000041804 */
        /* <DEDUP_REMOVED lines=11> */
[----:B------:R-:W4:Y:S02]  /*13d20*/  LDL.LU.64 R10, [R1+0xb00] ;  /* 0x000b0000010a7983 */ /* 0x000f240000300a00 */
        /* <DEDUP_REMOVED lines=13> */
[----:B------:R-:W2:-:S15]  /*13e00*/  LDL.LU R8, [R1+0x110] ;  /* 0x0001100001087983 */ /* 0x000e9e0000300800 */
[----:B------:R-:W-:-:S03]  /*13e10*/  NOP ;  /* 0x0000000000007918 */ /* 0x000fc60000000000 */
[----:B------:R-:W-:Y:S04]  /*13e20*/  STL.64 [R1+0x380], R24 ;  /* 0x0003801801007387 */ /* 0x000fe80000100a00 */
[----:B------:R0:W-:Y:S04]  /*13e30*/  STL.64 [R1+0x388], R26 ;  /* 0x0003881a01007387 */ /* 0x0001e80000100a00 */
[----:B------:R-:W2:Y:S04]  /*13e40*/  LDL.LU R9, [R1+0x114] ;  /* 0x0001140001097983 */ /* 0x000ea80000300800 */
[----:B------:R-:W2:Y:S04]  /*13e50*/  LDL.LU R10, [R1+0x118] ;  /* 0x00011800010a7983 */ /* 0x000ea80000300800 */
[----:B------:R-:W2:Y:S04]  /*13e60*/  LDL.LU R11, [R1+0x11c] ;  /* 0x00011c00010b7983 */ /* 0x000ea80000300800 */
[----:B------:R1:W-:Y:S04]  /*13e70*/  STL.64 [R1+0xa90], R6 ;  /* 0x000a900601007387 */ /* 0x0003e80000100a00 */
[----:B------:R-:W3:Y:S04]  /*13e80*/  LDL.LU R4, [R1+0x130] ;  /* 0x0001300001047983 */ /* 0x000ee80000300800 */
[----:B------:R-:W3:Y:S01]  /*13e90*/  LDL.LU R5, [R1+0x134] ;  /* 0x0001340001057983 */ /* 0x000ee20000300800 */
[----:B0-----:R-:W-:-:S03]  /*13ea0*/  IMAD.MOV.U32 R26, RZ, RZ, R2 ;  /* 0x000000ffff1a7224 */ /* 0x001fc600078e0002 */
[----:B-1----:R-:W3:Y:S04]  /*13eb0*/  LDL.LU R6, [R1+0x138] ;  /* 0x0001380001067983 */ /* 0x002ee80000300800 */
[----:B------:R-:W3:Y:S04]  /*13ec0*/  LDL.LU R7, [R1+0x13c] ;  /* 0x00013c0001077983 */ /* 0x000ee80000300800 */
[----:B------:R-:W-:Y:S04]  /*13ed0*/  STL.64 [R1+0x370], R20 ;  /* 0x0003701401007387 */ /* 0x000fe80000100a00 */
[----:B------:R0:W-:Y:S01]  /*13ee0*/  STL.64 [R1+0x378], R22 ;  /* 0x0003781601007387 */ /* 0x0001e20000100a00 */
[----:B------:R-:W-:-:S02]  /*13ef0*/  IMAD.MOV.U32 R27, RZ, RZ, R0 ;  /* 0x000000ffff1b7224 */ /* 0x000fc400078e0000 */
[----:B------:R-:W-:Y:S02]  /*13f00*/  IMAD.MOV.U32 R2, RZ, RZ, R14 ;  /* 0x000000ffff027224 */ /* 0x000fe400078e000e */
[----:B------:R-:W-:Y:S01]  /*13f10*/  IMAD.MOV.U32 R0, RZ, RZ, R15 ;  /* 0x000000ffff007224 */ /* 0x000fe200078e000f */
        /* <DEDUP_REMOVED lines=14> */
[----:B0-----:R-:W3:Y:S02]  /*14000*/  LDL.LU.64 R14, [R1+0xab0] ;  /* 0x000ab000010e7983 */ /* 0x001ee40000300a00 */
[----:B---3--:R-:W-:Y:S01]  /*14010*/  HMMA.16816.F32.BF16 R4, R16, R14, R4 ;  /* 0x0000000e1004723c */ /* 0x008fe20000041804 */
[----:B------:R-:W-:-:S15]  /*14020*/  IMAD.MOV.U32 R3, RZ, RZ, R15 ;  /* 0x000000ffff037224 */ /* 0x000fde00078e000f */
[----:B------:R-:W-:-:S03]  /*14030*/  NOP ;  /* 0x0000000000007918 */ /* 0x000fc60000000000 */
[----:B------:R0:W-:Y:S04]  /*14040*/  STL.64 [R1+0x320], R4 ;  /* 0x0003200401007387 */ /* 0x0001e80000100a00 */
[----:B------:R-:W-:Y:S01]  /*14050*/  STL.64 [R1+0x328], R6 ;  /* 0x0003280601007387 */ /* 0x000fe20000100a00 */
[----:B0-----:R-:W-:-:S03]  /*14060*/  IMAD.MOV.U32 R4, RZ, RZ, R14 ;  /* 0x000000ffff047224 */ /* 0x001fc600078e000e */
[----:B------:R-:W3:Y:S04]  /*14070*/  LDL.LU.64 R14, [R1+0xaa8] ;  /* 0x000aa800010e7983 */ /* 0x000ee80000300a00 */
[----:B------:R-:W3:Y:S04]  /*14080*/  LDL.LU.64 R12, [R1+0xaa0] ;  /* 0x000aa000010c7983 */ /* 0x000ee80000300a00 */
[----:B----4-:R0:W-:Y:S01]  /*14090*/  STL.64 [R1+0xa28], R22 ;  /* 0x000a281601007387 */ /* 0x0101e20000100a00 */
[----:B---3--:R-:W-:Y:S01]  /*140a0*/  HMMA.16816.F32.BF16 R12, R16, R22, R12 ;  /* 0x00000016100c723c */ /* 0x008fe2000004180c */
[----:B0-----:R-:W-:-:S02]  /*140b0*/  IMAD.MOV.U32 R22, RZ, RZ, R4 ;  /* 0x000000ffff167224 */ /* 0x001fc400078e0004 */
[----:B------:R-:W-:-:S15]  /*140c0*/  IMAD.MOV.U32 R23, RZ, RZ, R3 ;  /* 0x000000ffff177224 */ /* 0x000fde00078e0003 */
[----:B------:R-:W-:Y:S01]  /*140d0*/  NOP ;  /* 0x0000000000007918 */ /* 0x000fe20000000000 */
[----:B------:R-:W-:Y:S04]  /*140e0*/  STL.64 [R1+0x310], R12 ;  /* 0x0003100c01007387 */ /* 0x000fe80000100a00 */
[----:B------:R-:W-:Y:S04]  /*140f0*/  STL.64 [R1+0x318], R14 ;  /* 0x0003180e01007387 */ /* 0x000fe80000100a00 */
[----:B------:R0:W-:Y:S04]  /*14100*/  STL.64 [R1+0xa40], R22 ;  /* 0x000a401601007387 */ /* 0x0001e80000100a00 */
[----:B------:R-:W3:Y:S04]  /*14110*/  LDL.LU R20, [R1+0x220] ;  /* 0x0002200001147983 */ /* 0x000ee80000300800 */
[----:B------:R-:W3:Y:S04]  /*14120*/  LDL.LU R21, [R1+0x224] ;  /* 0x0002240001157983 */ /* 0x000ee80000300800 */
[----:B0-----:R-:W4:Y:S04]  /*14130*/  LDL.LU R22, [R1+0x228] ;  /* 0x0002280001167983 */ /* 0x001f280000300800 */
[----:B------:R-:W4:Y:S04]  /*14140*/  LDL.LU R23, [R1+0x22c] ;  /* 0x00022c0001177983 */ /* 0x000f280000300800 */
[----:B------:R-:W3:Y:S04]  /*14150*/  LDL.LU R12, [R1+0xe0] ;  /* 0x0000e000010c7983 */ /* 0x000ee80000300800 */
[----:B------:R-:W3:Y:S04]  /*14160*/  LDL.LU R13, [R1+0xe4] ;  /* 0x0000e400010d7983 */ /* 0x000ee80000300800 */
[----:B------:R-:W3:Y:S04]  /*14170*/  LDL.LU R14, [R1+0xe8] ;  /* 0x0000e800010e7983 */ /* 0x000ee80000300800 */
[----:B------:R-:W3:Y:S04]  /*14180*/  LDL.LU R15, [R1+0xec] ;  /* 0x0000ec00010f7983 */ /* 0x000ee80000300800 */
[----:B------:R-:W3:Y:S04]  /*14190*/  LDL.LU R4, [R1+0x100] ;  /* 0x0001000001047983 */ /* 0x000ee80000300800 */
[----:B------:R-:W3:Y:S04]  /*141a0*/  LDL.LU R5, [R1+0x104] ;  /* 0x0001040001057983 */ /* 0x000ee80000300800 */
[----:B------:R-:W3:Y:S04]  /*141b0*/  LDL.LU R6, [R1+0x108] ;  /* 0x0001080001067983 */ /* 0x000ee80000300800 */
[----:B------:R-:W3:Y:S01]  /*141c0*/  LDL.LU R7, [R1+0x10c] ;  /* 0x00010c0001077983 */ /* 0x000ee20000300800 */
[C---:B--2---:R-:W-:Y:S03]  /*141d0*/  HMMA.16816.F32.BF16 R8, R16.reuse, R26, R8 ;  /* 0x0000001a1008723c */ /* 0x044fe60000041808 */
[----:B----4-:R0:W-:Y:S04]  /*141e0*/  STL.64 [R1+0xa50], R22 ;  /* 0x000a501601007387 */ /* 0x0101e80000100a00 */
[----:B---3--:R-:W-:Y:S04]  /*141f0*/  STL.64 [R1+0xa48], R20 ;  /* 0x000a481401007387 */ /* 0x008fe80000100a00 */
[----:B0-----:R-:W2:Y:S04]  /*14200*/  LDL.64 R22, [R1+0x68] ;  /* 0x0000680001167983 */ /* 0x001ea80000100a00 */
[----:B--2---:R-:W-:Y:S04]  /*14210*/  STL.64 [R1+0xa68], R22 ;  /* 0x000a681601007387 */ /* 0x004fe80000100a00 */
[----:B------:R-:W-:Y:S04]  /*14220*/  STL.64 [R1+0x300], R8 ;  /* 0x0003000801007387 */ /* 0x000fe80000100a00 */
[----:B------:R0:W-:Y:S04]  /*14230*/  STL.64 [R1+0x308], R10 ;  /* 0x0003080a01007387 */ /* 0x0001e80000100a00 */
[----:B0-----:R-:W2:Y:S04]  /*14240*/  LDL.LU.64 R10, [R1+0xa98] ;  /* 0x000a9800010a7983 */ /* 0x001ea80000300a00 */
[----:B------:R0:W-:Y:S04]  /*14250*/  STL.64 [R1+0xa20], R26 ;  /* 0x000a201a01007387 */ /* 0x0001e80000100a00 */
[----:B------:R-:W3:Y:S04]  /*14260*/  LDL.LU R24, [R1+0x250] ;  /* 0x0002500001187983 */ /* 0x000ee80000300800 */
[----:B------:R-:W3:Y:S04]  /*14270*/  LDL.LU R25, [R1+0x254] ;  /* 0x0002540001197983 */ /* 0x000ee80000300800 */
[----:B0-----:R-:W4:Y:S04]  /*14280*/  LDL.LU R26, [R1+0x258] ;  /* 0x00025800011a7983 */ /* 0x001f280000300800 */
[----:B------:R-:W4:Y:S04]  /*14290*/  LDL.LU R27, [R1+0x25c] ;  /* 0x00025c00011b7983 */ /* 0x000f280000300800 */
[----:B----4-:R-:W-:Y:S04]  /*142a0*/  STL.64 [R1+0xa38], R26 ;  /* 0x000a381a01007387 */ /* 0x010fe80000100a00 */
[----:B---3--:R0:W-:Y:S04]  /*142b0*/  STL.64 [R1+0xa30], R24 ;  /* 0x000a301801007387 */ /* 0x0081e80000100a00 */
[----:B0-----:R-:W3:Y:S04]  /*142c0*/  LDL.LU R24, [R1+0x230] ;  /* 0x0002300001187983 */ /* 0x001ee80000300800 */
[----:B------:R-:W3:Y:S04]  /*142d0*/  LDL.LU R25, [R1+0x234] ;  /* 0x0002340001197983 */ /* 0x000ee80000300800 */
[----:B------:R-:W4:Y:S04]  /*142e0*/  LDL.LU R26, [R1+0x238] ;  /* 0x00023800011a7983 */ /* 0x000f280000300800 */
[----:B------:R-:W4:Y:S01]  /*142f0*/  LDL.LU R27, [R1+0x23c] ;  /* 0x00023c00011b7983 */ /* 0x000f220000300800 */
[----:B--2---:R-:W-:Y:S03]  /*14300*/  HMMA.16816.F32.BF16 R4, R16, R10, R4 ;  /* 0x0000000a1004723c */ /* 0x004fe60000041804 */
[----:B----4-:R-:W-:Y:S04]  /*14310*/  STL.64 [R1+0xa60], R26 ;  /* 0x000a601a01007387 */ /* 0x010fe80000100a00 */
        /* <DEDUP_REMOVED lines=13> */
[----:B0-----:R-:W3:Y:S01]  /*143f0*/  LDL.LU.64 R6, [R1+0xa90] ;  /* 0x000a900001067983 */ /* 0x001ee20000300a00 */
[----:B------:R-:W-:-:S02]  /*14400*/  IMAD.MOV.U32 R22, RZ, RZ, R2 ;  /* 0x000000ffff167224 */ /* 0x000fc400078e0002 */
[----:B------:R-:W-:Y:S01]  /*14410*/  IMAD.MOV.U32 R23, RZ, RZ, R0 ;  /* 0x000000ffff177224 */ /* 0x000fe200078e0000 */
[----:B---3--:R-:W-:Y:S01]  /*14420*/  HMMA.16816.F32.BF16 R16, R16, R6, R12 ;  /* 0x000000061010723c */ /* 0x008fe2000004180c */
[----:B------:R-:W2:Y:S04]  /*14430*/  LDL.LU.64 R14, [R1+0xa88] ;  /* 0x000a8800010e7983 */ /* 0x000ea80000300a00 */
[----:B------:R-:W2:-:S14]  /*14440*/  LDL.LU.64 R12, [R1+0xa80] ;  /* 0x000a8000010c7983 */ /* 0x000e9c0000300a00 */
[----:B------:R-:W-:Y:S04]  /*14450*/  STL.64 [R1+0x1f0], R16 ;  /* 0x0001f01001007387 */ /* 0x000fe80000100a00 */
[----:B------:R0:W-:Y:S04]  /*14460*/  STL.64 [R1+0x1f8], R18 ;  /* 0x0001f81201007387 */ /* 0x0001e80000100a00 */
[----:B0-----:R-:W3:Y:S01]  /*14470*/  LDL.LU.64 R18, [R1+0x58] ;  /* 0x0000580001127983 */ /* 0x001ee20000300a00 */
[----:B--2---:R-:W-:Y:S03]  /*14480*/  HMMA.16816.F32.BF16 R20, R12, R22, R24 ;  /* 0x000000160c14723c */ /* 0x004fe60000041818 */
[----:B------:R-:W2:Y:S04]  /*14490*/  LDL.LU.64 R26, [R1+0xa78] ;  /* 0x000a7800011a7983 */ /* 0x000ea80000300a00 */
[----:B------:R-:W2:-:S12]  /*144a0*/  LDL.LU.64 R24, [R1+0xa70] ;  /* 0x000a700001187983 */ /* 0x000e980000300a00 */
[----:B------:R-:W-:Y:S04]  /*144b0*/  STL.64 [R1+0x1e0], R20 ;  /* 0x0001e01401007387 */ /* 0x000fe80000100a00 */
[----:B------:R0:W-:Y:S04]  /*144c0*/  STL.64 [R1+0x1e8], R22 ;  /* 0x0001e81601007387 */ /* 0x0001e80000100a00 */
        /* <DEDUP_REMOVED lines=13> */
[----:B------:R-:W-:Y:S04]  /*145a0*/  STL.64 [R1+0x1b0], R20 ;  /* 0x0001b01401007387 */ /* 0x000fe80000100a00 */
[----:B------:R0:W-:Y:S04]  /*145b0*/  STL.64 [R1+0x1b8], R22 ;  /* 0x0001b81601007387 */ /* 0x0001e80000100a00 */
[----:B0-----:R-:W2:Y:S04]  /*145c0*/  LDL.LU.64 R22, [R1+0xa40] ;  /* 0x000a400001167983 */ /* 0x001ea80000300a00 */
[----:B------:R0:W-:Y:S04]  /*145d0*/  STL.64 [R1+0x9c8], R18 ;  /* 0x0009c81201007387 */ /* 0x0001e80000100a00 */
[----:B------:R-:W3:Y:S04]  /*145e0*/  LDL.LU R16, [R1+0x280] ;  /* 0x0002800001107983 */ /* 0x000ee80000300800 */
[----:B------:R-:W3:Y:S04]  /*145f0*/  LDL.LU R17, [R1+0x284] ;  /* 0x0002840001117983 */ /* 0x000ee80000300800 */
[----:B0-----:R-:W3:Y:S04]  /*14600*/  LDL.LU R18, [R1+0x288] ;  /* 0x0002880001127983 */ /* 0x001ee80000300800 */
[----:B------:R-:W3:Y:S01]  /*14610*/  LDL.LU R19, [R1+0x28c] ;  /* 0x00028c0001137983 */ /* 0x000ee20000300800 */
        /* <DEDUP_REMOVED lines=19> */
[----:B0-----:R-:W2:Y:S04]  /*14750*/  LDL.LU.64 R22, [R1+0xa08] ;  /* 0x000a080001167983 */ /* 0x001ea80000300a00 */
[----:B------:R-:W2:Y:S04]  /*14760*/  LDL.LU.64 R20, [R1+0xa00] ;  /* 0x000a000001147983 */ /* 0x000ea80000300a00 */
[----:B------:R3:W-:Y:S02]  /*14770*/  STL.64 [R1+0x990], R26 ;  /* 0x0009901a01007387 */ /* 0x0007e40000100a00 */
[----:B---3--:R-:W-:Y:S01]  /*14780*/  HMMA.16816.F32.BF16 R24, R12, R10, R16 ;  /* 0x0000000a0c18723c */ /* 0x008fe20000041810 */
[----:B------:R-:W-:-:S02]  /*14790*/  IMAD.MOV.U32 R16, RZ, RZ, R10 ;  /* 0x000000ffff107224 */ /* 0x000fc400078e000a */
[----:B------:R-:W-:-:S15]  /*147a0*/  IMAD.MOV.U32 R5, RZ, RZ, R11 ;  /* 0x000000ffff057224 */ /* 0x000fde00078e000b */
[----:B------:R-:W-:Y:S01]  /*147b0*/  NOP ;  /* 0x0000000000007918 */ /* 0x000fe20000000000 */
[----:B------:R-:W-:Y:S04]  /*147c0*/  STL.64 [R1+0x170], R24 ;  /* 0x0001701801007387 */ /* 0x000fe80000100a00 */
[----:B------:R-:W-:Y:S04]  /*147d0*/  STL.64 [R1+0x178], R26 ;  /* 0x0001781a01007387 */ /* 0x000fe80000100a00 */
[----:B------:R-:W3:Y:S04]  /*147e0*/  LDL.LU.64 R10, [R1+0x9f8] ;  /* 0x0009f800010a7983 */ /* 0x000ee80000300a00 */
[----:B------:R-:W3:Y:S04]  /*147f0*/  LDL.LU.64 R8, [R1+0x9f0] ;  /* 0x0009f00001087983 */ /* 0x000ee80000300a00 */
[----:B------:R-:W-:Y:S01]  /*14800*/  STL.64 [R1+0x988], R6 ;  /* 0x0009880601007387 */ /* 0x000fe20000100a00 */
[----:B--2---:R-:W-:Y:S03]  /*14810*/  HMMA.16816.F32.BF16 R12, R12, R6, R20 ;  /* 0x000000060c0c723c */ /* 0x004fe60000041814 */
[----:B------:R-:W2:-:S15]  /*14820*/  LDL.LU R20, [R1+0x490] ;  /* 0x0004900001147983 */ /* 0x000e9e0000300800 */
[----:B------:R-:W-:Y:S01]  /*14830*/  NOP ;  /* 0x0000000000007918 */ /* 0x000fe20000000000 */
[----:B------:R-:W-:Y:S04]  /*14840*/  STL.64 [R1+0x140], R12 ;  /* 0x0001400c01007387 */ /* 0x000fe80000100a00 */
[----:B------:R-:W-:Y:S04]  /*14850*/  STL.64 [R1+0x148], R14 ;  /* 0x0001480e01007387 */ /* 0x000fe80000100a00 */
[----:B------:R-:W2:Y:S04]  /*14860*/  LDL.LU R21, [R1+0x494] ;  /* 0x0004940001157983 */ /* 0x000ea80000300800 */
[----:B------:R-:W4:Y:S04]  /*14870*/  LDL.LU R22, [R1+0x498] ;  /* 0x0004980001167983 */ /* 0x000f280000300800 */
[----:B------:R-:W4:Y:S04]  /*14880*/  LDL.LU R23, [R1+0x49c] ;  /* 0x00049c0001177983 */ /* 0x000f280000300800 */
[----:B----4-:R0:W-:Y:S04]  /*14890*/  STL.64 [R1+0x978], R22 ;  /* 0x0009781601007387 */ /* 0x0101e80000100a00 */
[----:B--2---:R-:W-:Y:S01]  /*148a0*/  STL.64 [R1+0x970], R20 ;  /* 0x0009701401007387 */ /* 0x004fe20000100a00 */
[----:B0-----:R-:W-:-:S02]  /*148b0*/  IMAD.MOV.U32 R22, RZ, RZ, R16 ;  /* 0x000000ffff167224 */ /* 0x001fc400078e0010 */
[----:B------:R-:W-:-:S05]  /*148c0*/  IMAD.MOV.U32 R23, RZ, RZ, R5 ;  /* 0x000000ffff177224 */ /* 0x000fca00078e0005 */
[----:B------:R-:W-:Y:S04]  /*148d0*/  STL.64 [R1+0x998], R22 ;  /* 0x0009981601007387 */ /* 0x000fe80000100a00 */
[----:B------:R-:W2:Y:S04]  /*148e0*/  LDL.LU R12, [R1+0x4e0] ;  /* 0x0004e000010c7983 */ /* 0x000ea80000300800 */
[----:B------:R-:W2:Y:S04]  /*148f0*/  LDL.LU R13, [R1+0x4e4] ;  /* 0x0004e400010d7983 */ /* 0x000ea80000300800 */
[----:B------:R-:W4:Y:S04]  /*14900*/  LDL.LU R14, [R1+0x4e8] ;  /* 0x0004e800010e7983 */ /* 0x000f280000300800 */
[----:B------:R-:W4:Y:S04]  /*14910*/  LDL.LU R15, [R1+0x4ec] ;  /* 0x0004ec00010f7983 */ /* 0x000f280000300800 */
[----:B------:R-:W2:Y:S04]  /*14920*/  LDL.LU R16, [R1+0x350] ;  /* 0x0003500001107983 */ /* 0x000ea80000300800 */
[----:B------:R-:W2:Y:S04]  /*14930*/  LDL.LU R17, [R1+0x354] ;  /* 0x0003540001117983 */ /* 0x000ea80000300800 */
[----:B------:R-:W2:Y:S04]  /*14940*/  LDL.LU R18, [R1+0x358] ;  /* 0x0003580001127983 */ /* 0x000ea80000300800 */
[----:B------:R-:W2:Y:S01]  /*14950*/  LDL.LU R19, [R1+0x35c] ;  /* 0x00035c0001137983 */ /* 0x000ea20000300800 */
[----:B------:R-:W-:-:S02]  /*14960*/  IMAD.MOV.U32 R26, RZ, RZ, R4 ;  /* 0x000000ffff1a7224 */ /* 0x000fc400078e0004 */
[----:B------:R-:W-:Y:S01]  /*14970*/  IMAD.MOV.U32 R27, RZ, RZ, R3 ;  /* 0x000000ffff1b7224 */ /* 0x000fe200078e0003 */
[----:B--2---:R0:W-:Y:S04]  /*14980*/  STL.64 [R1+0x9d8], R18 ;  /* 0x0009d81201007387 */ /* 0x0041e80000100a00 */
[----:B------:R-:W-:Y:S04]  /*14990*/  STL.64 [R1+0x9d0], R16 ;  /* 0x0009d01001007387 */ /* 0x000fe80000100a00 */
[----:B0-----:R-:W2:Y:S04]  /*149a0*/  LDL.64 R18, [R1+0x78] ;  /* 0x0000780001127983 */ /* 0x001ea80000100a00 */
[----:B------:R-:W-:Y:S04]  /*149b0*/  STL.64 [R1+0x9a0], R26 ;  /* 0x0009a01a01007387 */ /* 0x000fe80000100a00 */
        /* <DEDUP_REMOVED lines=18> */
[----:B0-----:R-:W3:Y:S04]  /*14ae0*/  LDL.LU R20, [R1+0x340] ;  /* 0x0003400001147983 */ /* 0x001ee80000300800 */
[----:B------:R-:W3:Y:S04]  /*14af0*/  LDL.LU R21, [R1+0x344] ;  /* 0x0003440001157983 */ /* 0x000ee80000300800 */
[----:B------:R-:W3:Y:S04]  /*14b00*/  LDL.LU R22, [R1+0x348] ;  /* 0x0003480001167983 */ /* 0x000ee80000300800 */
[----:B------:R-:W3:Y:S04]  /*14b10*/  LDL.LU R23, [R1+0x34c] ;  /* 0x00034c0001177983 */ /* 0x000ee80000300800 */
[----:B------:R-:W2:Y:S04]  /*14b20*/  LDL.64 R26, [R1+0x48] ;  /* 0x00004800011a7983 */ /* 0x000ea80000100a00 */
[----:B------:R-:W2:Y:S04]  /*14b30*/  LDL.LU R4, [R1+0x480] ;  /* 0x0004800001047983 */ /* 0x000ea80000300800 */
[----:B------:R-:W2:Y:S04]  /*14b40*/  LDL.LU R5, [R1+0x484] ;  /* 0x0004840001057983 */ /* 0x000ea80000300800 */
[----:B------:R-:W2:Y:S04]  /*14b50*/  LDL.LU R6, [R1+0x488] ;  /* 0x0004880001067983 */ /* 0x000ea80000300800 */
[----:B------:R-:W2:Y:S04]  /*14b60*/  LDL.LU R7, [R1+0x48c] ;  /* 0x00048c0001077983 */ /* 0x000ea80000300800 */
[----:B----4-:R0:W-:Y:S04]  /*14b70*/  STL.64 [R1+0x938], R14 ;  /* 0x0009380e01007387 */ /* 0x0101e80000100a00 */
[----:B------:R-:W-:Y:S01]  /*14b80*/  STL.64 [R1+0x930], R12 ;  /* 0x0009300c01007387 */ /* 0x000fe20000100a00 */
[----:B0-----:R-:W-:-:S02]  /*14b90*/  IMAD.MOV.U32 R14, RZ, RZ, R2 ;  /* 0x000000ffff0e7224 */ /* 0x001fc400078e0002 */
[----:B------:R-:W-:Y:S02]  /*14ba0*/  IMAD.MOV.U32 R15, RZ, RZ, R0 ;  /* 0x000000ffff0f7224 */ /* 0x000fe400078e0000 */
[----:B------:R-:W-:Y:S02]  /*14bb0*/  IMAD.MOV.U32 R2, RZ, RZ, R18 ;  /* 0x000000ffff027224 */ /* 0x000fe400078e0012 */
[----:B------:R-:W-:Y:S01]  /*14bc0*/  IMAD.MOV.U32 R0, RZ, RZ, R19 ;  /* 0x000000ffff007224 */ /* 0x000fe200078e0013 */
[----:B---3--:R-:W-:-:S15]  /*14bd0*/  HMMA.16816.F32.BF16 R20, R8, R18, R20 ;  /* 0x000000120814723c */ /* 0x008fde0000041814 */
[----:B------:R-:W-:-:S04]  /*14be0*/  NOP ;  /* 0x0000000000007918 */ /* 0x000fc80000000000 */
[----:B------:R-:W-:Y:S04]  /*14bf0*/  STL.64 [R1+0x130], R20 ;  /* 0x0001301401007387 */ /* 0x000fe80000100a00 */
[----:B------:R0:W-:Y:S04]  /*14c00*/  STL.64 [R1+0x138], R22 ;  /* 0x0001381601007387 */ /* 0x0001e80000100a00 */
[----:B0-----:R-:W3:Y:S04]  /*14c10*/  LDL.LU.64 R22, [R1+0x9e8] ;  /* 0x0009e80001167983 */ /* 0x001ee80000300a00 */
[----:B------:R-:W3:Y:S04]  /*14c20*/  LDL.LU.64 R20, [R1+0x9e0] ;  /* 0x0009e00001147983 */ /* 0x000ee80000300a00 */
[----:B------:R-:W4:Y:S04]  /*14c30*/  LDL.LU.64 R18, [R1+0x9d8] ;  /* 0x0009d80001127983 */ /* 0x000f280000300a00 */
[----:B------:R-:W4:Y:S02]  /*14c40*/  LDL.LU.64 R16, [R1+0x9d0] ;  /* 0x0009d00001107983 */ /* 0x000f240000300a00 */
[----:B----4-:R-:W-:-:S15]  /*14c50*/  HMMA.16816.F32.BF16 R16, R8, R14, R16 ;  /* 0x0000000e0810723c */ /* 0x010fde0000041810 */
[----:B------:R-:W-:-:S04]  /*14c60*/  NOP ;  /* 0x0000000000007918 */ /* 0x000fc80000000000 */
[----:B------:R-:W-:Y:S04]  /*14c70*/  STL.64 [R1+0x120], R16 ;  /* 0x0001201001007387 */ /* 0x000fe80000100a00 */
[----:B------:R0:W-:Y:S04]  /*14c80*/  STL.64 [R1+0x128], R18 ;  /* 0x0001281201007387 */ /* 0x0001e80000100a00 */
[----:B0-----:R-:W3:Y:S04]  /*14c90*/  LDL.LU.64 R18, [R1+0x9c8] ;  /* 0x0009c80001127983 */ /* 0x001ee80000300a00 */
[----:B------:R0:W-:Y:S02]  /*14ca0*/  STL.64 [R1+0x948], R14 ;  /* 0x0009480e01007387 */ /* 0x0001e40000100a00 */
[----:B0-----:R-:W-:-:S02]  /*14cb0*/  IMAD.MOV.U32 R14, RZ, RZ, R2 ;  /* 0x000000ffff0e7224 */ /* 0x001fc400078e0002 */
[----:B------:R-:W-:-:S05]  /*14cc0*/  IMAD.MOV.U32 R15, RZ, RZ, R0 ;  /* 0x000000ffff0f7224 */ /* 0x000fca00078e0000 */
[----:B------:R0:W-:Y:S04]  /*14cd0*/  STL.64 [R1+0x980], R14 ;  /* 0x0009800e01007387 */ /* 0x0001e80000100a00 */
[----:B------:R-:W4:Y:S04]  /*14ce0*/  LDL.LU R12, [R1+0x4a0] ;  /* 0x0004a000010c7983 */ /* 0x000f280000300800 */
[----:B------:R-:W4:Y:S04]  /*14cf0*/  LDL.LU R13, [R1+0x4a4] ;  /* 0x0004a400010d7983 */ /* 0x000f280000300800 */
[----:B0-----:R-:W4:Y:S04]  /*14d00*/  LDL.LU R14, [R1+0x4a8] ;  /* 0x0004a800010e7983 */ /* 0x001f280000300800 */
[----:B------:R-:W4:Y:S01]  /*14d10*/  LDL.LU R15, [R1+0x4ac] ;  /* 0x0004ac00010f7983 */ /* 0x000f220000300800 */
[----:B---3--:R-:W-:-:S15]  /*14d20*/  HMMA.16816.F32.BF16 R20, R8, R18, R20 ;  /* 0x000000120814723c */ /* 0x008fde0000041814 */
[----:B------:R-:W-:-:S04]  /*14d30*/  NOP ;  /* 0x0000000000007918 */ /* 0x000fc80000000000 */
[----:B------:R-:W-:Y:S04]  /*14d40*/  STL.64 [R1+0x110], R20 ;  /* 0x0001101401007387 */ /* 0x000fe80000100a00 */
[----:B------:R0:W-:Y:S04]  /*14d50*/  STL.64 [R1+0x118], R22 ;  /* 0x0001181601007387 */ /* 0x0001e80000100a00 */
[----:B0-----:R-:W3:Y:S04]  /*14d60*/  LDL.LU.64 R22, [R1+0x9c0] ;  /* 0x0009c00001167983 */ /* 0x001ee80000300a00 */
[----:B------:R-:W3:Y:S04]  /*14d70*/  LDL.LU.64 R20, [R1+0x9b8] ;  /* 0x0009b80001147983 */ /* 0x000ee80000300a00 */
[----:B------:R0:W-:Y:S04]  /*14d80*/  STL.64 [R1+0x940], R18 ;  /* 0x0009401201007387 */ /* 0x0001e80000100a00 */
[----:B------:R-:W4:Y:S04]  /*14d90*/  LDL.LU R16, [R1+0x4d0] ;  /* 0x0004d00001107983 */ /* 0x000f280000300800 */
[----:B------:R-:W4:Y:S04]  /*14da0*/  LDL.LU R17, [R1+0x4d4] ;  /* 0x0004d40001117983 */ /* 0x000f280000300800 */
[----:B0-----:R-:W4:Y:S04]  /*14db0*/  LDL.LU R18, [R1+0x4d8] ;  /* 0x0004d80001127983 */ /* 0x001f280000300800 */
[----:B------:R-:W4:Y:S01]  /*14dc0*/  LDL.LU R19, [R1+0x4dc] ;  /* 0x0004dc0001137983 */ /* 0x000f220000300800 */
[----:B--2---:R-:W-:-:S02]  /*14dd0*/  IMAD.MOV.U32 R2, RZ, RZ, R26 ;  /* 0x000000ffff027224 */ /* 0x004fc400078e001a */
[----:B------:R-:W-:Y:S01]  /*14de0*/  IMAD.MOV.U32 R0, RZ, RZ, R27 ;  /* 0x000000ffff007224 */ /* 0x000fe200078e001b */
[C---:B---3--:R-:W-:Y:S01]  /*14df0*/  HMMA.16816.F32.BF16 R20, R8.reuse, R26, R20 ;  /* 0x0000001a0814723c */ /* 0x048fe20000041814 */
[----:B----4-:R-:W-:Y:S04]  /*14e00*/  STL.64 [R1+0x958], R18 ;  /* 0x0009581201007387 */ /* 0x010fe80000100a00 */
[----:B------:R0:W-:Y:S04]  /*14e10*/  STL.64 [R1+0x950], R16 ;  /* 0x0009501001007387 */ /* 0x0001e80000100a00 */
        /* <DEDUP_REMOVED lines=8> */
[----:B------:R-:W3:Y:S02]  /*14ea0*/  LDL.LU.64 R26, [R1+0x9a0] ;  /* 0x0009a000011a7983 */ /* 0x000ee40000300a00 */
[----:B---3--:R-:W-:Y:S02]  /*14eb0*/  HMMA.16816.F32.BF16 R24, R8, R26, R20 ;  /* 0x0000001a0818723c */ /* 0x008fe40000041814 */
[----:B------:R-:W3:-:S15]  /*14ec0*/  LDL.LU.64 R22, [R1+0x998] ;  /* 0x0009980001167983 */ /* 0x000ede0000300a00 */
[----:B------:R-:W-:Y:S02]  /*14ed0*/  NOP ;  /* 0x0000000000007918 */ /* 0x000fe40000000000 */
[----:B------:R-:W-:Y:S04]  /*14ee0*/  STL.64 [R1+0xf0], R24 ;  /* 0x0000f01801007387 */ /* 0x000fe80000100a00 */
[----:B------:R0:W-:Y:S04]  /*14ef0*/  STL.64 [R1+0xf8], R26 ;  /* 0x0000f81a01007387 */ /* 0x0001e80000100a00 */
[----:B0-----:R-:W4:Y:S01]  /*14f00*/  LDL.LU.64 R26, [R1+0x990] ;  /* 0x00099000011a7983 */ /* 0x001f220000300a00 */
[C---:B---3--:R-:W-:Y:S08]  /*14f10*/  HMMA.16816.F32.BF16 R20, R8.reuse, R22, R12 ;  /* 0x000000160814723c */ /* 0x048ff0000004180c */
[----:B----4-:R-:W-:Y:S01]  /*14f20*/  HMMA.16816.F32.BF16 R24, R8, R26, R4 ;  /* 0x0000001a0818723c */ /* 0x010fe20000041804 */
[----:B------:R-:W3:-:S15]  /*14f30*/  LDL.LU.64 R6, [R1+0x988] ;  /* 0x0009880001067983 */ /* 0x000ede0000300a00 */
[----:B------:R-:W-:-:S03]  /*14f40*/  NOP ;  /* 0x0000000000007918 */ /* 0x000fc60000000000 */
[----:B------:R-:W-:Y:S04]  /*14f50*/  STL.64 [R1+0xe0], R24 ;  /* 0x0000e01801007387 */ /* 0x000fe80000100a00 */
[----:B------:R0:W-:Y:S04]  /*14f60*/  STL.64 [R1+0xe8], R26 ;  /* 0x0000e81a01007387 */ /* 0x0001e80000100a00 */
[----:B0-----:R-:W4:Y:S04]  /*14f70*/  LDL.LU.64 R26, [R1+0x670] ;  /* 0x00067000011a7983 */ /* 0x001f280000300a00 */
[----:B------:R-:W2:Y:S04]  /*14f80*/  LDL.LU.64 R4, [R1+0x678] ;  /* 0x0006780001047983 */ /* 0x000ea80000300a00 */
[----:B------:R-:W2:Y:S04]  /*14f90*/  LDL.LU.64 R14, [R1+0x980] ;  /* 0x00098000010e7983 */ /* 0x000ea80000300a00 */
[----:B------:R-:W-:Y:S04]  /*14fa0*/  STL.64 [R1+0x160], R20 ;  /* 0x0001601401007387 */ /* 0x000fe80000100a00 */
[----:B------:R0:W-:Y:S04]  /*14fb0*/  STL.64 [R1+0x168], R22 ;  /* 0x0001681601007387 */ /* 0x0001e80000100a00 */
[----:B0-----:R-:W3:Y:S04]  /*14fc0*/  LDL.LU.64 R22, [R1+0x978] ;  /* 0x0009780001167983 */ /* 0x001ee80000300a00 */
[----:B------:R-:W3:Y:S02]  /*14fd0*/  LDL.LU.64 R20, [R1+0x970] ;  /* 0x0009700001147983 */ /* 0x000ee40000300a00 */
[----:B---3--:R-:W-:Y:S02]  /*14fe0*/  HMMA.16816.F32.BF16 R8, R8, R6, R20 ;  /* 0x000000060808723c */ /* 0x008fe40000041814 */
[----:B------:R-:W3:Y:S04]  /*14ff0*/  LDL.LU.64 R22, [R1+0x968] ;  /* 0x0009680001167983 */ /* 0x000ee80000300a00 */
[----:B------:R-:W3:-:S13]  /*15000*/  LDL.LU.64 R20, [R1+0x960] ;  /* 0x0009600001147983 */ /* 0x000eda0000300a00 */
[----:B------:R-:W-:Y:S04]  /*15010*/  STL.64 [R1+0x150], R8 ;  /* 0x0001500801007387 */ /* 0x000fe80000100a00 */
[----:B------:R-:W-:Y:S04]  /*15020*/  STL.64 [R1+0x158], R10 ;  /* 0x0001580a01007387 */ /* 0x000fe80000100a00 */
[----:B------:R0:W-:Y:S04]  /*15030*/  STL.64 [R1+0x910], R6 ;  /* 0x0009100601007387 */ /* 0x0001e80000100a00 */
[----:B--2---:R1:W-:Y:S04]  /*15040*/  STL.64 [R1+0x908], R4 ;  /* 0x0009080401007387 */ /* 0x0043e80000100a00 */
[----:B0-----:R-:W2:Y:S01]  /*15050*/  LDL.64 R6, [R1+0x38] ;  /* 0x0000380001067983 */ /* 0x001ea20000100a00 */
[C---:B---3--:R-:W-:Y:S03]  /*15060*/  HMMA.16816.F32.BF16 R12, R20.reuse, R14, R16 ;  /* 0x0000000e140c723c */ /* 0x048fe60000041810 */
[----:B--2---:R0:W-:Y:S04]  /*15070*/  STL.64 [R1+0x928], R6 ;  /* 0x0009280601007387 */ /* 0x0041e80000100a00 */
[----:B-1----:R-:W2:Y:S04]  /*15080*/  LDL.LU R4, [R1+0x500] ;  /* 0x0005000001047983 */ /* 0x002ea80000300800 */
[----:B------:R-:W2:Y:S04]  /*15090*/  LDL.LU R5, [R1+0x504] ;  /* 0x0005040001057983 */ /* 0x000ea80000300800 */
[----:B0-----:R-:W2:Y:S04]  /*150a0*/  LDL.LU R6, [R1+0x508] ;  /* 0x0005080001067983 */ /* 0x001ea80000300800 */
[----:B------:R-:W2:Y:S04]  /*150b0*/  LDL.LU R7, [R1+0x50c] ;  /* 0x00050c0001077983 */ /* 0x000ea80000300800 */
[----:B------:R-:W3:Y:S04]  /*150c0*/  LDL.LU.64 R18, [R1+0x958] ;  /* 0x0009580001127983 */ /* 0x000ee80000300a00 */
[----:B------:R-:W3:Y:S04]  /*150d0*/  LDL.LU.64 R16, [R1+0x950] ;  /* 0x0009500001107983 */ /* 0x000ee80000300a00 */
[----:B------:R-:W-:Y:S04]  /*150e0*/  STL.64 [R1+0x210], R12 ;  /* 0x0002100c01007387 */ /* 0x000fe80000100a00 */
[----:B------:R0:W-:Y:S04]  /*150f0*/  STL.64 [R1+0x218], R14 ;  /* 0x0002180e01007387 */ /* 0x0001e80000100a00 */
[----:B0-----:R-:W3:Y:S02]  /*15100*/  LDL.LU.64 R14, [R1+0x948] ;  /* 0x00094800010e7983 */ /* 0x001ee40000300a00 */
[----:B---3--:R-:W-:Y:S02]  /*15110*/  HMMA.16816.F32.BF16 R12, R20, R14, R16 ;  /* 0x0000000e140c723c */ /* 0x008fe40000041810 */
[----:B------:R-:W3:-:S15]  /*15120*/  LDL.LU.64 R18, [R1+0x940] ;  /* 0x0009400001127983 */ /* 0x000ede0000300a00 */
[----:B------:R-:W-:Y:S02]  /*15130*/  NOP ;  /* 0x0000000000007918 */ /* 0x000fe40000000000 */
[----:B------:R-:W-:Y:S04]  /*15140*/  STL.64 [R1+0x230], R12 ;  /* 0x0002300c01007387 */ /* 0x000fe80000100a00 */
[----:B------:R0:W-:Y:S04]  /*15150*/  STL.64 [R1+0x238], R14 ;  /* 0x0002380e01007387 */ /* 0x0001e80000100a00 */
[----:B0-----:R-:W4:Y:S04]  /*15160*/  LDL.LU.64 R14, [R1+0x938] ;  /* 0x00093800010e7983 */ /* 0x001f280000300a00 */
[----:B------:R-:W4:Y:S01]  /*15170*/  LDL.LU.64 R12, [R1+0x930] ;  /* 0x00093000010c7983 */ /* 0x000f220000300a00 */
[----:B------:R-:W-:-:S02]  /*15180*/  IMAD.MOV.U32 R10, RZ, RZ, R2 ;  /* 0x000000ffff0a7224 */ /* 0x000fc400078e0002 */
[----:B------:R-:W-:-:S07]  /*15190*/  IMAD.MOV.U32 R11, RZ, RZ, R0 ;  /* 0x000000ffff0b7224 */ /* 0x000fce00078e0000 */
[----:B--2---:R-:W-:Y:S01]  /*151a0*/  HMMA.16816.F32.BF16 R8, R20, R10, R4 ;  /* 0x0000000a1408723c */ /* 0x004fe20000041804 */
[----:B---3--:R-:W-:Y:S02]  /*151b0*/  IMAD.MOV.U32 R25, RZ, RZ, R18 ;  /* 0x000000ffff197224 */ /* 0x008fe400078e0012 */
[----:B------:R-:W-:-:S05]  /*151c0*/  IMAD.MOV.U32 R24, RZ, RZ, R19 ;  /* 0x000000ffff187224 */ /* 0x000fca00078e0013 */
[----:B----4-:R-:W-:Y:S01]  /*151d0*/  HMMA.16816.F32.BF16 R12, R20, R18, R12 ;  /* 0x00000012140c723c */ /* 0x010fe2000004180c */
[----:B------:R-:W0:-:S15]  /*151e0*/  LDC R19, c[0x0][0x3ac] ;  /* 0x0000eb00ff137b82 */ /* 0x000e1e0000000800 */
[----:B------:R-:W-:-:S03]  /*151f0*/  NOP ;  /* 0x0000000000007918 */ /* 0x000fc60000000000 */
[----:B------:R-:W-:Y:S04]  /*15200*/  STL.64 [R1+0x250], R12 ;  /* 0x0002500c01007387 */ /* 0x000fe80000100a00 */
[----:B------:R-:W-:Y:S04]  /*15210*/  STL.64 [R1+0x258], R14 ;  /* 0x0002580e01007387 */ /* 0x000fe80000100a00 */
[----:B------:R-:W-:Y:S04]  /*15220*/  STL.64 [R1+0x920], R26 ;  /* 0x0009201a01007387 */ /* 0x000fe80000100a00 */
[----:B------:R1:W-:Y:S04]  /*15230*/  STL.64 [R1+0x918], R24 ;  /* 0x0009181801007387 */ /* 0x0003e80000100a00 */
[----:B-1----:R-:W2:Y:S04]  /*15240*/  LDL.LU R24, [R1+0x530] ;  /* 0x0005300001187983 */ /* 0x002ea80000300800 */
[----:B------:R-:W2:Y:S04]  /*15250*/  LDL.LU R25, [R1+0x534] ;  /* 0x0005340001197983 */ /* 0x000ea80000300800 */
[----:B------:R-:W2:Y:S04]  /*15260*/  LDL.LU R26, [R1+0x538] ;  /* 0x00053800011a7983 */ /* 0x000ea80000300800 */
[----:B------:R-:W2:Y:S04]  /*15270*/  LDL.LU R27, [R1+0x53c] ;  /* 0x00053c00011b7983 */ /* 0x000ea80000300800 */
[----:B------:R-:W3:Y:S04]  /*15280*/  LDL.LU.64 R14, [R1+0x680] ;  /* 0x00068000010e7983 */ /* 0x000ee80000300a00 */
[----:B------:R-:W2:Y:S04]  /*15290*/  LDL.LU.64 R6, [R1+0x928] ;  /* 0x0009280001067983 */ /* 0x000ea80000300a00 */
[----:B------:R-:W4:Y:S04]  /*152a0*/  LDL.LU.64 R2, [R1+0x690] ;  /* 0x0006900001027983 */ /* 0x000f280000300a00 */
[----:B------:R-:W2:Y:S04]  /*152b0*/  LDL.LU.64 R16, [R1+0x6a0] ;  /* 0x0006a00001107983 */ /* 0x000ea80000300a00 */
[----:B------:R-:W-:Y:S04]  /*152c0*/  STL.64 [R1+0x270], R8 ;  /* 0x0002700801007387 */ /* 0x000fe80000100a00 */
[----:B------:R-:W-:Y:S04]  /*152d0*/  STL.64 [R1+0x278], R10 ;  /* 0x0002780a01007387 */ /* 0x000fe80000100a00 */
[----:B------:R-:W1:Y:S04]  /*152e0*/  LDSM.16.MT88.4 R8, [R28+0xc380] ;  /* 0x00c380001c08783b */ /* 0x000e680000004200 */
[----:B-1----:R-:W-:Y:S04]  /*152f0*/  STL.64 [R1+0x8c0], R10 ;  /* 0x0008c00a01007387 */ /* 0x002fe80000100a00 */
[----:B------:R1:W-:Y:S04]  /*15300*/  STL.64 [R1+0x8b8], R8 ;  /* 0x0008b80801007387 */ /* 0x0003e80000100a00 */
[----:B-1----:R-:W2:Y:S04]  /*15310*/  LDL.LU R8, [R1+0x5d0] ;  /* 0x0005d00001087983 */ /* 0x002ea80000300800 */
[----:B------:R-:W2:Y:S04]  /*15320*/  LDL.LU R9, [R1+0x5d4] ;  /* 0x0005d40001097983 */ /* 0x000ea80000300800 */
[----:B------:R-:W2:Y:S04]  /*15330*/  LDL.LU R10, [R1+0x5d8] ;  /* 0x0005d800010a7983 */ /* 0x000ea80000300800 */
[----:B------:R-:W2:Y:S04]  /*15340*/  LDL.LU R11, [R1+0x5dc] ;  /* 0x0005dc00010b7983 */ /* 0x000ea80000300800 */
[----:B--2---:R-:W-:Y:S04]  /*15350*/  STL.64 [R1+0x8d0], R10 ;  /* 0x0008d00a01007387 */ /* 0x004fe80000100a00 */
[----:B------:R1:W-:Y:S04]  /*15360*/  STL.64 [R1+0x8c8], R8 ;  /* 0x0008c80801007387 */ /* 0x0003e80000100a00 */
[----:B-1----:R-:W2:Y:S04]  /*15370*/  LDL.LU.64 R8, [R1+0x688] ;  /* 0x0006880001087983 */ /* 0x002ea80000300a00 */
[----:B------:R-:W2:Y:S01]  /*15380*/  LDL.LU.64 R10, [R1+0x8] ;  /* 0x00000800010a7983 */ /* 0x000ea20000300a00 */
[----:B------:R-:W-:Y:S01]  /*15390*/  HMMA.16816.F32.BF16 R24, R20, R6, R24 ;  /* 0x000000061418723c */ /* 0x000fe20000041818 */
[----:B------:R-:W-:-:S02]  /*153a0*/  IMAD.MOV.U32 R0, RZ, RZ, R7 ;  /* 0x000000ffff007224 */ /* 0x000fc400078e0007 */
[----:B--2---:R1:W-:Y:S04]  /*153b0*/  STL.64 [R1+0x8f0], R10 ;  /* 0x0008f00a01007387 */ /* 0x0043e80000100a00 */
[----:B------:R-:W-:Y:S04]  /*153c0*/  STL.64 [R1+0x8e8], R8 ;  /* 0x0008e80801007387 */ /* 0x000fe80000100a00 */
[----:B-1----:R-:W2:Y:S08]  /*153d0*/  LDL.LU.64 R10, [R1+0x18] ;  /* 0x00001800010a7983 */ /* 0x002eb00000300a00 */
[----:B------:R-:W-:Y:S04]  /*153e0*/  STL.64 [R1+0x290], R24 ;  /* 0x0002901801007387 */ /* 0x000fe80000100a00 */
[----:B------:R1:W-:Y:S04]  /*153f0*/  STL.64 [R1+0x298], R26 ;  /* 0x0002981a01007387 */ /* 0x0003e80000100a00 */
[----:B-1----:R-:W2:Y:S04]  /*15400*/  LDL.LU.64 R26, [R1+0x920] ;  /* 0x00092000011a7983 */ /* 0x002ea80000300a00 */
[----:B------:R-:W3:Y:S04]  /*15410*/  LDL.LU.64 R24, [R1+0x918] ;  /* 0x0009180001187983 */ /* 0x000ee80000300a00 */
[----:B------:R-:W3:Y:S04]  /*15420*/  LDL.LU.64 R6, [R1+0x910] ;  /* 0x0009100001067983 */ /* 0x000ee80000300a00 */
[----:B------:R-:W3:Y:S01]  /*15430*/  LDL.LU.64 R4, [R1+0x908] ;  /* 0x0009080001047983 */ /* 0x000ee20000300a00 */
[----:B0-----:R-:W-:-:S05]  /*15440*/  IMAD.SHL.U32 R19, R19, 0x40, RZ ;  /* 0x0000004013137824 */ /* 0x001fca00078e00ff */
[----:B------:R-:W-:Y:S04]  /*15450*/  STL [R1+0x900], R19 ;  /* 0x0009001301007387 */ /* 0x000fe80000100800 */
[----:B------:R0:W-:Y:S04]  /*15460*/  STL.64 [R1+0x8f8], R16 ;  /* 0x0008f81001007387 */ /* 0x0001e80000100a00 */
[----:B0-----:R-:W4:Y:S04]  /*15470*/  LDL.LU R16, [R1+0x5f0] ;  /* 0x0005f00001107983 */ /* 0x001f280000300800 */
[----:B------:R-:W4:Y:S04]  /*15480*/  LDL.LU R17, [R1+0x5f4] ;  /* 0x0005f40001117983 */ /* 0x000f280000300800 */
[----:B------:R-:W4:Y:S01]  /*15490*/  LDL.LU R18, [R1+0x5f8] ;  /* 0x0005f80001127983 */ /* 0x000f220000300800 */
[----:B--2---:R-:W-:-:S04]  /*154a0*/  IMAD.WIDE R12, R19, 0x2, R26 ;  /* 0x00000002130c7825 */ /* 0x004fc800078e021a */
[----:B---3--:R-:W-:Y:S02]  /*154b0*/  IMAD.WIDE R4, R19, 0x2, R4 ;  /* 0x0000000213047825 */ /* 0x008fe400078e0204 */
[----:B------:R-:W4:Y:S04]  /*154c0*/  LDL.LU R19, [R1+0x5fc] ;  /* 0x0005fc0001137983 */ /* 0x000f280000300800 */
[----:B------:R-:W2:Y:S01]  /*154d0*/  LDL.LU.64 R26, [R1+0x6a8] ;  /* 0x0006a800011a7983 */ /* 0x000ea20000300a00 */
[----:B------:R-:W-:Y:S01]  /*154e0*/  IMAD.MOV.U32 R29, RZ, RZ, R10 ;  /* 0x000000ffff1d7224 */ /* 0x000fe200078e000a */
[----:B----4-:R-:W-:Y:S02]  /*154f0*/  HMMA.16816.F32.BF16 R16, R20, R10, R16 ;  /* 0x0000000a1410723c */ /* 0x010fe40000041810 */
[----:B--2---:R-:W-:Y:S04]  /*15500*/  STL.64 [R1+0x8e0], R26 ;  /* 0x0008e01a01007387 */ /* 0x004fe80000100a00 */
[----:B------:R0:W-:Y:S04]  /*15510*/  STL.64 [R1+0x8d8], R24 ;  /* 0x0008d81801007387 */ /* 0x0001e80000100a00 */
[----:B0-----:R-:W2:Y:S04]  /*15520*/  LDL.LU R24, [R1+0x620] ;  /* 0x0006200001187983 */ /* 0x001ea80000300800 */
[----:B------:R-:W2:Y:S04]  /*15530*/  LDL.LU R25, [R1+0x624] ;  /* 0x0006240001197983 */ /* 0x000ea80000300800 */
[----:B------:R-:W2:Y:S04]  /*15540*/  LDL.LU R26, [R1+0x628] ;  /* 0x00062800011a7983 */ /* 0x000ea80000300800 */
[----:B------:R-:W2:Y:S04]  /*15550*/  LDL.LU R27, [R1+0x62c] ;  /* 0x00062c00011b7983 */ /* 0x000ea80000300800 */
[----:B------:R-:W-:Y:S04]  /*15560*/  STL [R1+0x670], R12 ;  /* 0x0006700c01007387 */ /* 0x000fe80000100800 */
[----:B------:R-:W-:Y:S04]  /*15570*/  STL.64 [R1+0x2b0], R16 ;  /* 0x0002b01001007387 */ /* 0x000fe80000100a00 */
[----:B------:R0:W-:Y:S04]  /*15580*/  STL.64 [R1+0x2b8], R18 ;  /* 0x0002b81201007387 */ /* 0x0001e80000100a00 */
[----:B0-----:R-:W3:Y:S04]  /*15590*/  LDL.LU R19, [R1+0x900] ;  /* 0x0009000001137983 */ /* 0x001ee80000300800 */
[----:B------:R-:W4:Y:S01]  /*155a0*/  LDL.LU.64 R16, [R1+0x8f8] ;  /* 0x0008f80001107983 */ /* 0x000f220000300a00 */
[----:B------:R-:W-:-:S03]  /*155b0*/  IMAD.MOV.U32 R18, RZ, RZ, R11 ;  /* 0x000000ffff127224 */ /* 0x000fc600078e000b */
[----:B------:R-:W2:Y:S04]  /*155c0*/  LDL.LU.64 R10, [R1+0x8f0] ;  /* 0x0008f000010a7983 */ /* 0x000ea80000300a00 */
[----:B------:R-:W4:Y:S04]  /*155d0*/  LDL.LU.64 R8, [R1+0x8e8] ;  /* 0x0008e80001087983 */ /* 0x000f280000300a00 */
[----:B------:R-:W-:Y:S04]  /*155e0*/  STL [R1+0x5f4], R13 ;  /* 0x0005f40d01007387 */ /* 0x000fe80000100800 */
[----:B------:R-:W-:Y:S04]  /*155f0*/  STL [R1+0x5f0], R4 ;  /* 0x0005f00401007387 */ /* 0x000fe80000100800 */
[----:B------:R0:W-:Y:S01]  /*15600*/  STL [R1+0x53c], R5 ;  /* 0x00053c0501007387 */ /* 0x0001e20000100800 */
[----:B--2---:R-:W-:Y:S01]  /*15610*/  HMMA.16816.F32.BF16 R24, R20, R10, R24 ;  /* 0x0000000a1418723c */ /* 0x004fe20000041818 */
[----:B---3--:R-:W-:-:S04]  /*15620*/  IMAD.WIDE R14, R19, 0x2, R14 ;  /* 0x00000002130e7825 */ /* 0x008fc800078e020e */
[C---:B0-----:R-:W-:Y:S01]  /*15630*/  IMAD.WIDE R4, R19.reuse, 0x2, R2 ;  /* 0x0000000213047825 */ /* 0x041fe200078e0202 */
[----:B------:R-:W-:Y:S03]  /*15640*/  STL [R1+0x538], R14 ;  /* 0x0005380e01007387 */ /* 0x000fe60000100800 */
[----:B------:R-:W-:Y:S02]  /*15650*/  IMAD.MOV.U32 R3, RZ, RZ, R10 ;  /* 0x000000ffff037224 */ /* 0x000fe400078e000a */
[----:B------:R-:W-:Y:S02]  /*15660*/  IMAD.MOV.U32 R2, RZ, RZ, R11 ;  /* 0x000000ffff027224 */ /* 0x000fe400078e000b */
[----:B----4-:R-:W-:-:S06]  /*15670*/  IMAD.WIDE R12, R19, 0x2, R8 ;  /* 0x00000002130c7825 */ /* 0x010fcc00078e0208 */
[----:B------:R-:W-:Y:S04]  /*15680*/  STL.64 [R1+0x2e0], R24 ;  /* 0x0002e01801007387 */ /* 0x000fe80000100a00 */
[----:B------:R0:W-:Y:S04]  /*15690*/  STL.64 [R1+0x2e8], R26 ;  /* 0x0002e81a01007387 */ /* 0x0001e80000100a00 */
[----:B0-----:R-:W2:Y:S04]  /*156a0*/  LDL.LU.64 R26, [R1+0x8e0] ;  /* 0x0008e000011a7983 */ /* 0x001ea80000300a00 */
[----:B------:R-:W3:Y:S04]  /*156b0*/  LDL.LU.64 R24, [R1+0x8d8] ;  /* 0x0008d80001187983 */ /* 0x000ee80000300a00 */
[----:B------:R-:W4:Y:S04]  /*156c0*/  LDL.LU.64 R10, [R1+0x8d0] ;  /* 0x0008d000010a7983 */ /* 0x000f280000300a00 */
[----:B------:R-:W4:Y:S04]  /*156d0*/  LDL.LU.64 R8, [R1+0x8c8] ;  /* 0x0008c80001087983 */ /* 0x000f280000300a00 */
[----:B------:R0:W-:Y:S04]  /*156e0*/  STL [R1+0x534], R15 ;  /* 0x0005340f01007387 */ /* 0x0001e80000100800 */
[----:B0-----:R-:W2:Y:S04]  /*156f0*/  LDL.LU.64 R14, [R1+0x698] ;  /* 0x00069800010e7983 */ /* 0x001ea80000300a00 */
[----:B------:R-:W-:Y:S04]  /*15700*/  STL [R1+0x530], R12 ;  /* 0x0005300c01007387 */ /* 0x000fe80000100800 */
[----:B------:R0:W-:Y:S04]  /*15710*/  STL [R1+0x50c], R13 ;  /* 0x00050c0d01007387 */ /* 0x0001e80000100800 */
[----:B------:R-:W-:Y:S04]  /*15720*/  STL [R1+0x508], R4 ;  /* 0x0005080401007387 */ /* 0x000fe80000100800 */
[----:B------:R-:W-:Y:S01]  /*15730*/  STL [R1+0x504], R5 ;  /* 0x0005040501007387 */ /* 0x000fe20000100800 */
[----:B0-----:R-:W-:-:S03]  /*15740*/  IMAD.WIDE R12, R19, 0x2, R16 ;  /* 0x00000002130c7825 */ /* 0x001fc600078e0210 */
[----:B------:R-:W2:Y:S01]  /*15750*/  LDL.LU.64 R16, [R1+0x6c8] ;  /* 0x0006c80001107983 */ /* 0x000ea20000300a00 */
[----:B----4-:R-:W-:Y:S03]  /*15760*/  HMMA.16816.F32.BF16 R20, R20, R6, R8 ;  /* 0x000000061414723c */ /* 0x010fe60000041808 */
[----:B------:R-:W4:Y:S04]  /*15770*/  LDL.LU.64 R10, [R1+0x8c0] ;  /* 0x0008c000010a7983 */ /* 0x000f280000300a00 */
[----:B------:R-:W4:-:S12]  /*15780*/  LDL.LU.64 R8, [R1+0x8b8] ;  /* 0x0008b80001087983 */ /* 0x000f180000300a00 */
[----:B------:R-:W-:Y:S04]  /*15790*/  STL.64 [R1+0x2d0], R20 ;  /* 0x0002d01401007387 */ /* 0x000fe80000100a00 */
[----:B------:R0:W-:Y:S04]  /*157a0*/  STL.64 [R1+0x2d8], R22 ;  /* 0x0002d81601007387 */ /* 0x0001e80000100a00 */
[----:B0-----:R-:W3:Y:S04]  /*157b0*/  LDL.LU.64 R22, [R1+0x6c0] ;  /* 0x0006c00001167983 */ /* 0x001ee80000300a00 */
[----:B------:R-:W4:Y:S01]  /*157c0*/  LDL.LU.64 R20, [R1+0x6d8] ;  /* 0x0006d80001147983 */ /* 0x000f220000300a00 */
[----:B--2---:R-:W-:-:S04]  /*157d0*/  IMAD.WIDE R14, R19, 0x2, R14 ;  /* 0x00000002130e7825 */ /* 0x004fc800078e020e */
[C---:B------:R-:W-:Y:S01]  /*157e0*/  IMAD.WIDE R4, R19.reuse, 0x2, R26 ;  /* 0x0000000213047825 */ /* 0x040fe200078e021a */
[----:B---3--:R-:W-:Y:S04]  /*157f0*/  STL.64 [R1+0x8a0], R22 ;  /* 0x0008a01601007387 */ /* 0x008fe80000100a00 */
[----:B----4-:R0:W-:Y:S04]  /*15800*/  STL.64 [R1+0x898], R20 ;  /* 0x0008981401007387 */ /* 0x0101e80000100a00 */
[----:B0-----:R-:W2:Y:S04]  /*15810*/  LDL.LU.64 R20, [R1+0x6b8] ;  /* 0x0006b80001147983 */ /* 0x001ea80000300a00 */
[----:B------:R-:W3:Y:S04]  /*15820*/  LDL.LU R22, [R1+0x78] ;  /* 0x0000780001167983 */ /* 0x000ee80000300800 */
[----:B------:R-:W3:Y:S04]  /*15830*/  LDL.LU R23, [R1+0x7c] ;  /* 0x00007c0001177983 */ /* 0x000ee80000300800 */
[----:B------:R-:W-:Y:S04]  /*15840*/  STL [R1+0x500], R14 ;  /* 0x0005000e01007387 */ /* 0x000fe80000100800 */
[----:B------:R0:W-:Y:S04]  /*15850*/  STL [R1+0x4ec], R15 ;  /* 0x0004ec0f01007387 */ /* 0x0001e80000100800 */
[----:B0-----:R-:W4:Y:S04]  /*15860*/  LDL.LU.64 R14, [R1+0x6b0] ;  /* 0x0006b000010e7983 */ /* 0x001f280000300a00 */
[----:B------:R-:W-:Y:S04]  /*15870*/  STL [R1+0x4e8], R12 ;  /* 0x0004e80c01007387 */ /* 0x000fe80000100800 */
[----:B------:R-:W2:Y:S04]  /*15880*/  LDL.LU.64 R26, [R1+0x6e0] ;  /* 0x0006e000011a7983 */ /* 0x000ea80000300a00 */
[----:B--2---:R-:W-:Y:S04]  /*15890*/  STL.64 [R1+0x880], R26 ;  /* 0x0008801a01007387 */ /* 0x004fe80000100a00 */
[----:B------:R0:W-:Y:S04]  /*158a0*/  STL.64 [R1+0x878], R24 ;  /* 0x0008781801007387 */ /* 0x0001e80000100a00 */
[----:B0-----:R-:W2:Y:S04]  /*158b0*/  LDL.LU.64 R24, [R1+0x6d0] ;  /* 0x0006d00001187983 */ /* 0x001ea80000300a00 */
        /* <DEDUP_REMOVED lines=8> */
[----:B------:R0:W-:Y:S02]  /*15940*/  STL [R1+0x4e4], R13 ;  /* 0x0004e40d01007387 */ /* 0x0001e40000100800 */
[----:B0-----:R-:W-:-:S02]  /*15950*/  IMAD.WIDE R12, R19, 0x2, R20 ;  /* 0x00000002130c7825 */ /* 0x001fc400078e0214 */
[----:B------:R-:W-:Y:S04]  /*15960*/  STL [R1+0x4e0], R4 ;  /* 0x0004e00401007387 */ /* 0x000fe80000100800 */
[----:B------:R-:W-:Y:S01]  /*15970*/  STL [R1+0x4dc], R5 ;  /* 0x0004dc0501007387 */ /* 0x000fe20000100800 */
[----:B---3--:R-:W-:Y:S03]  /*15980*/  HMMA.16816.F32.BF16 R20, R8, R22, R24 ;  /* 0x000000160814723c */ /* 0x008fe60000041818 */
[----:B------:R-:W2:Y:S04]  /*15990*/  LDL.LU.64 R26, [R1+0x8b0] ;  /* 0x0008b000011a7983 */ /* 0x000ea80000300a00 */
[----:B------:R-:W3:-:S12]  /*159a0*/  LDL.LU.64 R24, [R1+0x8a8] ;  /* 0x0008a80001187983 */ /* 0x000ed80000300a00 */
[----:B------:R-:W-:Y:S04]  /*159b0*/  STL.64 [R1+0x2c0], R20 ;  /* 0x0002c01401007387 */ /* 0x000fe80000100a00 */
[----:B------:R0:W-:Y:S04]  /*159c0*/  STL.64 [R1+0x2c8], R22 ;  /* 0x0002c81601007387 */ /* 0x0001e80000100a00 */
[----:B0-----:R-:W2:Y:S01]  /*159d0*/  LDL.LU.64 R22, [R1+0x8a0] ;  /* 0x0008a00001167983 */ /* 0x001ea20000300a00 */
[----:B----4-:R-:W-:-:S03]  /*159e0*/  IMAD.WIDE R14, R19, 0x2, R14 ;  /* 0x00000002130e7825 */ /* 0x010fc600078e020e */
[----:B------:R-:W4:Y:S04]  /*159f0*/  LDL.LU.64 R20, [R1+0x898] ;  /* 0x0008980001147983 */ /* 0x000f280000300a00 */
[----:B------:R-:W-:Y:S04]  /*15a00*/  STL [R1+0x4d8], R14 ;  /* 0x0004d80e01007387 */ /* 0x000fe80000100800 */
[----:B------:R-:W-:Y:S04]  /*15a10*/  STL [R1+0x4d4], R15 ;  /* 0x0004d40f01007387 */ /* 0x000fe80000100800 */
[----:B------:R-:W-:Y:S01]  /*15a20*/  STL [R1+0x4d0], R12 ;  /* 0x0004d00c01007387 */ /* 0x000fe20000100800 */
[----:B--2---:R-:W-:-:S03]  /*15a30*/  IMAD.WIDE R4, R19, 0x2, R22 ;  /* 0x0000000213047825 */ /* 0x004fc600078e0216 */
[----:B------:R-:W2:Y:S04]  /*15a40*/  LDL.LU.64 R22, [R1+0x6f8] ;  /* 0x0006f80001167983 */ /* 0x000ea80000300a00 */
[----:B--2---:R-:W-:Y:S04]  /*15a50*/  STL.64 [R1+0x890], R22 ;  /* 0x0008901601007387 */ /* 0x004fe80000100a00 */
[----:B----4-:R0:W-:Y:S04]  /*15a60*/  STL.64 [R1+0x888], R20 ;  /* 0x0008881401007387 */ /* 0x0101e80000100a00 */
[----:B0-----:R-:W2:Y:S04]  /*15a70*/  LDL.LU R20, [R1+0x5a0] ;  /* 0x0005a00001147983 */ /* 0x001ea80000300800 */
[----:B------:R-:W2:Y:S04]  /*15a80*/  LDL.LU R21, [R1+0x5a4] ;  /* 0x0005a40001157983 */ /* 0x000ea80000300800 */
[----:B------:R-:W2:Y:S04]  /*15a90*/  LDL.LU R22, [R1+0x5a8] ;  /* 0x0005a80001167983 */ /* 0x000ea80000300800 */
[----:B------:R-:W2:Y:S04]  /*15aa0*/  LDL.LU R23, [R1+0x5ac] ;  /* 0x0005ac0001177983 */ /* 0x000ea80000300800 */
[----:B------:R3:W-:Y:S01]  /*15ab0*/  STL [R1+0x4bc], R13 ;  /* 0x0004bc0d01007387 */ /* 0x0007e20000100800 */
[----:B------:R-:W-:-:S03]  /*15ac0*/  IMAD.WIDE R14, R19, 0x2, R16 ;  /* 0x00000002130e7825 */ /* 0x000fc600078e0210 */
[----:B------:R-:W-:Y:S04]  /*15ad0*/  STL [R1+0x4b8], R4 ;  /* 0x0004b80401007387 */ /* 0x000fe80000100800 */
[----:B------:R-:W4:Y:S04]  /*15ae0*/  LDL.LU.64 R16, [R1+0x708] ;  /* 0x0007080001107983 */ /* 0x000f280000300a00 */
[----:B------:R-:W-:Y:S01]  /*15af0*/  STL [R1+0x4b4], R5 ;  /* 0x0004b40501007387 */ /* 0x000fe20000100800 */
[----:B---3--:R-:W-:Y:S02]  /*15b00*/  IMAD.WIDE R12, R19, 0x2, R24 ;  /* 0x00000002130c7825 */ /* 0x008fe400078e0218 */
[----:B--2---:R-:W-:Y:S01]  /*15b10*/  HMMA.16816.F32.BF16 R24, R8, R26, R20 ;  /* 0x0000001a0818723c */ /* 0x004fe20000041814 */
[----:B------:R-:W2:Y:S04]  /*15b20*/  LDL.LU.64 R22, [R1+0x890] ;  /* 0x0008900001167983 */ /* 0x000ea80000300a00 */
[----:B------:R-:W3:-:S14]  /*15b30*/  LDL.LU.64 R20, [R1+0x888] ;  /* 0x0008880001147983 */ /* 0x000edc0000300a00 */
[----:B------:R-:W-:Y:S04]  /*15b40*/  STL.64 [R1+0x2a0], R24 ;  /* 0x0002a01801007387 */ /* 0x000fe80000100a00 */
[----:B------:R0:W-:Y:S04]  /*15b50*/  STL.64 [R1+0x2a8], R26 ;  /* 0x0002a81a01007387 */ /* 0x0001e80000100a00 */
[----:B0-----:R-:W4:Y:S04]  /*15b60*/  LDL.LU.64 R26, [R1+0x880] ;  /* 0x00088000011a7983 */ /* 0x001f280000300a00 */
[----:B------:R-:W4:Y:S04]  /*15b70*/  LDL.LU.64 R24, [R1+0x878] ;  /* 0x0008780001187983 */ /* 0x000f280000300a00 */
[----:B------:R-:W-:Y:S01]  /*15b80*/  STL [R1+0x4b0], R14 ;  /* 0x0004b00e01007387 */ /* 0x000fe20000100800 */
[----:B---3--:R-:W-:-:S03]  /*15b90*/  IMAD.WIDE R4, R19, 0x2, R20 ;  /* 0x0000000213047825 */ /* 0x008fc600078e0214 */
[----:B------:R-:W3:Y:S04]  /*15ba0*/  LDL.LU.64 R20, [R1+0x710] ;  /* 0x0007100001147983 */ /* 0x000ee80000300a00 */
[----:B--2---:R4:W-:Y:S02]  /*15bb0*/  STL.64 [R1+0x860], R22 ;  /* 0x0008601601007387 */ /* 0x0049e40000100a00 */
[----:B----4-:R-:W-:Y:S02]  /*15bc0*/  IMAD.MOV.U32 R22, RZ, RZ, R25 ;  /* 0x000000ffff167224 */ /* 0x010fe400078e0019 */
[----:B------:R-:W-:Y:S01]  /*15bd0*/  IMAD.MOV.U32 R23, RZ, RZ, R24 ;  /* 0x000000ffff177224 */ /* 0x000fe200078e0018 */
[----:B---3--:R0:W-:Y:S04]  /*15be0*/  STL.64 [R1+0x858], R20 ;  /* 0x0008581401007387 */ /* 0x0081e80000100a00 */
[----:B0-----:R-:W2:Y:S04]  /*15bf0*/  LDL.LU.64 R20, [R1+0x6e8] ;  /* 0x0006e80001147983 */ /* 0x001ea80000300a00 */
[----:B------:R-:W-:Y:S04]  /*15c00*/  STL [R1+0x4ac], R15 ;  /* 0x0004ac0f01007387 */ /* 0x000fe80000100800 */
[----:B------:R-:W3:Y:S04]  /*15c10*/  LDL.LU.64 R24, [R1+0x720] ;  /* 0x0007200001187983 */ /* 0x000ee80000300a00 */
[----:B------:R-:W-:Y:S04]  /*15c20*/  STL [R1+0x4a8], R12 ;  /* 0x0004a80c01007387 */ /* 0x000fe80000100800 */
[----:B------:R-:W-:Y:S04]  /*15c30*/  STL [R1+0x4a4], R13 ;  /* 0x0004a40d01007387 */ /* 0x000fe80000100800 */
[----:B------:R-:W-:Y:S04]  /*15c40*/  STL [R1+0x4a0], R4 ;  /* 0x0004a00401007387 */ /* 0x000fe80000100800 */
[----:B------:R0:W-:Y:S04]  /*15c50*/  STL [R1+0x49c], R5 ;  /* 0x00049c0501007387 */ /* 0x0001e80000100800 */
[----:B0-----:R-:W4:Y:S04]  /*15c60*/  LDL.LU.64 R4, [R1+0x6f0] ;  /* 0x0006f00001047983 */ /* 0x001f280000300a00 */
[----:B------:R-:W-:Y:S01]  /*15c70*/  STL.64 [R1+0x870], R6 ;  /* 0x0008700601007387 */ /* 0x000fe20000100a00 */
[----:B------:R-:W-:-:S03]  /*15c80*/  IMAD.WIDE R14, R19, 0x2, R26 ;  /* 0x00000002130e7825 */ /* 0x000fc600078e021a */
[----:B----4-:R0:W-:Y:S04]  /*15c90*/  STL.64 [R1+0x868], R4 ;  /* 0x0008680401007387 */ /* 0x0101e80000100a00 */
[----:B0-----:R-:W4:Y:S04]  /*15ca0*/  LDL.LU R4, [R1+0x590] ;  /* 0x0005900001047983 */ /* 0x001f280000300800 */
[----:B------:R-:W4:Y:S04]  /*15cb0*/  LDL.LU R5, [R1+0x594] ;  /* 0x0005940001057983 */ /* 0x000f280000300800 */
[----:B------:R-:W4:Y:S04]  /*15cc0*/  LDL.LU R6, [R1+0x598] ;  /* 0x0005980001067983 */ /* 0x000f280000300800 */
[----:B------:R-:W4:Y:S04]  /*15cd0*/  LDL.LU R7, [R1+0x59c] ;  /* 0x00059c0001077983 */ /* 0x000f280000300800 */
[----:B------:R-:W3:Y:S01]  /*15ce0*/  LDL.LU.64 R26, [R1+0x718] ;  /* 0x00071800011a7983 */ /* 0x000ee20000300a00 */
[----:B--2---:R-:W-:-:S02]  /*15cf0*/  IMAD.WIDE R12, R19, 0x2, R20 ;  /* 0x00000002130c7825 */ /* 0x004fc400078e0214 */
[----:B----4-:R-:W-:Y:S01]  /*15d00*/  HMMA.16816.F32.BF16 R20, R8, R22, R4 ;  /* 0x000000160814723c */ /* 0x010fe20000041804 */
[----:B---3--:R-:W-:Y:S04]  /*15d10*/  STL.64 [R1+0x838], R26 ;  /* 0x0008381a01007387 */ /* 0x008fe80000100a00 */
[----:B------:R0:W-:Y:S04]  /*15d20*/  STL.64 [R1+0x830], R24 ;  /* 0x0008301801007387 */ /* 0x0001e80000100a00 */
[----:B0-----:R-:W2:Y:S04]  /*15d30*/  LDL.LU.64 R24, [R1+0x700] ;  /* 0x0007000001187983 */ /* 0x001ea80000300a00 */
[----:B------:R-:W3:Y:S04]  /*15d40*/  LDL.LU R26, [R1+0x48] ;  /* 0x00004800011a7983 */ /* 0x000ee80000300800 */
[----:B------:R-:W3:Y:S04]  /*15d50*/  LDL.LU R27, [R1+0x4c] ;  /* 0x00004c00011b7983 */ /* 0x000ee80000300800 */
[----:B------:R-:W4:Y:S04]  /*15d60*/  LDL.LU.64 R6, [R1+0x870] ;  /* 0x0008700001067983 */ /* 0x000f280000300a00 */
[----:B------:R-:W2:Y:S04]  /*15d70*/  LDL.LU.64 R4, [R1+0x868] ;  /* 0x0008680001047983 */ /* 0x000ea80000300a00 */
[----:B------:R-:W-:Y:S04]  /*15d80*/  STL.64 [R1+0x280], R20 ;  /* 0x0002801401007387 */ /* 0x000fe80000100a00 */
[----:B------:R0:W-:Y:S04]  /*15d90*/  STL.64 [R1+0x288], R22 ;  /* 0x0002881601007387 */ /* 0x0001e80000100a00 */
[----:B0-----:R-:W3:Y:S04]  /*15da0*/  LDL.LU.64 R22, [R1+0x860] ;  /* 0x0008600001167983 */ /* 0x001ee80000300a00 */
[----:B------:R-:W4:Y:S04]  /*15db0*/  LDL.LU.64 R20, [R1+0x858] ;  /* 0x0008580001147983 */ /* 0x000f280000300a00 */
[----:B------:R-:W-:Y:S04]  /*15dc0*/  STL [R1+0x498], R14 ;  /* 0x0004980e01007387 */ /* 0x000fe80000100800 */
[----:B------:R3:W-:Y:S04]  /*15dd0*/  STL [R1+0x494], R15 ;  /* 0x0004940f01007387 */ /* 0x0007e80000100800 */
[----:B------:R-:W-:Y:S04]  /*15de0*/  STL [R1+0x490], R12 ;  /* 0x0004900c01007387 */ /* 0x000fe80000100800 */
[----:B------:R-:W-:Y:S01]  /*15df0*/  STL [R1+0x48c], R13 ;  /* 0x00048c0d01007387 */ /* 0x000fe20000100800 */
[----:B--2---:R-:W-:-:S05]  /*15e00*/  IMAD.WIDE R4, R19, 0x2, R4 ;  /* 0x0000000213047825 */ /* 0x004fca00078e0204 */
[----:B------:R-:W-:Y:S01]  /*15e10*/  STL [R1+0x488], R4 ;  /* 0x0004880401007387 */ /* 0x000fe20000100800 */
[----:B---3--:R-:W-:-:S03]  /*15e20*/  IMAD.WIDE R14, R19, 0x2, R22 ;  /* 0x00000002130e7825 */ /* 0x008fc600078e0216 */
[----:B------:R-:W2:Y:S04]  /*15e30*/  LDL.LU.64 R22, [R1+0x728] ;  /* 0x0007280001167983 */ /* 0x000ea80000300a00 */
[----:B--2---:R0:W-:Y:S04]  /*15e40*/  STL.64 [R1+0x820], R22 ;  /* 0x0008201601007387 */ /* 0x0041e80000100a00 */
[----:B0-----:R-:W2:Y:S01]  /*15e50*/  LDL.LU R22, [R1+0x38] ;  /* 0x0000380001167983 */ /* 0x001ea20000300800 */
[----:B------:R-:W-:-:S03]  /*15e60*/  IMAD.MOV.U32 R23, RZ, RZ, R0 ;  /* 0x000000ffff177224 */ /* 0x000fc600078e0000 */
[----:B------:R-:W3:Y:S04]  /*15e70*/  LDL.LU R0, [R1+0x850] ;  /* 0x0008500001007983 */ /* 0x000ee80000300800 */
[----:B--2---:R-:W-:Y:S04]  /*15e80*/  STL.64 [R1+0x848], R22 ;  /* 0x0008481601007387 */ /* 0x004fe80000100a00 */
[----:B----4-:R0:W-:Y:S04]  /*15e90*/  STL.64 [R1+0x840], R20 ;  /* 0x0008401401007387 */ /* 0x0101e80000100a00 */
[----:B0-----:R-:W2:Y:S04]  /*15ea0*/  LDL.LU R20, [R1+0x580] ;  /* 0x0005800001147983 */ /* 0x001ea80000300800 */
[----:B------:R-:W2:Y:S04]  /*15eb0*/  LDL.LU R21, [R1+0x584] ;  /* 0x0005840001157983 */ /* 0x000ea80000300800 */
[----:B------:R-:W2:Y:S04]  /*15ec0*/  LDL.LU R22, [R1+0x588] ;  /* 0x0005880001167983 */ /* 0x000ea80000300800 */
[----:B------:R-:W2:Y:S01]  /*15ed0*/  LDL.LU R23, [R1+0x58c] ;  /* 0x00058c0001177983 */ /* 0x000ea20000300800 */
[----:B------:R-:W-:-:S03]  /*15ee0*/  IMAD.WIDE R12, R19, 0x2, R24 ;  /* 0x00000002130c7825 */ /* 0x000fc600078e0218 */
[----:B------:R0:W-:Y:S02]  /*15ef0*/  STL [R1+0x484], R5 ;  /* 0x0004840501007387 */ /* 0x0001e40000100800 */
[----:B0-----:R-:W-:Y:S01]  /*15f00*/  IMAD.WIDE R4, R19, 0x2, R16 ;  /* 0x0000000213047825 */ /* 0x001fe200078e0210 */
[----:B--2---:R-:W-:Y:S01]  /*15f10*/  HMMA.16816.F32.BF16 R24, R8, R26, R20 ;  /* 0x0000001a0818723c */ /* 0x004fe20000041814 */
[----:B------:R-:W2:Y:S04]  /*15f20*/  LDL.LU.64 R22, [R1+0x848] ;  /* 0x0008480001167983 */ /* 0x000ea80000300a00 */
[----:B------:R-:W4:-:S14]  /*15f30*/  LDL.LU.64 R20, [R1+0x840] ;  /* 0x0008400001147983 */ /* 0x000f1c0000300a00 */
[----:B------:R-:W-:Y:S04]  /*15f40*/  STL.64 [R1+0x260], R24 ;  /* 0x0002601801007387 */ /* 0x000fe80000100a00 */
[----:B------:R0:W-:Y:S04]  /*15f50*/  STL.64 [R1+0x268], R26 ;  /* 0x0002681a01007387 */ /* 0x0001e80000100a00 */
[----:B0-----:R-:W2:Y:S04]  /*15f60*/  LDL.LU.64 R26, [R1+0x838] ;  /* 0x00083800011a7983 */ /* 0x001ea80000300a00 */
[----:B------:R-:W3:Y:S04]  /*15f70*/  LDL.LU.64 R24, [R1+0x830] ;  /* 0x0008300001187983 */ /* 0x000ee80000300a00 */
[----:B------:R-:W-:Y:S04]  /*15f80*/  STL [R1+0x480], R14 ;  /* 0x0004800e01007387 */ /* 0x000fe80000100800 */
[----:B------:R-:W-:Y:S04]  /*15f90*/  STL [R1+0x44c], R15 ;  /* 0x00044c0f01007387 */ /* 0x000fe80000100800 */
[----:B------:R-:W-:Y:S04]  /*15fa0*/  STL [R1+0x448], R12 ;  /* 0x0004480c01007387 */ /* 0x000fe80000100800 */
[----:B------:R-:W3:Y:S04]  /*15fb0*/  LDL.LU.64 R16, [R1+0x730] ;  /* 0x0007300001107983 */ /* 0x000ee80000300a00 */
[----:B------:R-:W-:Y:S04]  /*15fc0*/  STL [R1+0x444], R13 ;  /* 0x0004440d01007387 */ /* 0x000fe80000100800 */
[----:B------:R0:W-:Y:S04]  /*15fd0*/  STL [R1+0x440], R4 ;  /* 0x0004400401007387 */ /* 0x0001e80000100800 */
[----:B------:R1:W-:Y:S04]  /*15fe0*/  STL [R1+0x3ac], R5 ;  /* 0x0003ac0501007387 */ /* 0x0003e80000100800 */
[----:B------:R1:W-:Y:S04]  /*15ff0*/  STL.64 [R1+0x828], R6 ;  /* 0x0008280601007387 */ /* 0x0003e80000100a00 */
[----:B0-----:R-:W3:Y:S04]  /*16000*/  LDL.LU R4, [R1+0x570] ;  /* 0x0005700001047983 */ /* 0x001ee80000300800 */
[----:B-1----:R-:W3:Y:S04]  /*16010*/  LDL.LU R5, [R1+0x574] ;  /* 0x0005740001057983 */ /* 0x002ee80000300800 */
[----:B------:R-:W3:Y:S04]  /*16020*/  LDL.LU R6, [R1+0x578] ;  /* 0x0005780001067983 */ /* 0x000ee80000300800 */
[----:B------:R-:W3:Y:S01]  /*16030*/  LDL.LU R7, [R1+0x57c] ;  /* 0x00057c0001077983 */ /* 0x000ee20000300800 */
[----:B----4-:R-:W-:-:S04]  /*16040*/  IMAD.WIDE R14, R19, 0x2, R20 ;  /* 0x00000002130e7825 */ /* 0x010fc800078e0214 */
[C---:B--2---:R-:W-:Y:S02]  /*16050*/  IMAD.WIDE R12, R19.reuse, 0x2, R26 ;  /* 0x00000002130c7825 */ /* 0x044fe400078e021a */
[----:B------:R-:W2:Y:S01]  /*16060*/  LDL.LU.64 R26, [R1+0x750] ;  /* 0x00075000011a7983 */ /* 0x000ea20000300a00 */
[----:B---3--:R-:W-:Y:S03]  /*16070*/  HMMA.16816.F32.BF16 R20, R8, R22, R4 ;  /* 0x000000160814723c */ /* 0x008fe60000041804 */
[----:B------:R-:W3:Y:S01]  /*16080*/  LDL.LU.64 R6, [R1+0x828] ;  /* 0x0008280001067983 */ /* 0x000ee20000300a00 */
[----:B------:R-:W-:-:S15]  /*16090*/  IMAD.WIDE R4, R19, 0x2, R24 ;  /* 0x0000000213047825 */ /* 0x000fde00078e0218 */
[----:B------:R-:W-:Y:S04]  /*160a0*/  STL.64 [R1+0x240], R20 ;  /* 0x0002401401007387 */ /* 0x000fe80000100a00 */
[----:B------:R0:W-:Y:S04]  /*160b0*/  STL.64 [R1+0x248], R22 ;  /* 0x0002481601007387 */ /* 0x0001e80000100a00 */
[----:B0-----:R-:W4:Y:S04]  /*160c0*/  LDL.LU.64 R22, [R1+0x820] ;  /* 0x0008200001167983 */ /* 0x001f280000300a00 */
[----:B------:R-:W-:Y:S04]  /*160d0*/  STL [R1+0x3a8], R14 ;  /* 0x0003a80e01007387 */ /* 0x000fe80000100800 */
[----:B------:R-:W-:Y:S04]  /*160e0*/  STL [R1+0x3a4], R15 ;  /* 0x0003a40f01007387 */ /* 0x000fe80000100800 */
[----:B------:R-:W-:Y:S04]  /*160f0*/  STL [R1+0x3a0], R12 ;  /* 0x0003a00c01007387 */ /* 0x000fe80000100800 */
[----:B------:R-:W3:Y:S04]  /*16100*/  LDL.LU.64 R24, [R1+0x760] ;  /* 0x0007600001187983 */ /* 0x000ee80000300a00 */
[----:B--2---:R-:W-:Y:S04]  /*16110*/  STL.64 [R1+0x7c0], R26 ;  /* 0x0007c01a01007387 */ /* 0x004fe80000100a00 */
[----:B---3--:R0:W-:Y:S04]  /*16120*/  STL.64 [R1+0x7b8], R24 ;  /* 0x0007b81801007387 */ /* 0x0081e80000100a00 */
[----:B0-----:R-:W2:Y:S01]  /*16130*/  LDL.LU.64 R24, [R1+0x740] ;  /* 0x0007400001187983 */ /* 0x001ea20000300a00 */
[----:B------:R-:W-:-:S02]  /*16140*/  IMAD.MOV.U32 R26, RZ, RZ, R3 ;  /* 0x000000ffff1a7224 */ /* 0x000fc400078e0003 */
[----:B------:R-:W-:Y:S01]  /*16150*/  IMAD.MOV.U32 R27, RZ, RZ, R2 ;  /* 0x000000ffff1b7224 */ /* 0x000fe200078e0002 */
[----:B------:R-:W3:Y:S04]  /*16160*/  LDL.LU R3, [R1+0x818] ;  /* 0x0008180001037983 */ /* 0x000ee80000300800 */
[----:B------:R-:W3:Y:S04]  /*16170*/  LDL.LU R2, [R1+0x814] ;  /* 0x0008140001027983 */ /* 0x000ee80000300800 */
[----:B------:R0:W-:Y:S01]  /*16180*/  STL.64 [R1+0x7f0], R26 ;  /* 0x0007f01a01007387 */ /* 0x0001e20000100a00 */
[----:B----4-:R-:W-:-:S04]  /*16190*/  IMAD.WIDE R14, R19, 0x2, R22 ;  /* 0x00000002130e7825 */ /* 0x010fc800078e0216 */
[----:B0-----:R-:W-:Y:S01]  /*161a0*/  IMAD.MOV.U32 R26, RZ, RZ, R29 ;  /* 0x000000ffff1a7224 */ /* 0x001fe200078e001d */
[----:B--2---:R-:W-:Y:S04]  /*161b0*/  STL.64 [R1+0x7e8], R24 ;  /* 0x0007e81801007387 */ /* 0x004fe80000100a00 */
[----:B------:R-:W2:Y:S04]  /*161c0*/  LDL.LU R29, [R1+0x810] ;  /* 0x00081000011d7983 */ /* 0x000ea80000300800 */
[----:B------:R-:W-:Y:S04]  /*161d0*/  STL [R1+0x39c], R13 ;  /* 0x00039c0d01007387 */ /* 0x000fe80000100800 */
[----:B------:R0:W-:Y:S04]  /*161e0*/  STL [R1+0x398], R4 ;  /* 0x0003980401007387 */ /* 0x0001e80000100800 */
[----:B------:R1:W-:Y:S04]  /*161f0*/  STL [R1+0x394], R5 ;  /* 0x0003940501007387 */ /* 0x0003e80000100800 */
[----:B------:R4:W-:Y:S04]  /*16200*/  STL.64 [R1+0x7f8], R6 ;  /* 0x0007f80601007387 */ /* 0x0009e80000100a00 */
[----:B0-----:R-:W2:Y:S04]  /*16210*/  LDL.LU R4, [R1+0x560] ;  /* 0x0005600001047983 */ /* 0x001ea80000300800 */
[----:B-1----:R-:W2:Y:S04]  /*16220*/  LDL.LU R5, [R1+0x564] ;  /* 0x0005640001057983 */ /* 0x002ea80000300800 */
[----:B----4-:R-:W2:Y:S04]  /*16230*/  LDL.LU R6, [R1+0x568] ;  /* 0x0005680001067983 */ /* 0x010ea80000300800 */
[----:B------:R-:W2:Y:S04]  /*16240*/  LDL.LU R7, [R1+0x56c] ;  /* 0x00056c0001077983 */ /* 0x000ea80000300800 */
[----:B------:R-:W4:Y:S04]  /*16250*/  LDL.LU.64 R22, [R1+0x768] ;  /* 0x0007680001167983 */ /* 0x000f280000300a00 */
[----:B----4-:R0:W-:Y:S04]  /*16260*/  STL.64 [R1+0x7a8], R22 ;  /* 0x0007a81601007387 */ /* 0x0101e80000100a00 */
[----:B------:R-:W4:Y:S04]  /*16270*/  LDL.LU R20, [R1+0x510] ;  /* 0x0005100001147983 */ /* 0x000f280000300800 */
[----:B------:R-:W4:Y:S04]  /*16280*/  LDL.LU R21, [R1+0x514] ;  /* 0x0005140001157983 */ /* 0x000f280000300800 */
[----:B0-----:R-:W3:Y:S04]  /*16290*/  LDL.LU R22, [R1+0x518] ;  /* 0x0005180001167983 */ /* 0x001ee80000300800 */
[----:B------:R-:W3:Y:S01]  /*162a0*/  LDL.LU R23, [R1+0x51c] ;  /* 0x00051c0001177983 */ /* 0x000ee20000300800 */
[----:B------:R-:W-:-:S02]  /*162b0*/  IMAD.MOV.U32 R27, RZ, RZ, R18 ;  /* 0x000000ffff1b7224 */ /* 0x000fc400078e0012 */
[----:B------:R-:W-:Y:S01]  /*162c0*/  IMAD.WIDE R12, R19, 0x2, R16 ;  /* 0x00000002130c7825 */ /* 0x000fe200078e0210 */
[----:B------:R-:W0:Y:S04]  /*162d0*/  LDC R18, c[0x0][0x3a8] ;  /* 0x0000ea00ff127b82 */ /* 0x000e280000000800 */
[----:B--2---:R-:W-:Y:S01]  /*162e0*/  HMMA.16816.F32.BF16 R24, R8, R26, R4 ;  /* 0x0000001a0818723c */ /* 0x004fe20000041804 */
[----:B---3--:R-:W-:Y:S04]  /*162f0*/  STL.64 [R1+0x7d0], R22 ;  /* 0x0007d01601007387 */ /* 0x008fe80000100a00 */
[----:B----4-:R1:W-:Y:S02]  /*16300*/  STL.64 [R1+0x7c8], R20 ;  /* 0x0007c81401007387 */ /* 0x0103e40000100a00 */
[----:B-1----:R-:W-:-:S02]  /*16310*/  IMAD.MOV.U32 R20, RZ, RZ, R29 ;  /* 0x000000ffff147224 */ /* 0x002fc400078e001d */
[----:B------:R-:W-:Y:S01]  /*16320*/  IMAD.MOV.U32 R21, RZ, RZ, R2 ;  /* 0x000000ffff157224 */ /* 0x000fe200078e0002 */
[----:B------:R1:W5:Y:S04]  /*16330*/  LDL.LU R29, [R1+0x80c] ;  /* 0x00080c00011d7983 */ /* 0x0003680000300800 */
[----:B------:R-:W2:Y:S01]  /*16340*/  LDL.LU R2, [R1+0x808] ;  /* 0x0008080001027983 */ /* 0x000ea20000300800 */
[----:B------:R-:W-:-:S03]  /*16350*/  IMAD.MOV.U32 R22, RZ, RZ, R3 ;  /* 0x000000ffff167224 */ /* 0x000fc600078e0003 */
[----:B------:R-:W2:Y:S01]  /*16360*/  LDL.LU R3, [R1+0x804] ;  /* 0x0008040001037983 */ /* 0x000ea20000300800 */
[----:B------:R-:W-:-:S03]  /*16370*/  IMAD.MOV.U32 R23, RZ, RZ, R0 ;  /* 0x000000ffff177224 */ /* 0x000fc600078e0000 */
[----:B------:R-:W3:Y:S04]  /*16380*/  LDL.LU R0, [R1+0x800] ;  /* 0x0008000001007983 */ /* 0x000ee80000300800 */
[----:B------:R-:W4:Y:S04]  /*16390*/  LDL.LU.64 R6, [R1+0x7f8] ;  /* 0x0007f80001067983 */ /* 0x000f280000300a00 */
[----:B------:R-:W-:Y:S01]  /*163a0*/  STL.64 [R1+0x220], R24 ;  /* 0x0002201801007387 */ /* 0x000fe20000100a00 */
[----:B------:R-:W-:-:S03]  /*163b0*/  IMAD.MOV.U32 R17, RZ, RZ, R26 ;  /* 0x000000ffff117224 */ /* 0x000fc600078e001a */
[----:B------:R0:W-:Y:S01]  /*163c0*/  STL.64 [R1+0x228], R26 ;  /* 0x0002281a01007387 */ /* 0x0001e20000100a00 */
[----:B------:R-:W-:-:S03]  /*163d0*/  IMAD.MOV.U32 R16, RZ, RZ, R27 ;  /* 0x000000ffff107224 */ /* 0x000fc600078e001b */
[----:B0-----:R-:W3:Y:S04]  /*163e0*/  LDL.LU.64 R26, [R1+0x7f0] ;  /* 0x0007f000011a7983 */ /* 0x001ee80000300a00 */
[----:B------:R-:W3:Y:S01]  /*163f0*/  LDL.LU.64 R24, [R1+0x7e8] ;  /* 0x0007e80001187983 */ /* 0x000ee20000300a00 */
[----:B--2---:R-:W-:-:S03]  /*16400*/  IMAD.WIDE R4, R19, 0x2, R2 ;  /* 0x0000000213047825 */ /* 0x004fc600078e0202 */
[----:B------:R-:W2:Y:S04]  /*16410*/  LDL.LU.64 R2, [R1+0x7e0] ;  /* 0x0007e00001027983 */ /* 0x000ea80000300a00 */
[----:B------:R-:W-:Y:S04]  /*16420*/  STL [R1+0x390], R14 ;  /* 0x0003900e01007387 */ /* 0x000fe80000100800 */
[----:B------:R3:W-:Y:S04]  /*16430*/  STL [R1+0x35c], R15 ;  /* 0x00035c0f01007387 */ /* 0x0007e80000100800 */
[----:B------:R-:W-:Y:S01]  /*16440*/  STL [R1+0x358], R12 ;  /* 0x0003580c01007387 */ /* 0x000fe20000100800 */
[----:B---3--:R-:W-:-:S02]  /*16450*/  IMAD.WIDE R14, R19, 0x2, R24 ;  /* 0x00000002130e7825 */ /* 0x008fc400078e0218 */
[----:B------:R-:W-:Y:S01]  /*16460*/  HMMA.16816.F32.BF16 R24, R8, R26, R20 ;  /* 0x0000001a0818723c */ /* 0x000fe20000041814 */
[----:B------:R2:W-:Y:S04]  /*16470*/  STL [R1+0x354], R13 ;  /* 0x0003540d01007387 */ /* 0x0005e80000100800 */
[----:B------:R-:W-:Y:S04]  /*16480*/  STL [R1+0x350], R4 ;  /* 0x0003500401007387 */ /* 0x000fe80000100800 */
[----:B------:R-:W-:Y:S01]  /*16490*/  STL [R1+0x34c], R5 ;  /* 0x00034c0501007387 */ /* 0x000fe20000100800 */
[----:B--2---:R-:W-:-:S03]  /*164a0*/  IMAD.WIDE R12, R19, 0x2, R2 ;  /* 0x00000002130c7825 */ /* 0x004fc600078e0202 */
[----:B------:R-:W2:Y:S04]  /*164b0*/  LDL.LU.64 R2, [R1+0x7d8] ;  /* 0x0007d80001027983 */ /* 0x000ea80000300a00 */
[----:B------:R-:W4:Y:S04]  /*164c0*/  LDL.LU.64 R22, [R1+0x7d0] ;  /* 0x0007d00001167983 */ /* 0x000f280000300a00 */
[----:B------:R-:W4:Y:S04]  /*164d0*/  LDL.LU.64 R20, [R1+0x7c8] ;  /* 0x0007c80001147983 */ /* 0x000f280000300a00 */
[----:B------:R-:W-:Y:S04]  /*164e0*/  STL.64 [R1+0x200], R24 ;  /* 0x0002001801007387 */ /* 0x000fe80000100a00 */
[----:B------:R0:W-:Y:S04]  /*164f0*/  STL.64 [R1+0x208], R26 ;  /* 0x0002081a01007387 */ /* 0x0001e80000100a00 */
[----:B0-----:R-:W3:Y:S04]  /*16500*/  LDL.LU.64 R26, [R1+0x7c0] ;  /* 0x0007c000011a7983 */ /* 0x001ee80000300a00 */
[----:B------:R-:W4:Y:S04]  /*16510*/  LDL.LU.64 R24, [R1+0x7b8] ;  /* 0x0007b80001187983 */ /* 0x000f280000300a00 */
[----:B------:R-:W-:Y:S04]  /*16520*/  STL [R1+0x348], R14 ;  /* 0x0003480e01007387 */ /* 0x000fe80000100800 */
[----:B------:R-:W-:Y:S04]  /*16530*/  STL [R1+0x344], R15 ;  /* 0x0003440f01007387 */ /* 0x000fe80000100800 */
[----:B------:R-:W-:Y:S04]  /*16540*/  STL [R1+0x8], R12 ;  /* 0x0000080c01007387 */ /* 0x000fe80000100800 */
[----:B------:R2:W-:Y:S02]  /*16550*/  STL [R1+0x4], R13 ;  /* 0x0000040d01007387 */ /* 0x0005e40000100800 */
[----:B--2---:R-:W-:-:S02]  /*16560*/  IMAD.WIDE R12, R19, 0x2, R2 ;  /* 0x00000002130c7825 */ /* 0x004fc400078e0202 */
[----:B------:R-:W2:Y:S02]  /*16570*/  LDL.LU.64 R2, [R1+0x7b0] ;  /* 0x0007b00001027983 */ /* 0x000ea40000300a00 */
[----:B---3--:R-:W-:-:S04]  /*16580*/  IMAD.WIDE R4, R19, 0x2, R26 ;  /* 0x0000000213047825 */ /* 0x008fc800078e021a */
[----:B------:R-:W-:Y:S01]  /*16590*/  IMAD.MOV.U32 R27, RZ, RZ, R5 ;  /* 0x000000ffff1b7224 */ /* 0x000fe200078e0005 */
[----:B------:R4:W-:Y:S02]  /*165a0*/  STL [R1], R4 ;  /* 0x0000000401007387 */ /* 0x0009e40000100800 */
[----:B----4-:R-:W-:Y:S02]  /*165b0*/  HMMA.16816.F32.BF16 R4, R8, R6, R20 ;  /* 0x000000060804723c */ /* 0x010fe40000041814 */
[----:B------:R-:W3:Y:S01]  /*165c0*/  LDL.LU.64 R22, [R1+0x7a8] ;  /* 0x0007a80001167983 */ /* 0x000ee20000300a00 */
[----:B------:R-:W-:Y:S01]  /*165d0*/  UIADD3 UR6, UPT, UPT, UR6, -0x1, URZ ;  /* 0xffffffff06067890 */ /* 0x000fe2000fffe0ff */
[----:B------:R-:W-:-:S03]  /*165e0*/  IMAD.SHL.U32 R18, R18, 0x40, RZ ;  /* 0x0000004012127824 */ /* 0x000fc600078e00ff */
[----:B------:R-:W-:Y:S01]  /*165f0*/  UISETP.NE.U32.AND UP0, UPT, UR6, URZ, UPT ;  /* 0x000000ff0600728c */ /* 0x000fe2000bf05070 */
[----:B------:R-:W-:Y:S02]  /*16600*/  IMAD.MOV.U32 R26, RZ, RZ, R12 ;  /* 0x000000ffff1a7224 */ /* 0x000fe400078e000c */
[----:B------:R-:W-:-:S09]  /*16610*/  VIADD R0, R0, 0xffffffc0 ;  /* 0xffffffc000007836 */ /* 0x000fd20000000000 */
[----:B------:R-:W-:Y:S01]  /*16620*/  STL.64 [R1+0x1d0], R4 ;  /* 0x0001d00401007387 */ /* 0x000fe20000100a00 */
[----:B------:R-:W-:-:S03]  /*16630*/  IMAD.MOV.U32 R9, RZ, RZ, R6 ;  /* 0x000000ffff097224 */ /* 0x000fc600078e0006 */
[----:B------:R0:W-:Y:S01]  /*16640*/  STL.64 [R1+0x1d8], R6 ;  /* 0x0001d80601007387 */ /* 0x0001e20000100a00 */
[----:B------:R-:W-:Y:S02]  /*16650*/  IMAD.MOV.U32 R8, RZ, RZ, R7 ;  /* 0x000000ffff087224 */ /* 0x000fe400078e0007 */
[----:B0-----:R-:W-:-:S04]  /*16660*/  IMAD.WIDE R6, R19, 0x2, R24 ;  /* 0x0000000213067825 */ /* 0x001fc800078e0218 */
[----:B------:R-:W-:Y:S02]  /*16670*/  IMAD.MOV.U32 R25, RZ, RZ, R13 ;  /* 0x000000ffff197224 */ /* 0x000fe400078e000d */
[----:B------:R-:W-:Y:S02]  /*16680*/  IMAD.MOV.U32 R24, RZ, RZ, R6 ;  /* 0x000000ffff187224 */ /* 0x000fe400078e0006 */
[----:B--2---:R-:W-:-:S04]  /*16690*/  IMAD.WIDE R2, R18, 0x2, R2 ;  /* 0x0000000212027825 */ /* 0x004fc800078e0202 */
[----:B---3--:R-:W-:-:S04]  /*166a0*/  IMAD.WIDE R4, R19, 0x2, R22 ;  /* 0x0000000213047825 */ /* 0x008fc800078e0216 */
[----:B------:R-:W-:Y:S02]  /*166b0*/  IMAD.MOV.U32 R23, RZ, RZ, R7 ;  /* 0x000000ffff177224 */ /* 0x000fe400078e0007 */
[----:B------:R-:W-:Y:S02]  /*166c0*/  IMAD.MOV.U32 R22, RZ, RZ, R4 ;  /* 0x000000ffff167224 */ /* 0x000fe400078e0004 */
[----:B------:R-:W-:Y:S02]  /*166d0*/  IMAD.MOV.U32 R4, RZ, RZ, R2 ;  /* 0x000000ffff047224 */ /* 0x000fe400078e0002 */
[----:B------:R-:W-:Y:S02]  /*166e0*/  IMAD.MOV.U32 R21, RZ, RZ, R5 ;  /* 0x000000ffff157224 */ /* 0x000fe400078e0005 */
[----:B------:R-:W-:Y:S01]  /*166f0*/  IMAD.MOV.U32 R2, RZ, RZ, R3 ;  /* 0x000000ffff027224 */ /* 0x000fe200078e0003 */
[----:B-1----:R-:W-:Y:S06]  /*16700*/  BRA.U UP0, `(.L_x_2) ;  /* 0xfffffee100cc7547 */ /* 0x002fec000b83ffff */
[----:B------:R0:W-:Y:S04]  /*16710*/  STL [R1+0x94c], R17 ;  /* 0x00094c1101007387 */ /* 0x0001e80000100800 */
[----:B0-----:R-:W2:Y:S04]  /*16720*/  LDL.LU R17, [R1+0x200] ;  /* 0x0002000001117983 */ /* 0x001ea80000300800 */
[----:B--2---:R0:W-:Y:S04]  /*16730*/  STL [R1+0x954], R17 ;  /* 0x0009541101007387 */ /* 0x0041e80000100800 */
        /* <DEDUP_REMOVED lines=32> */
[----:B------:R1:W-:Y:S01]  /*16940*/  STL [R1+0x948], R16 ;  /* 0x0009481001007387 */ /* 0x0003e20000100800 */
[----:B0-----:R-:W-:-:S03]  /*16950*/  IMAD.MOV.U32 R17, RZ, RZ, R9 ;  /* 0x000000ffff117224 */ /* 0x001fc600078e0009 */
[----:B-1----:R-:W2:Y:S04]  /*16960*/  LDL.LU R16, [R1+0x2ec] ;  /* 0x0002ec0001107983 */ /* 0x002ea80000300800 */
        /* <DEDUP_REMOVED lines=35> */
[----:B------:R-:W2:Y:S04]  /*16ba0*/  LDL.LU R0, [R1+0x2e8] ;  /* 0x0002e80001007983 */ /* 0x000ea80000300800 */
[----:B------:R-:W3:Y:S01]  /*16bb0*/  LDL.LU R28, [R1+0x2e4] ;  /* 0x0002e400011c7983 */ /* 0x000ee20000300800 */
[----:B0-----:R-:W-:-:S03]  /*16bc0*/  IMAD.MOV.U32 R16, RZ, RZ, R8 ;  /* 0x000000ffff107224 */ /* 0x001fc600078e0008 */
[----:B------:R-:W3:Y:S04]  /*16bd0*/  LDL.LU R4, [R1+0x2e0] ;  /* 0x0002e00001047983 */ /* 0x000ee80000300800 */
[----:B------:R-:W4:Y:S04]  /*16be0*/  LDL.LU R2, [R1+0x16c] ;  /* 0x00016c0001027983 */ /* 0x000f280000300800 */
[----:B------:R-:W4:Y:S04]  /*16bf0*/  LDL.LU R26, [R1+0x168] ;  /* 0x00016800011a7983 */ /* 0x000f280000300800 */
[----:B------:R-:W2:Y:S04]  /*16c00*/  LDL.LU R24, [R1+0x164] ;  /* 0x0001640001187983 */ /* 0x000ea80000300800 */
[----:B------:R-:W2:Y:S04]  /*16c10*/  LDL.LU R22, [R1+0x160] ;  /* 0x0001600001167983 */ /* 0x000ea80000300800 */
[----:B------:R-:W2:Y:S04]  /*16c20*/  LDL.LU R27, [R1+0x17c] ;  /* 0x00017c00011b7983 */ /* 0x000ea80000300800 */
[----:B------:R-:W2:Y:S04]  /*16c30*/  LDL.LU R25, [R1+0x178] ;  /* 0x0001780001197983 */ /* 0x000ea80000300800 */
[----:B------:R-:W2:Y:S04]  /*16c40*/  LDL.LU R23, [R1+0x174] ;  /* 0x0001740001177983 */ /* 0x000ea80000300800 */
[----:B------:R-:W2:Y:S04]  /*16c50*/  LDL.LU R21, [R1+0x170] ;  /* 0x0001700001157983 */ /* 0x000ea80000300800 */
[----:B-----5:R-:W2:Y:S04]  /*16c60*/  LDL.LU R29, [R1+0x2fc] ;  /* 0x0002fc00011d7983 */ /* 0x020ea80000300800 */
        /* <DEDUP_REMOVED lines=8> */
[----:B------:R-:W-:-:S03]  /*16cf0*/  F2FP.BF16.F32.PACK_AB R17, R16, R17 ;  /* 0x000000111011723e */ /* 0x000fc600000010ff */
        /* <DEDUP_REMOVED lines=8> */
[----:B------:R0:W-:Y:S04]  /*16d80*/  STL [R1+0x3ac], R17 ;  /* 0x0003ac1101007387 */ /* 0x0001e80000100800 */
[----:B0-----:R-:W2:Y:S02]  /*16d90*/  LDL.LU R17, [R1+0x9d4] ;  /* 0x0009d40001117983 */ /* 0x001ea40000300800 */
[----:B--2---:R-:W-:-:S02]  /*16da0*/  F2FP.BF16.F32.PACK_AB R17, R16, R17 ;  /* 0x000000111011723e */ /* 0x004fc400000010ff */
        /* <DEDUP_REMOVED lines=64> */
[----:B------:R-:W2:Y:S01]  /*171b0*/  LDL.LU R16, [R1+0x950] ;  /* 0x0009500001107983 */ /* 0x000ea20000300800 */
[----:B---3--:R-:W-:-:S03]  /*171c0*/  F2FP.BF16.F32.PACK_AB R28, R28, R4 ;  /* 0x000000041c1c723e */ /* 0x008fc600000010ff */
[----:B------:R0:W-:Y:S01]  /*171d0*/  STL [R1+0x2d8], R17 ;  /* 0x0002d81101007387 */ /* 0x0001e20000100800 */
[----:B------:R-:W-:-:S03]  /*171e0*/  F2FP.BF16.F32.PACK_AB R4, R24, R22 ;  /* 0x000000161804723e */ /* 0x000fc600000010ff */
[----:B0-----:R-:W3:Y:S01]  /*171f0*/  LDL.LU R17, [R1+0x94c] ;  /* 0x00094c0001117983 */ /* 0x001ee20000300800 */
[----:B------:R-:W-:Y:S02]  /*17200*/  F2FP.BF16.F32.PACK_AB R3, R29, R3 ;  /* 0x000000031d03723e */ /* 0x000fe400000010ff */
[----:B--2---:R-:W-:Y:S02]  /*17210*/  F2FP.BF16.F32.PACK_AB R0, R16, R0 ;  /* 0x000000001000723e */ /* 0x004fe400000010ff */
[----:B------:R-:W2:Y:S04]  /*17220*/  LDL.LU R16, [R1+0x948] ;  /* 0x0009480001107983 */ /* 0x000ea80000300800 */
[----:B------:R4:W-:Y:S04]  /*17230*/  STL [R1+0x2d4], R0 ;  /* 0x0002d40001007387 */ /* 0x0009e80000100800 */
[----:B------:R-:W-:Y:S01]  /*17240*/  STL [R1+0x2d0], R28 ;  /* 0x0002d01c01007387 */ /* 0x000fe20000100800 */
[----:B----4-:R-:W-:-:S02]  /*17250*/  F2FP.BF16.F32.PACK_AB R0, R2, R26 ;  /* 0x0000001a0200723e */ /* 0x010fc400000010ff */
[----:B------:R-:W-:-:S03]  /*17260*/  F2FP.BF16.F32.PACK_AB R2, R27, R25 ;  /* 0x000000191b02723e */ /* 0x000fc600000010ff */
[----:B------:R0:W-:Y:S04]  /*17270*/  STL [R1+0x20c], R0 ;  /* 0x00020c0001007387 */ /* 0x0001e80000100800 */
[----:B------:R-:W-:Y:S01]  /*17280*/  STL [R1+0x208], R4 ;  /* 0x0002080401007387 */ /* 0x000fe20000100800 */
[----:B0-----:R-:W-:-:S03]  /*17290*/  F2FP.BF16.F32.PACK_AB R0, R23, R21 ;  /* 0x000000151700723e */ /* 0x001fc600000010ff */
[----:B------:R0:W-:Y:S04]  /*172a0*/  STL [R1+0x204], R2 ;  /* 0x0002040201007387 */ /* 0x0001e80000100800 */
[----:B------:R1:W-:Y:S01]  /*172b0*/  STL [R1+0x200], R0 ;  /* 0x0002000001007387 */ /* 0x0003e20000100800 */
[----:B0-----:R-:W-:-:S03]  /*172c0*/  F2FP.BF16.F32.PACK_AB R2, R5, R6 ;  /* 0x000000060502723e */ /* 0x001fc600000010ff */
[----:B------:R0:W-:Y:S01]  /*172d0*/  STL [R1+0x1fc], R3 ;  /* 0x0001fc0301007387 */ /* 0x0001e20000100800 */
[----:B-1----:R-:W-:-:S03]  /*172e0*/  F2FP.BF16.F32.PACK_AB R0, R7, R12 ;  /* 0x0000000c0700723e */ /* 0x002fc600000010ff */
[----:B------:R1:W-:Y:S04]  /*172f0*/  STL [R1+0x1f8], R2 ;  /* 0x0001f80201007387 */ /* 0x0003e80000100800 */
[----:B------:R4:W-:Y:S01]  /*17300*/  STL [R1+0x1f4], R0 ;  /* 0x0001f40001007387 */ /* 0x0009e20000100800 */
[----:B0-----:R-:W-:Y:S02]  /*17310*/  F2FP.BF16.F32.PACK_AB R3, R13, R8 ;  /* 0x000000080d03723e */ /* 0x001fe400000010ff */
[----:B-1----:R-:W-:-:S03]  /*17320*/  F2FP.BF16.F32.PACK_AB R2, R9, R10 ;  /* 0x0000000a0902723e */ /* 0x002fc600000010ff */
[----:B------:R-:W-:Y:S01]  /*17330*/  STL [R1+0x1f0], R3 ;  /* 0x0001f00301007387 */ /* 0x000fe20000100800 */
[----:B----4-:R-:W-:-:S03]  /*17340*/  F2FP.BF16.F32.PACK_AB R0, R11, R14 ;  /* 0x0000000e0b00723e */ /* 0x010fc600000010ff */
[----:B------:R-:W-:Y:S04]  /*17350*/  STL [R1+0x1dc], R2 ;  /* 0x0001dc0201007387 */ /* 0x000fe80000100800 */
[----:B------:R0:W-:Y:S04]  /*17360*/  STL [R1+0x1d8], R0 ;  /* 0x0001d80001007387 */ /* 0x0001e80000100800 */
[----:B0-----:R-:W4:Y:S01]  /*17370*/  LDL.LU R0, [R1+0x240] ;  /* 0x0002400001007983 */ /* 0x001f220000300800 */
[----:B------:R-:W-:Y:S02]  /*17380*/  F2FP.BF16.F32.PACK_AB R3, R15, R20 ;  /* 0x000000140f03723e */ /* 0x000fe400000010ff */
[----:B------:R-:W-:-:S03]  /*17390*/  F2FP.BF16.F32.PACK_AB R2, R18, R19 ;  /* 0x000000131202723e */ /* 0x000fc600000010ff */
[----:B------:R-:W-:Y:S04]  /*173a0*/  STL [R1+0x1d4], R3 ;  /* 0x0001d40301007387 */ /* 0x000fe80000100800 */
[----:B----4-:R0:W-:Y:S04]  /*173b0*/  STL [R1+0x8c0], R0 ;  /* 0x0008c00001007387 */ /* 0x0101e80000100800 */
[----:B------:R-:W-:Y:S04]  /*173c0*/  STL [R1+0x1d0], R2 ;  /* 0x0001d00201007387 */ /* 0x000fe80000100800 */
[----:B0-----:R-:W4:Y:S04]  /*173d0*/  LDL.LU R0, [R1+0x248] ;  /* 0x0002480001007983 */ /* 0x001f280000300800 */
[----:B----4-:R0:W-:Y:S04]  /*173e0*/  STL [R1+0x8c8], R0 ;  /* 0x0008c80001007387 */ /* 0x0101e80000100800 */
        /* <DEDUP_REMOVED lines=29> */
[----:B----4-:R-:W-:Y:S04]  /*175c0*/  STL [R1+0x940], R0 ;  /* 0x0009400001007387 */ /* 0x010fe80000100800 */
[----:B------:R-:W4:Y:S04]  /*175d0*/  LDL.LU R28, [R1+0x29c] ;  /* 0x00029c00011c7983 */ /* 0x000f280000300800 */
        /* <DEDUP_REMOVED lines=33> */
[----:B0-----:R-:W4:Y:S01]  /*177f0*/  LDL.LU R28, [R1+0x224] ;  /* 0x00022400011c7983 */ /* 0x001f220000300800 */
[----:B---3--:R-:W-:-:S03]  /*17800*/  IMAD.MOV.U32 R0, RZ, RZ, R17 ;  /* 0x000000ffff007224 */ /* 0x008fc600078e0011 */
[----:B----4-:R2:W-:Y:S04]  /*17810*/  STL [R1+0x944], R28 ;  /* 0x0009441c01007387 */ /* 0x0105e80000100800 */
[----:B------:R-:W3:Y:S04]  /*17820*/  LDL.LU R4, [R1+0x298] ;  /* 0x0002980001047983 */ /* 0x000ee80000300800 */
[----:B------:R-:W4:Y:S04]  /*17830*/  LDL.LU R2, [R1+0x294] ;  /* 0x0002940001027983 */ /* 0x000f280000300800 */
        /* <DEDUP_REMOVED lines=13> */
[----:B--2---:R-:W-:-:S03]  /*17910*/  IMAD.MOV.U32 R28, RZ, RZ, R16 ;  /* 0x000000ffff1c7224 */ /* 0x004fc600078e0010 */
        /* <DEDUP_REMOVED lines=82> */
[----:B----4-:R-:W-:-:S03]  /*17e40*/  F2FP.BF16.F32.PACK_AB R2, R2, R26 ;  /* 0x0000001a0202723e */ /* 0x010fc600000010ff */
[----:B------:R3:W-:Y:S02]  /*17e50*/  STL [R1+0xe8], R0 ;  /* 0x0000e80001007387 */ /* 0x0007e40000100800 */
[----:B---3--:R-:W-:Y:S02]  /*17e60*/  F2FP.BF16.F32.PACK_AB R0, R24, R22 ;  /* 0x000000161800723e */ /* 0x008fe400000010ff */
[----:B--2---:R-:W-:-:S05]  /*17e70*/  F2FP.BF16.F32.PACK_AB R4, R28, R4 ;  /* 0x000000041c04723e */ /* 0x004fca00000010ff */
[----:B------:R0:W-:Y:S04]  /*17e80*/  STL [R1+0xe4], R4 ;  /* 0x0000e40401007387 */ /* 0x0001e80000100800 */
[----:B------:R1:W-:Y:S04]  /*17e90*/  STL [R1+0xe0], R2 ;  /* 0x0000e00201007387 */ /* 0x0003e80000100800 */
[----:B------:R2:W-:Y:S01]  /*17ea0*/  STL [R1+0xdc], R0 ;  /* 0x0000dc0001007387 */ /* 0x0005e20000100800 */
[----:B0-----:R-:W-:Y:S02]  /*17eb0*/  F2FP.BF16.F32.PACK_AB R4, R27, R25 ;  /* 0x000000191b04723e */ /* 0x001fe400000010ff */
[----:B-1----:R-:W-:-:S03]  /*17ec0*/  F2FP.BF16.F32.PACK_AB R2, R23, R21 ;  /* 0x000000151702723e */ /* 0x002fc600000010ff */
[----:B------:R-:W-:Y:S01]  /*17ed0*/  STL [R1+0xd8], R4 ;  /* 0x0000d80401007387 */ /* 0x000fe20000100800 */
[----:B--2---:R-:W-:-:S03]  /*17ee0*/  F2FP.BF16.F32.PACK_AB R0, R29, R3 ;  /* 0x000000031d00723e */ /* 0x004fc600000010ff */
[----:B------:R0:W-:Y:S01]  /*17ef0*/  STL [R1+0xd4], R2 ;  /* 0x0000d40201007387 */ /* 0x0001e20000100800 */
[----:B------:R-:W-:-:S03]  /*17f00*/  F2FP.BF16.F32.PACK_AB R3, R5, R6 ;  /* 0x000000060503723e */ /* 0x000fc600000010ff */
        /* <DEDUP_REMOVED lines=9> */
[----:B--2---:R-:W-:-:S03]  /*17fa0*/  F2FP.BF16.F32.PACK_AB R0, R15, R20 ;  /* 0x000000140f00723e */ /* 0x004fc600000010ff */
[----:B------:R-:W-:Y:S04]  /*17fb0*/  STL [R1+0xbc], R2 ;  /* 0x0000bc0201007387 */ /* 0x000fe80000100800 */
[----:B------:R0:W-:Y:S04]  /*17fc0*/  STL [R1+0xb8], R0 ;  /* 0x0000b80001007387 */ /* 0x0001e80000100800 */
[----:B0-----:R-:W2:Y:S01]  /*17fd0*/  LDL.LU R0, [R1+0x280] ;  /* 0x0002800001007983 */ /* 0x001ea20000300800 */
[----:B------:R-:W-:Y:S02]  /*17fe0*/  F2FP.BF16.F32.PACK_AB R3, R16, R17 ;  /* 0x000000111003723e */ /* 0x000fe400000010ff */
[----:B------:R-:W-:-:S03]  /*17ff0*/  F2FP.BF16.F32.PACK_AB R2, R18, R19 ;  /* 0x000000131202723e */ /* 0x000fc600000010ff */
[----:B------:R-:W-:Y:S04]  /*18000*/  STL [R1+0xb4], R3 ;  /* 0x0000b40301007387 */ /* 0x000fe80000100800 */
[----:B--2---:R0:W-:Y:S04]  /*18010*/  STL [R1+0x834], R0 ;  /* 0x0008340001007387 */ /* 0x0041e80000100800 */
[----:B------:R-:W-:Y:S04]  /*18020*/  STL [R1+0xb0], R2 ;  /* 0x0000b00201007387 */ /* 0x000fe80000100800 */
        /* <DEDUP_REMOVED lines=33> */
[----:B------:R-:W3:Y:S04]  /*18240*/  LDL.LU R28, [R1+0x25c] ;  /* 0x00025c00011c7983 */ /* 0x000ee80000300800 */
[----:B---3--:R0:W-:Y:S04]  /*18250*/  STL [R1+0x830], R28 ;  /* 0x0008301c01007387 */ /* 0x0081e80000100800 */
[----:B0-----:R-:W3:Y:S04]  /*18260*/  LDL.LU R28, [R1+0x284] ;  /* 0x00028400011c7983 */ /* 0x001ee80000300800 */
        /* <DEDUP_REMOVED lines=33> */
[----:B0-----:R-:W2:Y:S04]  /*18480*/  LDL.LU R28, [R1+0x26c] ;  /* 0x00026c00011c7983 */ /* 0x001ea80000300800 */
        /* <DEDUP_REMOVED lines=27> */
[----:B--2---:R-:W-:-:S03]  /*18640*/  F2FP.BF16.F32.PACK_AB R0, R28, R0 ;  /* 0x000000001c00723e */ /* 0x004fc600000010ff */
        /* <DEDUP_REMOVED lines=69> */
[----:B------:R4:W-:Y:S01]  /*18aa0*/  STL [R1+0x68], R0 ;  /* 0x0000680001007387 */ /* 0x0009e20000100800 */
[----:B---3--:R-:W-:Y:S02]  /*18ab0*/  F2FP.BF16.F32.PACK_AB R3, R29, R3 ;  /* 0x000000031d03723e */ /* 0x008fe400000010ff */
[----:B----4-:R-:W-:Y:S02]  /*18ac0*/  F2FP.BF16.F32.PACK_AB R0, R2, R26 ;  /* 0x0000001a0200723e */ /* 0x010fe400000010ff */
[----:B------:R-:W-:Y:S02]  /*18ad0*/  F2FP.BF16.F32.PACK_AB R2, R27, R25 ;  /* 0x000000191b02723e */ /* 0x000fe400000010ff */
[----:B--2---:R-:W-:-:S02]  /*18ae0*/  F2FP.BF16.F32.PACK_AB R28, R28, R4 ;  /* 0x000000041c1c723e */ /* 0x004fc400000010ff */
[----:B------:R-:W-:-:S03]  /*18af0*/  F2FP.BF16.F32.PACK_AB R4, R24, R22 ;  /* 0x000000161804723e */ /* 0x000fc600000010ff */
[----:B------:R-:W-:Y:S04]  /*18b00*/  STL [R1+0x64], R28 ;  /* 0x0000641c01007387 */ /* 0x000fe80000100800 */
[----:B------:R0:W-:Y:S04]  /*18b10*/  STL [R1+0x60], R0 ;  /* 0x0000600001007387 */ /* 0x0001e80000100800 */
[----:B------:R-:W-:Y:S01]  /*18b20*/  STL [R1+0x5c], R4 ;  /* 0x00005c0401007387 */ /* 0x000fe20000100800 */
[----:B0-----:R-:W-:-:S03]  /*18b30*/  F2FP.BF16.F32.PACK_AB R0, R23, R21 ;  /* 0x000000151700723e */ /* 0x001fc600000010ff */
[----:B------:R0:W-:Y:S04]  /*18b40*/  STL [R1+0x58], R2 ;  /* 0x0000580201007387 */ /* 0x0001e80000100800 */
[----:B------:R1:W-:Y:S04]  /*18b50*/  STL [R1+0x54], R0 ;  /* 0x0000540001007387 */ /* 0x0003e80000100800 */
[----:B------:R2:W-:Y:S01]  /*18b60*/  STL [R1+0x50], R3 ;  /* 0x0000500301007387 */ /* 0x0005e20000100800 */
[----:B0-----:R-:W-:Y:S02]  /*18b70*/  F2FP.BF16.F32.PACK_AB R2, R5, R6 ;  /* 0x000000060502723e */ /* 0x001fe400000010ff */
[----:B-1----:R-:W-:-:S03]  /*18b80*/  F2FP.BF16.F32.PACK_AB R0, R7, R12 ;  /* 0x0000000c0700723e */ /* 0x002fc600000010ff */
[----:B------:R0:W-:Y:S01]  /*18b90*/  STL [R1+0x4c], R2 ;  /* 0x00004c0201007387 */ /* 0x0001e20000100800 */
[----:B--2---:R-:W-:-:S03]  /*18ba0*/  F2FP.BF16.F32.PACK_AB R3, R13, R8 ;  /* 0x000000080d03723e */ /* 0x004fc600000010ff */
[----:B------:R1:W-:Y:S04]  /*18bb0*/  STL [R1+0x48], R0 ;  /* 0x0000480001007387 */ /* 0x0003e80000100800 */
[----:B------:R2:W-:Y:S01]  /*18bc0*/  STL [R1+0x44], R3 ;  /* 0x0000440301007387 */ /* 0x0005e20000100800 */
[----:B0-----:R-:W-:Y:S02]  /*18bd0*/  F2FP.BF16.F32.PACK_AB R2, R9, R10 ;  /* 0x0000000a0902723e */ /* 0x001fe400000010ff */
[----:B-1----:R-:W-:-:S03]  /*18be0*/  F2FP.BF16.F32.PACK_AB R0, R11, R14 ;  /* 0x0000000e0b00723e */ /* 0x002fc600000010ff */
[----:B------:R0:W-:Y:S01]  /*18bf0*/  STL [R1+0x40], R2 ;  /* 0x0000400201007387 */ /* 0x0001e20000100800 */
[----:B--2---:R-:W-:-:S03]  /*18c00*/  F2FP.BF16.F32.PACK_AB R3, R15, R20 ;  /* 0x000000140f03723e */ /* 0x004fc600000010ff */
[----:B------:R1:W-:Y:S04]  /*18c10*/  STL [R1+0x3c], R0 ;  /* 0x00003c0001007387 */ /* 0x0003e80000100800 */
[----:B------:R-:W-:Y:S04]  /*18c20*/  STL [R1+0x38], R3 ;  /* 0x0000380301007387 */ /* 0x000fe80000100800 */
[----:B------:R-:W2:Y:S01]  /*18c30*/  LDL.LU R7, [R1+0x4c8] ;  /* 0x0004c80001077983 */ /* 0x000ea20000300800 */
[----:B0-----:R-:W-:Y:S02]  /*18c40*/  F2FP.BF16.F32.PACK_AB R2, R16, R17 ;  /* 0x000000111002723e */ /* 0x001fe400000010ff */
[----:B-1----:R-:W-:-:S03]  /*18c50*/  F2FP.BF16.F32.PACK_AB R0, R18, R19 ;  /* 0x000000131200723e */ /* 0x002fc600000010ff */
        /* <DEDUP_REMOVED lines=54> */
[----:B---3--:R0:W-:Y:S04]  /*18fc0*/  STL [R1+0x7c8], R5 ;  /* 0x0007c80501007387 */ /* 0x0081e80000100800 */
[----:B0-----:R-:W3:Y:S04]  /*18fd0*/  LDL.LU R5, [R1+0x4c4] ;  /* 0x0004c40001057983 */ /* 0x001ee80000300800 */
[----:B------:R-:W4:Y:S04]  /*18fe0*/  LDL.LU R4, [R1+0x610] ;  /* 0x0006100001047983 */ /* 0x000f280000300800 */
[----:B----4-:R0:W-:Y:S04]  /*18ff0*/  STL [R1+0x7c4], R4 ;  /* 0x0007c40401007387 */ /* 0x0101e80000100800 */
[----:B0-----:R-:W4:Y:S04]  /*19000*/  LDL.LU R4, [R1+0x61c] ;  /* 0x00061c0001047983 */ /* 0x001f280000300800 */
[----:B------:R-:W2:Y:S04]  /*19010*/  LDL.LU R11, [R1+0x2c8] ;  /* 0x0002c800010b7983 */ /* 0x000ea80000300800 */
[----:B--2---:R0:W-:Y:S04]  /*19020*/  STL [R1+0x7c0], R11 ;  /* 0x0007c00b01007387 */ /* 0x0041e80000100800 */
[----:B0-----:R-:W2:Y:S04]  /*19030*/  LDL.LU R11, [R1+0x614] ;  /* 0x00061400010b7983 */ /* 0x001ea80000300800 */
        /* <DEDUP_REMOVED lines=18> */
[----:B------:R-:W2:Y:S01]  /*19160*/  LDL.LU R0, [R1+0x1e4] ;  /* 0x0001e40001007983 */ /* 0x000ea20000300800 */
[----:B------:R-:W-:-:S03]  /*19170*/  F2FP.BF16.F32.PACK_AB R7, R6, R7 ;  /* 0x000000070607723e */ /* 0x000fc600000010ff */
[----:B--2---:R0:W-:Y:S04]  /*19180*/  STL [R1+0x7a4], R0 ;  /* 0x0007a40001007387 */ /* 0x0041e80000100800 */
        /* <DEDUP_REMOVED lines=63> */
[----:B------:R0:W-:Y:S04]  /*19580*/  STL [R1], R7 ;  /* 0x0000000701007387 */ /* 0x0001e80000100800 */
[----:B0-----:R-:W2:Y:S02]  /*19590*/  LDL.LU R7, [R1+0x7d0] ;  /* 0x0007d00001077983 */ /* 0x001ea40000300800 */
[----:B--2---:R-:W-:-:S02]  /*195a0*/  F2FP.BF16.F32.PACK_AB R7, R6, R7 ;  /* 0x000000070607723e */ /* 0x004fc400000010ff */
[----:B------:R-:W3:Y:S02]  /*195b0*/  LDL.LU R6, [R1+0x7cc] ;  /* 0x0007cc0001067983 */ /* 0x000ee40000300800 */
[----:B---3--:R-:W-:Y:S02]  /*195c0*/  F2FP.BF16.F32.PACK_AB R6, R5, R6 ;  /* 0x000000060506723e */ /* 0x008fe400000010ff */
[----:B------:R-:W4:Y:S02]  /*195d0*/  LDL.LU R5, [R1+0x7c8] ;  /* 0x0007c80001057983 */ /* 0x000f240000300800 */
[----:B----4-:R-:W-:Y:S02]  /*195e0*/  F2FP.BF16.F32.PACK_AB R5, R4, R5 ;  /* 0x000000050405723e */ /* 0x010fe400000010ff */
[----:B------:R-:W2:Y:S02]  /*195f0*/  LDL.LU R4, [R1+0x7c4] ;  /* 0x0007c40001047983 */ /* 0x000ea40000300800 */
[----:B--2---:R-:W-:-:S02]  /*19600*/  F2FP.BF16.F32.PACK_AB R4, R11, R4 ;  /* 0x000000040b04723e */ /* 0x004fc400000010ff */
[----:B------:R-:W2:Y:S02]  /*19610*/  LDL.LU R11, [R1+0x7c0] ;  /* 0x0007c000010b7983 */ /* 0x000ea40000300800 */
[----:B--2---:R-:W-:Y:S02]  /*19620*/  F2FP.BF16.F32.PACK_AB R11, R10, R11 ;  /* 0x0000000b0a0b723e */ /* 0x004fe400000010ff */
[----:B------:R-:W2:Y:S02]  /*19630*/  LDL.LU R10, [R1+0x7bc] ;  /* 0x0007bc00010a7983 */ /* 0x000ea40000300800 */
[----:B--2---:R-:W-:Y:S02]  /*19640*/  F2FP.BF16.F32.PACK_AB R10, R9, R10 ;  /* 0x0000000a090a723e */ /* 0x004fe400000010ff */
        /* <DEDUP_REMOVED lines=10> */
[----:B------:R-:W2:Y:S01]  /*196f0*/  LDL.LU R0, [R1+0x7a4] ;  /* 0x0007a40001007983 */ /* 0x000ea20000300800 */
[----:B------:R-:W-:Y:S02]  /*19700*/  F2FP.BF16.F32.PACK_AB R23, R22, R23 ;  /* 0x000000171617723e */ /* 0x000fe400000010ff */
[----:B------:R-:W-:Y:S02]  /*19710*/  F2FP.BF16.F32.PACK_AB R19, R28, R19 ;  /* 0x000000131c13723e */ /* 0x000fe400000010ff */
[----:B------:R-:W-:Y:S02]  /*19720*/  F2FP.BF16.F32.PACK_AB R18, R2, R18 ;  /* 0x000000120212723e */ /* 0x000fe400000010ff */
[----:B------:R-:W-:-:S02]  /*19730*/  F2FP.BF16.F32.PACK_AB R17, R26, R17 ;  /* 0x000000111a11723e */ /* 0x000fc400000010ff */
[----:B------:R-:W-:Y:S02]  /*19740*/  F2FP.BF16.F32.PACK_AB R16, R24, R16 ;  /* 0x000000101810723e */ /* 0x000fe400000010ff */
[----:B------:R-:W-:Y:S02]  /*19750*/  F2FP.BF16.F32.PACK_AB R22, R27, R25 ;  /* 0x000000191b16723e */ /* 0x000fe400000010ff */
[----:B------:R-:W-:Y:S02]  /*19760*/  F2FP.BF16.F32.PACK_AB R21, R21, R29 ;  /* 0x0000001d1515723e */ /* 0x000fe400000010ff */
[----:B------:R-:W-:Y:S02]  /*19770*/  F2FP.BF16.F32.PACK_AB R20, R3, R20 ;  /* 0x000000140314723e */ /* 0x000fe400000010ff */
[----:B--2---:R-:W-:-:S07]  /*19780*/  F2FP.BF16.F32.PACK_AB R12, R0, R12 ;  /* 0x0000000c000c723e */ /* 0x004fce00000010ff */
.L_x_1:
[----:B0-----:R-:W2:Y:S01]  /*19790*/  LDL.LU R25, [R1+0x79c] ;  /* 0x00079c0001197983 */ /* 0x001ea20000300800 */
[----:B------:R-:W0:Y:S01]  /*197a0*/  LDCU UR77, c[0x0][0x3b4] ;  /* 0x00007680ff4d77ac */ /* 0x000e220008000800 */
[----:B------:R-:W3:Y:S01]  /*197b0*/  S2R R3, SR_TID.X ;  /* 0x0000000000037919 */ /* 0x000ee20000002100 */
[----:B------:R-:W4:Y:S01]  /*197c0*/  LDCU UR69, c[0x0][0x3b8] ;  /* 0x00007700ff4577ac */ /* 0x000f220008000800 */
[----:B------:R-:W-:Y:S01]  /*197d0*/  STL.64 [R1+0x8a8], R6 ;  /* 0x0008a80601007387 */ /* 0x000fe20000100a00 */
[----:B------:R-:W5:Y:S03]  /*197e0*/  LDCU.64 UR6, c[0x0][0x390] ;  /* 0x00007200ff0677ac */ /* 0x000f660008000a00 */
[----:B------:R-:W-:Y:S01]  /*197f0*/  STL.64 [R1+0x8a0], R4 ;  /* 0x0008a00401007387 */ /* 0x000fe20000100a00 */
[----:B------:R-:W1:Y:S01]  /*19800*/  LDCU UR54, c[0x0][0x39c] ;  /* 0x00007380ff3677ac */ /* 0x000e620008000800 */
[----:B------:R-:W0:Y:S01]  /*19810*/  S2R R24, SR_TID.X ;  /* 0x0000000000187919 */ /* 0x000e220000002100 */
[----:B------:R-:W0:Y:S01]  /*19820*/  LDCU UR44, c[0x0][0x39c] ;  /* 0x00007380ff2c77ac */ /* 0x000e220008000800 */
[----:B------:R-:W0:Y:S01]  /*19830*/  LDCU UR76, c[0x0][0x3b8] ;  /* 0x00007700ff4c77ac */ /* 0x000e220008000800 */
[----:B------:R-:W0:Y:S01]  /*19840*/  LDCU UR41, c[0x0][0x39c] ;  /* 0x00007380ff2977ac */ /* 0x000e220008000800 */
[----:B------:R-:W0:Y:S01]  /*19850*/  LDCU UR68, c[0x0][0x39c] ;  /* 0x00007380ff4477ac */ /* 0x000e220008000800 */
[----:B------:R-:W0:Y:S01]  /*19860*/  LDCU UR24, c[0x0][0x39c] ;  /* 0x00007380ff1877ac */ /* 0x000e220008000800 */
[C---:B---3--:R-:W-:Y:S01]  /*19870*/  IMAD.SHL.U32 R2, R3.reuse, 0x100, RZ ;  /* 0x0000010003027824 */ /* 0x048fe200078e00ff */
[----:B------:R-:W3:Y:S01]  /*19880*/  LDCU UR45, c[0x0][0x3b8] ;  /* 0x00007700ff2d77ac */ /* 0x000ee20008000800 */
[----:B-1----:R-:W-:-:S02]  /*19890*/  IMAD.SHL.U32 R0, R3, 0x40, RZ ;  /* 0x0000004003007824 */ /* 0x002fc400078e00ff */
[----:B------:R-:W-:Y:S01]  /*198a0*/  IMAD.SHL.U32 R3, R3, 0x10, RZ ;  /* 0x0000001003037824 */ /* 0x000fe200078e00ff */
[----:B------:R-:W-:Y:S01]  /*198b0*/  LOP3.LUT R2, R2, 0x6000, RZ, 0xc0, !PT ;  /* 0x0000600002027812 */ /* 0x000fe200078ec0ff */
[----:B------:R-:W1:Y:S01]  /*198c0*/  LDCU UR67, c[0x0][0x39c] ;  /* 0x00007380ff4377ac */ /* 0x000e620008000800 */
[----:B------:R-:W-:Y:S02]  /*198d0*/  LOP3.LUT R0, R0, 0x400, RZ, 0xc0, !PT ;  /* 0x0000040000007812 */ /* 0x000fe400078ec0ff */
[----:B------:R-:W-:Y:S01]  /*198e0*/  LOP3.LUT R3, R3, 0xf0, RZ, 0xc0, !PT ;  /* 0x000000f003037812 */ /* 0x000fe200078ec0ff */
[----:B------:R-:W1:Y:S01]  /*198f0*/  LDCU UR42, c[0x0][0x3b8] ;  /* 0x00007700ff2a77ac */ /* 0x000e620008000800 */
[----:B------:R-:W-:Y:S02]  /*19900*/  IADD3 R0, PT, PT, R2, UR5, R0 ;  /* 0x0000000502007c10 */ /* 0x000fe4000fffe000 */
[----:B0-----:R-:W-:Y:S01]  /*19910*/  LOP3.LUT R24, R24, 0x1ff, RZ, 0xc0, !PT ;  /* 0x000001ff18187812 */ /* 0x001fe200078ec0ff */
[----:B------:R-:W0:Y:S03]  /*19920*/  LDCU UR66, c[0x0][0x39c] ;  /* 0x00007380ff4277ac */ /* 0x000e260008000800 */
[----:B------:R-:W-:Y:S01]  /*19930*/  LEA R28, R24, UR5, 0x4 ;  /* 0x00000005181c7c11 */ /* 0x000fe2000f8e20ff */
[----:B------:R-:W-:Y:S06]  /*19940*/  BAR.SYNC.DEFER_BLOCKING 0x0 ;  /* 0x0000000000007b1d */ /* 0x000fec0000010000 */
[----:B------:R-:W0:Y:S01]  /*19950*/  LDCU.64 UR4, c[0x0][0x398] ;  /* 0x00007300ff0477ac */ /* 0x000e220008000a00 */
[----:B------:R-:W0:Y:S01]  /*19960*/  LDCU UR36, c[0x0][0x39c] ;  /* 0x00007380ff2477ac */ /* 0x000e220008000800 */
        /* <DEDUP_REMOVED lines=55> */
[----:B--2---:R-:W-:-:S04]  /*19ce0*/  LOP3.LUT R2, R25, 0x300, RZ, 0xc0, !PT ;  /* 0x0000030019027812 */ /* 0x004fc800078ec0ff */
[----:B------:R-:W-:-:S05]  /*19cf0*/  IADD3 R0, PT, PT, R2, R0, R3 ;  /* 0x0000000002007210 */ /* 0x000fca0007ffe003 */
[----:B------:R2:W-:Y:S04]  /*19d00*/  STSM.16.M88.4 [R0], R20 ;  /* 0x0000001400007844 */ /* 0x0005e80000000200 */
[----:B------:R0:W-:Y:S04]  /*19d10*/  STSM.16.M88.4 [R0+0x800], R16 ;  /* 0x0008001000007844 */ /* 0x0001e80000000200 */
[----:B--2---:R-:W2:Y:S04]  /*19d20*/  LDL.LU R20, [R1+0xa0] ;  /* 0x0000a00001147983 */ /* 0x004ea80000300800 */
[----:B------:R-:W2:Y:S04]  /*19d30*/  LDL.LU R21, [R1+0xa4] ;  /* 0x0000a40001157983 */ /* 0x000ea80000300800 */
[----:B------:R-:W2:Y:S04]  /*19d40*/  LDL.LU R22, [R1+0xa8] ;  /* 0x0000a80001167983 */ /* 0x000ea80000300800 */
[----:B------:R-:W2:Y:S04]  /*19d50*/  LDL.LU R23, [R1+0xac] ;  /* 0x0000ac0001177983 */ /* 0x000ea80000300800 */
[----:B--2---:R-:W-:Y:S04]  /*19d60*/  STL.64 [R1+0x858], R22 ;  /* 0x0008581601007387 */ /* 0x004fe80000100a00 */
[----:B------:R-:W-:Y:S04]  /*19d70*/  STL.64 [R1+0x850], R20 ;  /* 0x0008501401007387 */ /* 0x000fe80000100a00 */
[----:B0-----:R-:W2:Y:S04]  /*19d80*/  LDL.LU R16, [R1+0x90] ;  /* 0x0000900001107983 */ /* 0x001ea80000300800 */
[----:B------:R-:W2:Y:S04]  /*19d90*/  LDL.LU R17, [R1+0x94] ;  /* 0x0000940001117983 */ /* 0x000ea80000300800 */
[----:B------:R-:W2:Y:S04]  /*19da0*/  LDL.LU R18, [R1+0x98] ;  /* 0x0000980001127983 */ /* 0x000ea80000300800 */
[----:B------:R-:W2:Y:S04]  /*19db0*/  LDL.LU R19, [R1+0x9c] ;  /* 0x00009c0001137983 */ /* 0x000ea80000300800 */
[----:B------:R0:W-:Y:S04]  /*19dc0*/  STSM.16.M88.4 [R0+0x1000], R12 ;  /* 0x0010000c00007844 */ /* 0x0001e80000000200 */
[----:B--2---:R-:W-:Y:S04]  /*19dd0*/  STL.64 [R1+0x868], R18 ;  /* 0x0008681201007387 */ /* 0x004fe80000100a00 */
[----:B------:R2:W-:Y:S04]  /*19de0*/  STL.64 [R1+0x860], R16 ;  /* 0x0008601001007387 */ /* 0x0005e80000100a00 */
[----:B0-----:R-:W2:Y:S04]  /*19df0*/  LDL.LU R12, [R1+0x80] ;  /* 0x00008000010c7983 */ /* 0x001ea80000300800 */
[----:B------:R-:W2:Y:S04]  /*19e00*/  LDL.LU R13, [R1+0x84] ;  /* 0x00008400010d7983 */ /* 0x000ea80000300800 */
[----:B------:R-:W2:Y:S04]  /*19e10*/  LDL.LU R14, [R1+0x88] ;  /* 0x00008800010e7983 */ /* 0x000ea80000300800 */
[----:B------:R-:W2:Y:S04]  /*19e20*/  LDL.LU R15, [R1+0x8c] ;  /* 0x00008c00010f7983 */ /* 0x000ea80000300800 */
[----:B--2---:R-:W-:Y:S04]  /*19e30*/  STL.64 [R1+0x878], R14 ;  /* 0x0008780e01007387 */ /* 0x004fe80000100a00 */
[----:B------:R-:W-:Y:S04]  /*19e40*/  STL.64 [R1+0x870], R12 ;  /* 0x0008700c01007387 */ /* 0x000fe80000100a00 */
[----:B------:R-:W2:Y:S04]  /*19e50*/  LDL.LU R20, [R1+0x40] ;  /* 0x0000400001147983 */ /* 0x000ea80000300800 */
[----:B------:R-:W2:Y:S04]  /*19e60*/  LDL.LU R21, [R1+0x44] ;  /* 0x0000440001157983 */ /* 0x000ea80000300800 */
[----:B------:R-:W2:Y:S04]  /*19e70*/  LDL.LU R22, [R1+0x48] ;  /* 0x0000480001167983 */ /* 0x000ea80000300800 */
[----:B------:R-:W2:Y:S04]  /*19e80*/  LDL.LU R23, [R1+0x4c] ;  /* 0x00004c0001177983 */ /* 0x000ea80000300800 */
[----:B------:R-:W-:Y:S01]  /*19e90*/  STSM.16.M88.4 [R0+0x1800], R8 ;  /* 0x0018000800007844 */ /* 0x000fe20000000200 */
[----:B------:R-:W-:Y:S06]  /*19ea0*/  BAR.SYNC.DEFER_BLOCKING 0x0 ;  /* 0x0000000000007b1d */ /* 0x000fec0000010000 */
[----:B------:R-:W0:Y:S04]  /*19eb0*/  LDS.128 R24, [R28] ;  /* 0x000000001c187984 */ /* 0x000e280000000c00 */
[----:B------:R-:W0:Y:S04]  /*19ec0*/  LDS.128 R8, [R28+0x2000] ;  /* 0x002000001c087984 */ /* 0x000e280000000c00 */
[----:B------:R-:W0:Y:S04]  /*19ed0*/  LDS.128 R4, [R28+0x4000] ;  /* 0x004000001c047984 */ /* 0x000e280000000c00 */
[----:B--2---:R-:W-:Y:S04]  /*19ee0*/  STL.64 [R1+0x888], R22 ;  /* 0x0008881601007387 */ /* 0x004fe80000100a00 */
[----:B------:R2:W-:Y:S04]  /*19ef0*/  STL.64 [R1+0x880], R20 ;  /* 0x0008801401007387 */ /* 0x0005e80000100a00 */
[----:B------:R-:W2:Y:S04]  /*19f00*/  LDL.LU R16, [R1+0x30] ;  /* 0x0000300001107983 */ /* 0x000ea80000300800 */
[----:B------:R-:W2:Y:S04]  /*19f10*/  LDL.LU R17, [R1+0x34] ;  /* 0x0000340001117983 */ /* 0x000ea80000300800 */
[----:B------:R-:W2:Y:S04]  /*19f20*/  LDL.LU R18, [R1+0x38] ;  /* 0x0000380001127983 */ /* 0x000ea80000300800 */
[----:B------:R-:W2:Y:S04]  /*19f30*/  LDL.LU R19, [R1+0x3c] ;  /* 0x00003c0001137983 */ /* 0x000ea80000300800 */
[----:B--2---:R-:W-:Y:S04]  /*19f40*/  STL.64 [R1+0x898], R18 ;  /* 0x0008981201007387 */ /* 0x004fe80000100a00 */
[----:B------:R2:W-:Y:S04]  /*19f50*/  STL.64 [R1+0x890], R16 ;  /* 0x0008901001007387 */ /* 0x0005e80000100a00 */
[----:B------:R-:W3:Y:S04]  /*19f60*/  LDL.LU R20, [R1+0x10] ;  /* 0x0000100001147983 */ /* 0x000ee80000300800 */
[----:B------:R-:W3:Y:S04]  /*19f70*/  LDL.LU R21, [R1+0x14] ;  /* 0x0000140001157983 */ /* 0x000ee80000300800 */
[----:B------:R-:W3:Y:S04]  /*19f80*/  LDL.LU R22, [R1+0x18] ;  /* 0x0000180001167983 */ /* 0x000ee80000300800 */
[----:B------:R-:W3:Y:S04]  /*19f90*/  LDL.LU R23, [R1+0x1c] ;  /* 0x00001c0001177983 */ /* 0x000ee80000300800 */
[----:B--2---:R-:W2:Y:S04]  /*19fa0*/  LDL.LU R16, [R1] ;  /* 0x0000000001107983 */ /* 0x004ea80000300800 */
[----:B------:R-:W2:Y:S04]  /*19fb0*/  LDL.LU R17, [R1+0x4] ;  /* 0x0000040001117983 */ /* 0x000ea80000300800 */
[----:B------:R-:W2:Y:S04]  /*19fc0*/  LDL.LU R18, [R1+0x8] ;  /* 0x0000080001127983 */ /* 0x000ea80000300800 */
[----:B------:R-:W2:Y:S04]  /*19fd0*/  LDL.LU R19, [R1+0xc] ;  /* 0x00000c0001137983 */ /* 0x000ea80000300800 */
[----:B------:R-:W2:Y:S04]  /*19fe0*/  LDL.LU R12, [R1+0x20] ;  /* 0x00002000010c7983 */ /* 0x000ea80000300800 */
[----:B------:R-:W2:Y:S04]  /*19ff0*/  LDL.LU R13, [R1+0x24] ;  /* 0x00002400010d7983 */ /* 0x000ea80000300800 */
[----:B------:R-:W2:Y:S04]  /*1a000*/  LDL.LU R14, [R1+0x28] ;  /* 0x00002800010e7983 */ /* 0x000ea80000300800 */
[----:B------:R-:W2:Y:S04]  /*1a010*/  LDL.LU R15, [R1+0x2c] ;  /* 0x00002c00010f7983 */ /* 0x000ea80000300800 */
[----:B------:R-:W-:Y:S04]  /*1a020*/  STL [R1+0x180], R28 ;  /* 0x0001801c01007387 */ /* 0x000fe80000100800 */
[----:B0-----:R-:W-:Y:S04]  /*1a030*/  STL [R1+0x7b0], R25 ;  /* 0x0007b01901007387 */ /* 0x001fe80000100800 */
[----:B------:R-:W-:Y:S04]  /*1a040*/  STL [R1+0x7a8], R27 ;  /* 0x0007a81b01007387 */ /* 0x000fe80000100800 */
[----:B------:R-:W-:Y:S04]  /*1a050*/  STL [R1+0x7ac], R26 ;  /* 0x0007ac1a01007387 */ /* 0x000fe80000100800 */
[----:B------:R0:W-:Y:S04]  /*1a060*/  STL [R1+0x7c8], R24 ;  /* 0x0007c81801007387 */ /* 0x0001e80000100800 */
[----:B0-----:R-:W2:Y:S04]  /*1a070*/  LDL.LU R24, [R1+0x70] ;  /* 0x0000700001187983 */ /* 0x001ea80000300800 */
[----:B------:R-:W2:Y:S04]  /*1a080*/  LDL.LU R25, [R1+0x74] ;  /* 0x0000740001197983 */ /* 0x000ea80000300800 */
[----:B------:R-:W2:Y:S04]  /*1a090*/  LDL.LU R26, [R1+0x78] ;  /* 0x00007800011a7983 */ /* 0x000ea80000300800 */
[----:B------:R-:W2:Y:S04]  /*1a0a0*/  LDL.LU R27, [R1+0x7c] ;  /* 0x00007c00011b7983 */ /* 0x000ea80000300800 */
[----:B------:R-:W-:Y:S04]  /*1a0b0*/  STL [R1+0x7a4], R11 ;  /* 0x0007a40b01007387 */ /* 0x000fe80000100800 */
[----:B------:R-:W-:Y:S04]  /*1a0c0*/  STL [R1+0x7d8], R10 ;  /* 0x0007d80a01007387 */ /* 0x000fe80000100800 */
[----:B------:R0:W-:Y:S04]  /*1a0d0*/  STL.64 [R1+0x7d0], R8 ;  /* 0x0007d00801007387 */ /* 0x0001e80000100a00 */
[----:B0-----:R-:W2:Y:S04]  /*1a0e0*/  LDL.LU R8, [R1+0x60] ;  /* 0x0000600001087983 */ /* 0x001ea80000300800 */
[----:B------:R-:W2:Y:S04]  /*1a0f0*/  LDL.LU R9, [R1+0x64] ;  /* 0x0000640001097983 */ /* 0x000ea80000300800 */
[----:B------:R-:W2:Y:S04]  /*1a100*/  LDL.LU R10, [R1+0x68] ;  /* 0x00006800010a7983 */ /* 0x000ea80000300800 */
[----:B------:R-:W2:Y:S04]  /*1a110*/  LDL.LU R11, [R1+0x6c] ;  /* 0x00006c00010b7983 */ /* 0x000ea80000300800 */
[----:B------:R-:W-:Y:S04]  /*1a120*/  STL.64 [R1+0xf0], R4 ;  /* 0x0000f00401007387 */ /* 0x000fe80000100a00 */
[----:B------:R-:W-:Y:S04]  /*1a130*/  STL.64 [R1+0xf8], R6 ;  /* 0x0000f80601007387 */ /* 0x000fe80000100a00 */
[----:B------:R-:W0:Y:S04]  /*1a140*/  LDS.128 R4, [R28+0x6000] ;  /* 0x006000001c047984 */ /* 0x000e280000000c00 */
[----:B0-----:R-:W-:Y:S04]  /*1a150*/  STL.64 [R1+0x100], R4 ;  /* 0x0001000401007387 */ /* 0x001fe80000100a00 */
[----:B------:R0:W-:Y:S04]  /*1a160*/  STL.64 [R1+0x108], R6 ;  /* 0x0001080601007387 */ /* 0x0001e80000100a00 */
[----:B0-----:R-:W2:Y:S04]  /*1a170*/  LDL.LU.64 R6, [R1+0x8a8] ;  /* 0x0008a80001067983 */ /* 0x001ea80000300a00 */
[----:B------:R-:W2:Y:S01]  /*1a180*/  LDL.LU.64 R4, [R1+0x8a0] ;  /* 0x0008a00001047983 */ /* 0x000ea20000300a00 */
[----:B------:R-:W-:Y:S06]  /*1a190*/  BAR.SYNC.DEFER_BLOCKING 0x0 ;  /* 0x0000000000007b1d */ /* 0x000fec0000010000 */
[----:B--2---:R0:W-:Y:S04]  /*1a1a0*/  STSM.16.M88.4 [R0], R4 ;  /* 0x0000000400007844 */ /* 0x0041e80000000200 */
[----:B------:R2:W-:Y:S04]  /*1a1b0*/  STSM.16.M88.4 [R0+0x800], R16 ;  /* 0x0008001000007844 */ /* 0x0005e80000000200 */
[----:B---3--:R3:W-:Y:S04]  /*1a1c0*/  STSM.16.M88.4 [R0+0x1000], R20 ;  /* 0x0010001400007844 */ /* 0x0087e80000000200 */
[----:B0-----:R-:W4:Y:S04]  /*1a1d0*/  LDL.LU R4, [R1+0x50] ;  /* 0x0000500001047983 */ /* 0x001f280000300800 */
[----:B------:R-:W4:Y:S04]  /*1a1e0*/  LDL.LU R5, [R1+0x54] ;  /* 0x0000540001057983 */ /* 0x000f280000300800 */
[----:B------:R-:W4:Y:S04]  /*1a1f0*/  LDL.LU R6, [R1+0x58] ;  /* 0x0000580001067983 */ /* 0x000f280000300800 */
[----:B------:R-:W4:Y:S04]  /*1a200*/  LDL.LU R7, [R1+0x5c] ;  /* 0x00005c0001077983 */ /* 0x000f280000300800 */
[----:B--2---:R-:W2:Y:S04]  /*1a210*/  LDL.LU.64 R18, [R1+0x898] ;  /* 0x0008980001127983 */ /* 0x004ea80000300a00 */
[----:B------:R-:W2:Y:S04]  /*1a220*/  LDL.LU.64 R16, [R1+0x890] ;  /* 0x0008900001107983 */ /* 0x000ea80000300a00 */
[----:B---3--:R-:W3:Y:S04]  /*1a230*/  LDL.LU.64 R22, [R1+0x888] ;  /* 0x0008880001167983 */ /* 0x008ee80000300a00 */
[----:B------:R-:W3:Y:S04]  /*1a240*/  LDL.LU.64 R20, [R1+0x880] ;  /* 0x0008800001147983 */ /* 0x000ee80000300a00 */
[----:B------:R-:W-:Y:S01]  /*1a250*/  STSM.16.M88.4 [R0+0x1800], R12 ;  /* 0x0018000c00007844 */ /* 0x000fe20000000200 */
[----:B------:R-:W-:Y:S06]  /*1a260*/  BAR.SYNC.DEFER_BLOCKING 0x0 ;  /* 0x0000000000007b1d */ /* 0x000fec0000010000 */
[----:B------:R-:W0:Y:S04]  /*1a270*/  LDS.128 R12, [R28] ;  /* 0x000000001c0c7984 */ /* 0x000e280000000c00 */
[----:B0-----:R-:W-:Y:S04]  /*1a280*/  STL.64 [R1+0x10], R12 ;  /* 0x0000100c01007387 */ /* 0x001fe80000100a00 */
[----:B------:R-:W-:Y:S04]  /*1a290*/  STL.64 [R1+0x18], R14 ;  /* 0x0000180e01007387 */ /* 0x000fe80000100a00 */
[----:B------:R-:W0:Y:S04]  /*1a2a0*/  LDS.128 R12, [R28+0x2000] ;  /* 0x002000001c0c7984 */ /* 0x000e280000000c00 */
[----:B0-----:R-:W-:Y:S04]  /*1a2b0*/  STL.64 [R1+0x20], R12 ;  /* 0x0000200c01007387 */ /* 0x001fe80000100a00 */
[----:B------:R-:W-:Y:S04]  /*1a2c0*/  STL.64 [R1+0x28], R14 ;  /* 0x0000280e01007387 */ /* 0x000fe80000100a00 */
[----:B------:R-:W0:Y:S04]  /*1a2d0*/  LDS.128 R12, [R28+0x4000] ;  /* 0x004000001c0c7984 */ /* 0x000e280000000c00 */
[----:B0-----:R-:W-:Y:S04]  /*1a2e0*/  STL.64 [R1+0x110], R12 ;  /* 0x0001100c01007387 */ /* 0x001fe80000100a00 */
[----:B------:R-:W-:Y:S04]  /*1a2f0*/  STL.64 [R1+0x118], R14 ;  /* 0x0001180e01007387 */ /* 0x000fe80000100a00 */
[----:B------:R-:W0:Y:S01]  /*1a300*/  LDS.128 R12, [R28+0x6000] ;  /* 0x006000001c0c7984 */ /* 0x000e220000000c00 */
[----:B------:R-:W-:Y:S06]  /*1a310*/  BAR.SYNC.DEFER_BLOCKING 0x0 ;  /* 0x0000000000007b1d */ /* 0x000fec0000010000 */
[----:B0-----:R-:W-:Y:S04]  /*1a320*/  STL.64 [R1+0x120], R12 ;  /* 0x0001200c01007387 */ /* 0x001fe80000100a00 */
[----:B------:R0:W-:Y:S04]  /*1a330*/  STL.64 [R1+0x128], R14 ;  /* 0x0001280e01007387 */ /* 0x0001e80000100a00 */
[----:B0-----:R-:W5:Y:S04]  /*1a340*/  LDL.LU.64 R14, [R1+0x878] ;  /* 0x00087800010e7983 */ /* 0x001f680000300a00 */
[----:B------:R-:W5:Y:S04]  /*1a350*/  LDL.LU.64 R12, [R1+0x870] ;  /* 0x00087000010c7983 */ /* 0x000f680000300a00 */
[----:B--2---:R0:W-:Y:S04]  /*1a360*/  STSM.16.M88.4 [R0], R16 ;  /* 0x0000001000007844 */ /* 0x0041e80000000200 */
[----:B---3--:R2:W-:Y:S04]  /*1a370*/  STSM.16.M88.4 [R0+0x800], R20 ;  /* 0x0008001400007844 */ /* 0x0085e80000000200 */
[----:B0-----:R-:W3:Y:S04]  /*1a380*/  LDL.LU.64 R18, [R1+0x868] ;  /* 0x0008680001127983 */ /* 0x001ee80000300a00 */
[----:B------:R-:W3:Y:S04]  /*1a390*/  LDL.LU.64 R16, [R1+0x860] ;  /* 0x0008600001107983 */ /* 0x000ee80000300a00 */
[----:B--2---:R-:W2:Y:S04]  /*1a3a0*/  LDL.LU.64 R22, [R1+0x858] ;  /* 0x0008580001167983 */ /* 0x004ea80000300a00 */
[----:B------:R-:W2:Y:S04]  /*1a3b0*/  LDL.LU.64 R20, [R1+0x850] ;  /* 0x0008500001147983 */ /* 0x000ea80000300a00 */
[----:B----4-:R-:W-:Y:S04]  /*1a3c0*/  STSM.16.M88.4 [R0+0x1000], R4 ;  /* 0x0010000400007844 */ /* 0x010fe80000000200 */
[----:B------:R-:W-:Y:S01]  /*1a3d0*/  STSM.16.M88.4 [R0+0x1800], R8 ;  /* 0x0018000800007844 */ /* 0x000fe20000000200 */
[----:B------:R-:W-:Y:S06]  /*1a3e0*/  BAR.SYNC.DEFER_BLOCKING 0x0 ;  /* 0x0000000000007b1d */ /* 0x000fec0000010000 */
[----:B------:R-:W0:Y:S04]  /*1a3f0*/  LDS.128 R8, [R28] ;  /* 0x000000001c087984 */ /* 0x000e280000000c00 */
[----:B------:R-:W4:Y:S04]  /*1a400*/  LDS.128 R4, [R28+0x2000] ;  /* 0x002000001c047984 */ /* 0x000f280000000c00 */
[----:B0-----:R-:W-:Y:S04]  /*1a410*/  STL.64 [R1+0x30], R8 ;  /* 0x0000300801007387 */ /* 0x001fe80000100a00 */
[----:B------:R-:W-:Y:S04]  /*1a420*/  STL.64 [R1+0x38], R10 ;  /* 0x0000380a01007387 */ /* 0x000fe80000100a00 */
[----:B----4-:R-:W-:Y:S04]  /*1a430*/  STL.64 [R1+0x40], R4 ;  /* 0x0000400401007387 */ /* 0x010fe80000100a00 */
[----:B------:R-:W-:Y:S04]  /*1a440*/  STL.64 [R1+0x48], R6 ;  /* 0x0000480601007387 */ /* 0x000fe80000100a00 */
[----:B------:R-:W0:Y:S04]  /*1a450*/  LDS.128 R8, [R28+0x4000] ;  /* 0x004000001c087984 */ /* 0x000e280000000c00 */
[----:B------:R-:W4:Y:S01]  /*1a460*/  LDS.128 R4, [R28+0x6000] ;  /* 0x006000001c047984 */ /* 0x000f220000000c00 */
[----:B------:R-:W-:Y:S06]  /*1a470*/  BAR.SYNC.DEFER_BLOCKING 0x0 ;  /* 0x0000000000007b1d */ /* 0x000fec0000010000 */
[----:B------:R-:W-:Y:S04]  /*1a480*/  STSM.16.M88.4 [R0], R24 ;  /* 0x0000001800007844 */ /* 0x000fe80000000200 */
[----:B0-----:R-:W-:Y:S04]  /*1a490*/  STL.64 [R1+0x50], R8 ;  /* 0x0000500801007387 */ /* 0x001fe80000100a00 */
[----:B------:R-:W-:Y:S04]  /*1a4a0*/  STL.64 [R1+0x58], R10 ;  /* 0x0000580a01007387 */ /* 0x000fe80000100a00 */
[----:B----4-:R-:W-:Y:S04]  /*1a4b0*/  STL.64 [R1+0x60], R4 ;  /* 0x0000600401007387 */ /* 0x010fe80000100a00 */
[----:B------:R-:W-:Y:S04]  /*1a4c0*/  STL.64 [R1+0x68], R6 ;  /* 0x0000680601007387 */ /* 0x000fe80000100a00 */
[----:B-----5:R-:W-:Y:S04]  /*1a4d0*/  STSM.16.M88.4 [R0+0x800], R12 ;  /* 0x0008000c00007844 */ /* 0x020fe80000000200 */
[----:B---3--:R0:W-:Y:S04]  /*1a4e0*/  STSM.16.M88.4 [R0+0x1000], R16 ;  /* 0x0010001000007844 */ /* 0x0081e80000000200 */
[----:B--2---:R-:W-:Y:S01]  /*1a4f0*/  STSM.16.M88.4 [R0+0x1800], R20 ;  /* 0x0018001400007844 */ /* 0x004fe20000000200 */
[----:B------:R-:W-:Y:S06]  /*1a500*/  BAR.SYNC.DEFER_BLOCKING 0x0 ;  /* 0x0000000000007b1d */ /* 0x000fec0000010000 */
[----:B0-----:R-:W2:Y:S04]  /*1a510*/  LDL.LU R16, [R1+0x200] ;  /* 0x0002000001107983 */ /* 0x001ea80000300800 */
[----:B------:R-:W0:Y:S04]  /*1a520*/  LDS.128 R8, [R28] ;  /* 0x000000001c087984 */ /* 0x000e280000000c00 */
[----:B------:R-:W3:Y:S04]  /*1a530*/  LDS.128 R4, [R28+0x2000] ;  /* 0x002000001c047984 */ /* 0x000ee80000000c00 */
[----:B0-----:R0:W-:Y:S04]  /*1a540*/  STL.64 [R1+0x70], R8 ;  /* 0x0000700801007387 */ /* 0x0011e80000100a00 */
[----:B------:R4:W-:Y:S04]  /*1a550*/  STL.64 [R1+0x78], R10 ;  /* 0x0000780a01007387 */ /* 0x0009e80000100a00 */
[----:B---3--:R-:W-:Y:S04]  /*1a560*/  STL.64 [R1+0x80], R4 ;  /* 0x0000800401007387 */ /* 0x008fe80000100a00 */
[----:B------:R-:W-:Y:S04]  /*1a570*/  STL.64 [R1+0x88], R6 ;  /* 0x0000880601007387 */ /* 0x000fe80000100a00 */
[----:B------:R-:W2:Y:S04]  /*1a580*/  LDL.LU R17, [R1+0x204] ;  /* 0x0002040001117983 */ /* 0x000ea80000300800 */
[----:B------:R-:W3:Y:S04]  /*1a590*/  LDL.LU R18, [R1+0x208] ;  /* 0x0002080001127983 */ /* 0x000ee80000300800 */
[----:B------:R-:W3:Y:S04]  /*1a5a0*/  LDL.LU R19, [R1+0x20c] ;  /* 0x00020c0001137983 */ /* 0x000ee80000300800 */
[----:B---3--:R-:W-:Y:S04]  /*1a5b0*/  STL.64 [R1+0x7e8], R18 ;  /* 0x0007e81201007387 */ /* 0x008fe80000100a00 */
[----:B--2---:R2:W-:Y:S04]  /*1a5c0*/  STL.64 [R1+0x7e0], R16 ;  /* 0x0007e01001007387 */ /* 0x0045e80000100a00 */
[----:B0-----:R-:W3:Y:S04]  /*1a5d0*/  LDL.LU R8, [R1+0x170] ;  /* 0x0001700001087983 */ /* 0x001ee80000300800 */
[----:B------:R-:W3:Y:S04]  /*1a5e0*/  LDL.LU R9, [R1+0x174] ;  /* 0x0001740001097983 */ /* 0x000ee80000300800 */
[----:B----4-:R-:W4:Y:S04]  /*1a5f0*/  LDL.LU R10, [R1+0x178] ;  /* 0x00017800010a7983 */ /* 0x010f280000300800 */
[----:B------:R-:W4:Y:S04]  /*1a600*/  LDL.LU R11, [R1+0x17c] ;  /* 0x00017c00010b7983 */ /* 0x000f280000300800 */
[----:B----4-:R-:W-:Y:S04]  /*1a610*/  STL.64 [R1+0x7f8], R10 ;  /* 0x0007f80a01007387 */ /* 0x010fe80000100a00 */
[----:B---3--:R-:W-:Y:S04]  /*1a620*/  STL.64 [R1+0x7f0], R8 ;  /* 0x0007f00801007387 */ /* 0x008fe80000100a00 */
[----:B--2---:R-:W2:Y:S04]  /*1a630*/  LDL.LU R16, [R1+0x160] ;  /* 0x0001600001107983 */ /* 0x004ea80000300800 */
[----:B------:R-:W2:Y:S04]  /*1a640*/  LDL.LU R17, [R1+0x164] ;  /* 0x0001640001117983 */ /* 0x000ea80000300800 */
[----:B------:R-:W3:Y:S04]  /*1a650*/  LDL.LU R18, [R1+0x168] ;  /* 0x0001680001127983 */ /* 0x000ee80000300800 */
[----:B------:R-:W3:Y:S04]  /*1a660*/  LDL.LU R19, [R1+0x16c] ;  /* 0x00016c0001137983 */ /* 0x000ee80000300800 */
[----:B------:R-:W4:Y:S04]  /*1a670*/  LDL.LU R24, [R1+0xd0] ;  /* 0x0000d00001187983 */ /* 0x000f280000300800 */
[----:B------:R-:W4:Y:S04]  /*1a680*/  LDL.LU R25, [R1+0xd4] ;  /* 0x0000d40001197983 */ /* 0x000f280000300800 */
[----:B------:R-:W5:Y:S04]  /*1a690*/  LDL.LU R26, [R1+0xd8] ;  /* 0x0000d800011a7983 */ /* 0x000f680000300800 */
[----:B------:R-:W5:Y:S04]  /*1a6a0*/  LDL.LU R27, [R1+0xdc] ;  /* 0x0000dc00011b7983 */ /* 0x000f680000300800 */
[----:B-----5:R-:W-:Y:S04]  /*1a6b0*/  STL.64 [R1+0x828], R26 ;  /* 0x0008281a01007387 */ /* 0x020fe80000100a00 */
[----:B----4-:R0:W-:Y:S04]  /*1a6c0*/  STL.64 [R1+0x820], R24 ;  /* 0x0008201801007387 */ /* 0x0101e80000100a00 */
[----:B0-----:R-:W4:Y:S04]  /*1a6d0*/  LDL.LU R24, [R1+0xc0] ;  /* 0x0000c00001187983 */ /* 0x001f280000300800 */
        /* <DEDUP_REMOVED lines=10> */
[----:B----4-:R-:W-:Y:S04]  /*1a780*/  STL.64 [R1+0x840], R24 ;  /* 0x0008401801007387 */ /* 0x010fe80000100a00 */
[----:B---3--:R-:W-:Y:S04]  /*1a790*/  STL.64 [R1+0x808], R18 ;  /* 0x0008081201007387 */ /* 0x008fe80000100a00 */
[----:B--2---:R0:W-:Y:S04]  /*1a7a0*/  STL.64 [R1+0x800], R16 ;  /* 0x0008001001007387 */ /* 0x0041e80000100a00 */
[----:B------:R-:W2:Y:S04]  /*1a7b0*/  LDS.128 R24, [R28+0x4000] ;  /* 0x004000001c187984 */ /* 0x000ea80000000c00 */
[----:B0-----:R-:W3:Y:S04]  /*1a7c0*/  LDL.LU R16, [R1+0x140] ;  /* 0x0001400001107983 */ /* 0x001ee80000300800 */
[----:B------:R-:W3:Y:S04]  /*1a7d0*/  LDL.LU R17, [R1+0x144] ;  /* 0x0001440001117983 */ /* 0x000ee80000300800 */
[----:B------:R-:W4:Y:S04]  /*1a7e0*/  LDL.LU R18, [R1+0x148] ;  /* 0x0001480001127983 */ /* 0x000f280000300800 */
[----:B------:R-:W4:Y:S04]  /*1a7f0*/  LDL.LU R19, [R1+0x14c] ;  /* 0x00014c0001137983 */ /* 0x000f280000300800 */
[----:B----4-:R-:W-:Y:S04]  /*1a800*/  STL.64 [R1+0x818], R18 ;  /* 0x0008181201007387 */ /* 0x010fe80000100a00 */
[----:B---3--:R0:W-:Y:S04]  /*1a810*/  STL.64 [R1+0x810], R16 ;  /* 0x0008101001007387 */ /* 0x0081e80000100a00 */
[----:B0-----:R-:W3:Y:S04]  /*1a820*/  LDL.LU R16, [R1+0xe0] ;  /* 0x0000e00001107983 */ /* 0x001ee80000300800 */
[----:B------:R-:W3:Y:S04]  /*1a830*/  LDL.LU R17, [R1+0xe4] ;  /* 0x0000e40001117983 */ /* 0x000ee80000300800 */
[----:B------:R-:W3:Y:S04]  /*1a840*/  LDL.LU R18, [R1+0xe8] ;  /* 0x0000e80001127983 */ /* 0x000ee80000300800 */
[----:B------:R-:W3:Y:S04]  /*1a850*/  LDL.LU R19, [R1+0xec] ;  /* 0x0000ec0001137983 */ /* 0x000ee80000300800 */
[----:B------:R-:W4:Y:S04]  /*1a860*/  LDL.LU R8, [R1+0x150] ;  /* 0x0001500001087983 */ /* 0x000f280000300800 */
[----:B------:R-:W4:Y:S04]  /*1a870*/  LDL.LU R9, [R1+0x154] ;  /* 0x0001540001097983 */ /* 0x000f280000300800 */
[----:B------:R-:W4:Y:S04]  /*1a880*/  LDL.LU R10, [R1+0x158] ;  /* 0x00015800010a7983 */ /* 0x000f280000300800 */
[----:B------:R-:W4:Y:S04]  /*1a890*/  LDL.LU R11, [R1+0x15c] ;  /* 0x00015c00010b7983 */ /* 0x000f280000300800 */
[----:B------:R-:W5:Y:S04]  /*1a8a0*/  LDL.LU R12, [R1+0x1f0] ;  /* 0x0001f000010c7983 */ /* 0x000f680000300800 */
[----:B------:R-:W5:Y:S04]  /*1a8b0*/  LDL.LU R13, [R1+0x1f4] ;  /* 0x0001f400010d7983 */ /* 0x000f680000300800 */
[----:B------:R-:W5:Y:S04]  /*1a8c0*/  LDL.LU R14, [R1+0x1f8] ;  /* 0x0001f800010e7983 */ /* 0x000f680000300800 */
[----:B------:R-:W5:Y:S04]  /*1a8d0*/  LDL.LU R15, [R1+0x1fc] ;  /* 0x0001fc00010f7983 */ /* 0x000f680000300800 */
        /* <DEDUP_REMOVED lines=8> */
[----:B--2---:R-:W-:Y:S04]  /*1a960*/  STL.64 [R1+0x90], R24 ;  /* 0x0000901801007387 */ /* 0x004fe80000100a00 */
        /* <DEDUP_REMOVED lines=8> */
[----:B0-----:R-:W2:Y:S04]  /*1a9f0*/  LDL.LU.64 R26, [R1+0x838] ;  /* 0x00083800011a7983 */ /* 0x001ea80000300a00 */
[----:B------:R-:W2:Y:S04]  /*1aa00*/  LDL.LU.64 R24, [R1+0x830] ;  /* 0x0008300001187983 */ /* 0x000ea80000300a00 */
[----:B--2---:R0:W-:Y:S04]  /*1aa10*/  STSM.16.M88.4 [R0+0x800], R24 ;  /* 0x0008001800007844 */ /* 0x0041e80000000200 */
[----:B0-----:R-:W2:Y:S04]  /*1aa20*/  LDL.LU.64 R26, [R1+0x828] ;  /* 0x00082800011a7983 */ /* 0x001ea80000300a00 */
[----:B------:R-:W2:Y:S04]  /*1aa30*/  LDL.LU.64 R24, [R1+0x820] ;  /* 0x0008200001187983 */ /* 0x000ea80000300a00 */
[----:B--2---:R0:W-:Y:S04]  /*1aa40*/  STSM.16.M88.4 [R0+0x1000], R24 ;  /* 0x0010001800007844 */ /* 0x0041e80000000200 */
[----:B---3--:R-:W-:Y:S01]  /*1aa50*/  STSM.16.M88.4 [R0+0x1800], R16 ;  /* 0x0018001000007844 */ /* 0x008fe20000000200 */
[----:B------:R-:W-:Y:S06]  /*1aa60*/  BAR.SYNC.DEFER_BLOCKING 0x0 ;  /* 0x0000000000007b1d */ /* 0x000fec0000010000 */
[----:B0-----:R-:W2:Y:S04]  /*1aa70*/  LDL.LU R24, [R1+0x350] ;  /* 0x0003500001187983 */ /* 0x001ea80000300800 */
[----:B------:R-:W2:Y:S04]  /*1aa80*/  LDL.LU R25, [R1+0x354] ;  /* 0x0003540001197983 */ /* 0x000ea80000300800 */
[----:B------:R-:W2:Y:S04]  /*1aa90*/  LDL.LU R26, [R1+0x358] ;  /* 0x00035800011a7983 */ /* 0x000ea80000300800 */
[----:B------:R-:W2:Y:S04]  /*1aaa0*/  LDL.LU R27, [R1+0x35c] ;  /* 0x00035c00011b7983 */ /* 0x000ea80000300800 */
        /* <DEDUP_REMOVED lines=9> */
[----:B------:R-:W0:Y:S04]  /*1ab40*/  LDS.128 R16, [R28+0x6000] ;  /* 0x006000001c107984 */ /* 0x000e280000000c00 */
[----:B0-----:R-:W-:Y:S04]  /*1ab50*/  STL.64 [R1+0xe0], R16 ;  /* 0x0000e01001007387 */ /* 0x001fe80000100a00 */
[----:B------:R0:W-:Y:S04]  /*1ab60*/  STL.64 [R1+0xe8], R18 ;  /* 0x0000e81201007387 */ /* 0x0001e80000100a00 */
[----:B0-----:R-:W3:Y:S04]  /*1ab70*/  LDL.LU.64 R18, [R1+0x818] ;  /* 0x0008180001127983 */ /* 0x001ee80000300a00 */
[----:B------:R-:W3:Y:S01]  /*1ab80*/  LDL.LU.64 R16, [R1+0x810] ;  /* 0x0008100001107983 */ /* 0x000ee20000300a00 */
[----:B------:R-:W-:Y:S06]  /*1ab90*/  BAR.SYNC.DEFER_BLOCKING 0x0 ;  /* 0x0000000000007b1d */ /* 0x000fec0000010000 */
[----:B---3--:R0:W-:Y:S04]  /*1aba0*/  STSM.16.M88.4 [R0], R16 ;  /* 0x0000001000007844 */ /* 0x0081e80000000200 */
[----:B0-----:R-:W3:Y:S04]  /*1abb0*/  LDL.LU.64 R18, [R1+0x808] ;  /* 0x0008080001127983 */ /* 0x001ee80000300a00 */
[----:B------:R-:W3:Y:S04]  /*1abc0*/  LDL.LU.64 R16, [R1+0x800] ;  /* 0x0008000001107983 */ /* 0x000ee80000300a00 */
[----:B----4-:R0:W-:Y:S04]  /*1abd0*/  STSM.16.M88.4 [R0+0x800], R8 ;  /* 0x0008000800007844 */ /* 0x0101e80000000200 */
[----:B0-----:R-:W4:Y:S04]  /*1abe0*/  LDL.LU.64 R10, [R1+0x7f8] ;  /* 0x0007f800010a7983 */ /* 0x001f280000300a00 */
[----:B------:R-:W4:Y:S04]  /*1abf0*/  LDL.LU.64 R8, [R1+0x7f0] ;  /* 0x0007f00001087983 */ /* 0x000f280000300a00 */
[----:B---3--:R0:W-:Y:S04]  /*1ac00*/  STSM.16.M88.4 [R0+0x1000], R16 ;  /* 0x0010001000007844 */ /* 0x0081e80000000200 */
[----:B0-----:R-:W3:Y:S04]  /*1ac10*/  LDL.LU.64 R18, [R1+0x7e8] ;  /* 0x0007e80001127983 */ /* 0x001ee80000300a00 */
[----:B------:R-:W3:Y:S04]  /*1ac20*/  LDL.LU.64 R16, [R1+0x7e0] ;  /* 0x0007e00001107983 */ /* 0x000ee80000300a00 */
[----:B----4-:R-:W-:Y:S01]  /*1ac30*/  STSM.16.M88.4 [R0+0x1800], R8 ;  /* 0x0018000800007844 */ /* 0x010fe20000000200 */
        /* <DEDUP_REMOVED lines=12> */
[----:B------:R-:W-:Y:S04]  /*1ad00*/  STSM.16.M88.4 [R0], R4 ;  /* 0x0000000400007844 */ /* 0x000fe80000000200 */
[----:B-----5:R-:W-:Y:S04]  /*1ad10*/  STSM.16.M88.4 [R0+0x800], R12 ;  /* 0x0008000c00007844 */ /* 0x020fe80000000200 */
[----:B0-----:R-:W-:Y:S04]  /*1ad20*/  STL.64 [R1+0x160], R8 ;  /* 0x0001600801007387 */ /* 0x001fe80000100a00 */
[----:B------:R0:W-:Y:S04]  /*1ad30*/  STL.64 [R1+0x168], R10 ;  /* 0x0001680a01007387 */ /* 0x0001e80000100a00 */
[----:B0-----:R-:W4:Y:S04]  /*1ad40*/  LDL.LU R10, [R1+0x7d8] ;  /* 0x0007d800010a7983 */ /* 0x001f280000300800 */
[----:B------:R-:W5:Y:S04]  /*1ad50*/  LDL.LU.64 R8, [R1+0x7d0] ;  /* 0x0007d00001087983 */ /* 0x000f680000300a00 */
[----:B---3--:R-:W-:Y:S04]  /*1ad60*/  STSM.16.M88.4 [R0+0x1000], R16 ;  /* 0x0010001000007844 */ /* 0x008fe80000000200 */
[----:B------:R-:W-:Y:S01]  /*1ad70*/  STSM.16.M88.4 [R0+0x1800], R20 ;  /* 0x0018001400007844 */ /* 0x000fe20000000200 */
[----:B------:R-:W-:Y:S06]  /*1ad80*/  BAR.SYNC.DEFER_BLOCKING 0x0 ;  /* 0x0000000000007b1d */ /* 0x000fec0000010000 */
[----:B------:R-:W0:Y:S04]  /*1ad90*/  LDS.128 R4, [R28] ;  /* 0x000000001c047984 */ /* 0x000e280000000c00 */
[----:B------:R-:W3:Y:S04]  /*1ada0*/  LDS.128 R12, [R28+0x2000] ;  /* 0x002000001c0c7984 */ /* 0x000ee80000000c00 */
[----:B------:R-:W1:Y:S04]  /*1adb0*/  LDS.128 R16, [R28+0x4000] ;  /* 0x004000001c107984 */ /* 0x000e680000000c00 */
[----:B------:R-:W1:Y:S04]  /*1adc0*/  LDS.128 R20, [R28+0x6000] ;  /* 0x006000001c147984 */ /* 0x000e680000000c00 */
[----:B0-----:R-:W-:Y:S04]  /*1add0*/  STL.64 [R1+0x7c0], R6 ;  /* 0x0007c00601007387 */ /* 0x001fe80000100a00 */
[----:B------:R0:W-:Y:S04]  /*1ade0*/  STL.64 [R1+0x7b8], R4 ;  /* 0x0007b80401007387 */ /* 0x0001e80000100a00 */
[----:B0-----:R-:W2:Y:S04]  /*1adf0*/  LDL.LU R4, [R1+0x340] ;  /* 0x0003400001047983 */ /* 0x001ea80000300800 */
[----:B------:R-:W2:Y:S04]  /*1ae00*/  LDL.LU R5, [R1+0x344] ;  /* 0x0003440001057983 */ /* 0x000ea80000300800 */
[----:B------:R-:W2:Y:S04]  /*1ae10*/  LDL.LU R6, [R1+0x348] ;  /* 0x0003480001067983 */ /* 0x000ea80000300800 */
[----:B------:R-:W2:Y:S01]  /*1ae20*/  LDL.LU R7, [R1+0x34c] ;  /* 0x00034c0001077983 */ /* 0x000ea20000300800 */
[----:B------:R-:W-:Y:S06]  /*1ae30*/  BAR.SYNC.DEFER_BLOCKING 0x0 ;  /* 0x0000000000007b1d */ /* 0x000fec0000010000 */
[----:B--2---:R0:W-:Y:S04]  /*1ae40*/  STSM.16.M88.4 [R0], R4 ;  /* 0x0000000400007844 */ /* 0x0041e80000000200 */
[----:B------:R2:W-:Y:S04]  /*1ae50*/  STSM.16.M88.4 [R0+0x800], R24 ;  /* 0x0008001800007844 */ /* 0x0005e80000000200 */
[----:B0-----:R-:W3:Y:S04]  /*1ae60*/  LDL.LU R4, [R1+0x3a0] ;  /* 0x0003a00001047983 */ /* 0x001ee80000300800 */
[----:B------:R-:W3:Y:S04]  /*1ae70*/  LDL.LU R5, [R1+0x3a4] ;  /* 0x0003a40001057983 */ /* 0x000ee80000300800 */
[----:B------:R-:W3:Y:S04]  /*1ae80*/  LDL.LU R6, [R1+0x3a8] ;  /* 0x0003a80001067983 */ /* 0x000ee80000300800 */
[----:B------:R-:W3:Y:S04]  /*1ae90*/  LDL.LU R7, [R1+0x3ac] ;  /* 0x0003ac0001077983 */ /* 0x000ee80000300800 */
[----:B--2---:R-:W2:Y:S04]  /*1aea0*/  LDL.LU R24, [R1+0x390] ;  /* 0x0003900001187983 */ /* 0x004ea80000300800 */
[----:B------:R-:W2:Y:S04]  /*1aeb0*/  LDL.LU R25, [R1+0x394] ;  /* 0x0003940001197983 */ /* 0x000ea80000300800 */
[----:B------:R-:W2:Y:S04]  /*1aec0*/  LDL.LU R26, [R1+0x398] ;  /* 0x00039800011a7983 */ /* 0x000ea80000300800 */
[----:B------:R-:W2:Y:S04]  /*1aed0*/  LDL.LU R27, [R1+0x39c] ;  /* 0x00039c00011b7983 */ /* 0x000ea80000300800 */
[----:B------:R-:W3:Y:S04]  /*1aee0*/  LDL.LU R2, [R1+0x7a0] ;  /* 0x0007a00001027983 */ /* 0x000ee80000300800 */
[----:B------:R-:W3:Y:S04]  /*1aef0*/  LDL R11, [R1+0x660] ;  /* 0x00066000010b7983 */ /* 0x000ee80000100800 */
[----:B--2---:R0:W-:Y:S04]  /*1af00*/  STSM.16.M88.4 [R0+0x1000], R24 ;  /* 0x0010001800007844 */ /* 0x0041e80000000200 */
[----:B0-----:R-:W2:Y:S01]  /*1af10*/  LDL.LU R24, [R1+0x7c8] ;  /* 0x0007c80001187983 */ /* 0x001ea20000300800 */
[----:B---3--:R-:W-:-:S03]  /*1af20*/  ISETP.GE.AND P0, PT, R2, UR4, PT ;  /* 0x0000000402007c0c */ /* 0x008fc6000bf06270 */
[----:B------:R0:W-:Y:S01]  /*1af30*/  STSM.16.M88.4 [R0+0x1800], R4 ;  /* 0x0018000400007844 */ /* 0x0001e20000000200 */
[----:B------:R-:W-:Y:S02]  /*1af40*/  IMAD R2, R2, UR77, RZ ;  /* 0x0000004d02027c24 */ /* 0x000fe4000f8e02ff */
[C---:B------:R-:W-:Y:S02]  /*1af50*/  VIADD R28, R11.reuse, 0x1 ;  /* 0x000000010b1c7836 */ /* 0x040fe40000000000 */
[C---:B------:R-:W-:Y:S01]  /*1af60*/  IMAD R25, R11.reuse, UR69, RZ ;  /* 0x000000450b197c24 */ /* 0x040fe2000f8e02ff */
[C---:B------:R-:W-:Y:S01]  /*1af70*/  LEA R3, P1, R2.reuse, UR6, 0x1 ;  /* 0x0000000602037c11 */ /* 0x040fe2000f8208ff */
[C---:B------:R-:W-:Y:S01]  /*1af80*/  VIADD R29, R11.reuse, 0x2 ;  /* 0x000000020b1d7836 */ /* 0x040fe20000000000 */
[C---:B------:R-:W-:Y:S01]  /*1af90*/  ISETP.LT.AND P5, PT, R11.reuse, UR5, !P0 ;  /* 0x000000050b007c0c */ /* 0x040fe2000c7a1270 */
[----:B------:R-:W-:Y:S01]  /*1afa0*/  VIADD R26, R11, 0x4 ;  /* 0x000000040b1a7836 */ /* 0x000fe20000000000 */
[----:B------:R-:W-:Y:S01]  /*1afb0*/  LEA.HI.X.SX32 R2, R2, UR7, 0x1, P1 ;  /* 0x0000000702027c11 */ /* 0x000fe200088f0eff */
[----:B------:R-:W3:Y:S01]  /*1afc0*/  LDCU UR77, c[0x0][0x39c] ;  /* 0x00007380ff4d77ac */ /* 0x000ee20008000800 */
[----:B------:R-:W-:-:S02]  /*1afd0*/  ISETP.LT.AND P4, PT, R28, UR54, !P0 ;  /* 0x000000361c007c0c */ /* 0x000fc4000c781270 */
[----:B------:R-:W-:Y:S01]  /*1afe0*/  LEA R28, P1, R25, R3, 0x1 ;  /* 0x00000003191c7211 */ /* 0x000fe200078208ff */
[----:B------:R-:W1:Y:S01]  /*1aff0*/  LDCU UR7, c[0x0][0x39c] ;  /* 0x00007380ff0777ac */ /* 0x000e620008000800 */
[----:B0-----:R-:W-:Y:S01]  /*1b000*/  VIADD R0, R11, 0x3 ;  /* 0x000000030b007836 */ /* 0x001fe20000000000 */
[----:B------:R-:W-:Y:S01]  /*1b010*/  ISETP.LT.AND P3, PT, R29, UR44, !P0 ;  /* 0x0000002c1d007c0c */ /* 0x000fe2000c761270 */
[----:B------:R-:W3:Y:S01]  /*1b020*/  LDL.LU.64 R6, [R1+0x7c0] ;  /* 0x0007c00001067983 */ /* 0x000ee20000300a00 */
[C---:B------:R-:W-:Y:S01]  /*1b030*/  LEA.HI.X.SX32 R29, R25.reuse, R2, 0x1, P1 ;  /* 0x00000002191d7211 */ /* 0x040fe200008f0eff */
[----:B------:R-:W0:Y:S01]  /*1b040*/  LDCU UR4, c[0x0][0x3b8] ;  /* 0x00007700ff0477ac */ /* 0x000e220008000800 */
[----:B------:R-:W-:Y:S01]  /*1b050*/  BAR.SYNC.DEFER_BLOCKING 0x0 ;  /* 0x0000000000007b1d */ /* 0x000fe20000010000 */
[----:B------:R-:W-:Y:S01]  /*1b060*/  VIADD R25, R25, UR76 ;  /* 0x0000004c19197c36 */ /* 0x000fe20008000000 */
[----:B------:R-:W-:Y:S01]  /*1b070*/  ISETP.LT.AND P2, PT, R0, UR41, !P0 ;  /* 0x0000002900007c0c */ /* 0x000fe2000c741270 */
[----:B------:R-:W-:Y:S01]  /*1b080*/  VIADD R0, R11, 0x5 ;  /* 0x000000050b007836 */ /* 0x000fe20000000000 */
[----:B------:R-:W-:-:S02]  /*1b090*/  ISETP.LT.AND P1, PT, R26, UR68, !P0 ;  /* 0x000000441a007c0c */ /* 0x000fc4000c721270 */
[CC--:B------:R-:W-:Y:S01]  /*1b0a0*/  LEA R26, P6, R25.reuse, R3.reuse, 0x1 ;  /* 0x00000003191a7211 */ /* 0x0c0fe200078c08ff */
[----:B------:R-:W0:Y:S01]  /*1b0b0*/  LDCU UR5, c[0x0][0x39c] ;  /* 0x00007380ff0577ac */ /* 0x000e220008000800 */
[----:B------:R-:W3:Y:S02]  /*1b0c0*/  LDL.LU.64 R4, [R1+0x7b8] ;  /* 0x0007b80001047983 */ /* 0x000ee40000300a00 */
[C---:B------:R-:W-:Y:S01]  /*1b0d0*/  LEA.HI.X.SX32 R27, R25.reuse, R2, 0x1, P6 ;  /* 0x00000002191b7211 */ /* 0x040fe200030f0eff */
[----:B------:R-:W0:Y:S01]  /*1b0e0*/  LDCU UR54, c[0x0][0x39c] ;  /* 0x00007380ff3677ac */ /* 0x000e220008000800 */
[----:B------:R-:W0:Y:S01]  /*1b0f0*/  LDCU UR41, c[0x0][0x39c] ;  /* 0x00007380ff2977ac */ /* 0x000e220008000800 */
[----:B------:R-:W0:Y:S01]  /*1b100*/  LDCU UR6, c[0x0][0x3b8] ;  /* 0x00007700ff0677ac */ /* 0x000e220008000800 */
[----:B------:R-:W0:Y:S01]  /*1b110*/  LDCU UR76, c[0x0][0x39c] ;  /* 0x00007380ff4c77ac */ /* 0x000e220008000800 */
[----:B------:R-:W0:Y:S01]  /*1b120*/  LDCU UR69, c[0x0][0x3b8] ;  /* 0x00007700ff4577ac */ /* 0x000e220008000800 */
[----:B------:R-:W0:Y:S01]  /*1b130*/  LDCU UR44, c[0x0][0x3b8] ;  /* 0x00007700ff2c77ac */ /* 0x000e220008000800 */
[----:B------:R-:W0:Y:S01]  /*1b140*/  LDCU UR68, c[0x0][0x3b8] ;  /* 0x00007700ff4477ac */ /* 0x000e220008000800 */
[----:B--2---:R2:W-:Y:S01]  /*1b150*/  @P5 STG.E.U16 desc[UR8][R28.64], R24 ;  /* 0x000000181c005986 */ /* 0x0045e2000c101508 */
[----:B------:R-:W-:Y:S01]  /*1b160*/  ISETP.LT.AND P5, PT, R0, UR24, !P0 ;  /* 0x0000001800007c0c */ /* 0x000fe2000c7a1270 */
[----:B------:R-:W-:Y:S01]  /*1b170*/  VIADD R0, R25, UR45 ;  /* 0x0000002d19007c36 */ /* 0x000fe20008000000 */
[----:B------:R-:W0:Y:S01]  /*1b180*/  LDCU UR24, c[0x0][0x39c] ;  /* 0x00007380ff1877ac */ /* 0x000e220008000800 */
[----:B------:R-:W3:Y:S01]  /*1b190*/  LDL.LU R25, [R1+0x7b0] ;  /* 0x0007b00001197983 */ /* 0x000ee20000300800 */
[----:B------:R-:W0:Y:S01]  /*1b1a0*/  LDCU UR45, c[0x0][0x3b8] ;  /* 0x00007700ff2d77ac */ /* 0x000e220008000800 */
[----:B--2---:R-:W-:Y:S01]  /*1b1b0*/  PRMT R29, R24, 0x7632, R29 ;  /* 0x00007632181d7816 */ /* 0x004fe2000000001d */
[----:B------:R-:W-:Y:S01]  /*1b1c0*/  VIADD R24, R11, 0x6 ;  /* 0x000000060b187836 */ /* 0x000fe20000000000 */
[----:B------:R-:W-:-:S03]  /*1b1d0*/  LEA R28, P6, R0, R3, 0x1 ;  /* 0x00000003001c7211 */ /* 0x000fc600078c08ff */
[----:B------:R2:W-:Y:S01]  /*1b1e0*/  @P4 STG.E.U16 desc[UR8][R26.64], R29 ;  /* 0x0000001d1a004986 */ /* 0x0005e2000c101508 */
[----:B-1----:R-:W-:Y:S01]  /*1b1f0*/  ISETP.LT.AND P4, PT, R24, UR67, !P0 ;  /* 0x0000004318007c0c */ /* 0x002fe2000c781270 */
[C---:B------:R-:W-:Y:S01]  /*1b200*/  VIADD R24, R0.reuse, UR42 ;  /* 0x0000002a00187c36 */ /* 0x040fe20008000000 */
[----:B------:R-:W1:Y:S01]  /*1b210*/  LDCU UR67, c[0x0][0x39c] ;  /* 0x00007380ff4377ac */ /* 0x000e620008000800 */
[----:B------:R-:W0:Y:S01]  /*1b220*/  LDCU UR42, c[0x0][0x3b8] ;  /* 0x00007700ff2a77ac */ /* 0x000e220008000800 */
[----:B--2---:R-:W2:Y:S01]  /*1b230*/  LDL.LU R26, [R1+0x7ac] ;  /* 0x0007ac00011a7983 */ /* 0x004ea20000300800 */
[----:B------:R-:W-:Y:S01]  /*1b240*/  LEA.HI.X.SX32 R29, R0, R2, 0x1, P6 ;  /* 0x00000002001d7211 */ /* 0x000fe200030f0eff */
[----:B------:R-:W-:-:S04]  /*1b250*/  VIADD R27, R11, 0x8 ;  /* 0x000000080b1b7836 */ /* 0x000fc80000000000 */
[----:B---3--:R3:W-:Y:S02]  /*1b260*/  @P3 STG.E.U16 desc[UR8][R28.64], R25 ;  /* 0x000000191c003986 */ /* 0x0087e4000c101508 */
[C---:B---3--:R-:W-:Y:S02]  /*1b270*/  LEA R28, P6, R24.reuse, R3, 0x1 ;  /* 0x00000003181c7211 */ /* 0x048fe400078c08ff */
[----:B------:R-:W-:Y:S02]  /*1b280*/  PRMT R25, R25, 0x7632, R25 ;  /* 0x0000763219197816 */ /* 0x000fe40000000019 */
[----:B------:R-:W-:-:S05]  /*1b290*/  LEA.HI.X.SX32 R29, R24, R2, 0x1, P6 ;  /* 0x00000002181d7211 */ /* 0x000fca00030f0eff */
[----:B------:R3:W-:Y:S01]  /*1b2a0*/  @P2 STG.E.U16 desc[UR8][R28.64], R25 ;  /* 0x000000191c002986 */ /* 0x0007e2000c101508 */
[----:B------:R-:W-:Y:S01]  /*1b2b0*/  ISETP.LT.AND P2, PT, R27, UR66, !P0 ;  /* 0x000000421b007c0c */ /* 0x000fe2000c741270 */
[C---:B------:R-:W-:Y:S01]  /*1b2c0*/  VIADD R0, R11.reuse, 0x7 ;  /* 0x000000070b007836 */ /* 0x040fe20000000000 */
[----:B------:R-:W0:Y:S01]  /*1b2d0*/  LDCU UR66, c[0x0][0x39c] ;  /* 0x00007380ff4277ac */ /* 0x000e220008000800 */
[----:B------:R-:W4:Y:S03]  /*1b2e0*/  LDL.LU R27, [R1+0x7a8] ;  /* 0x0007a800011b7983 */ /* 0x000f260000300800 */
[----:B------:R-:W-:Y:S01]  /*1b2f0*/  ISETP.LT.AND P3, PT, R0, UR36, !P0 ;  /* 0x0000002400007c0c */ /* 0x000fe2000c761270 */
[----:B------:R-:W-:Y:S01]  /*1b300*/  VIADD R0, R24, UR43 ;  /* 0x0000002b18007c36 */ /* 0x000fe20008000000 */
[----:B------:R-:W0:Y:S04]  /*1b310*/  LDCU UR36, c[0x0][0x39c] ;  /* 0x00007380ff2477ac */ /* 0x000e280008000800 */
[CC--:B------:R-:W-:Y:S01]  /*1b320*/  LEA R24, P6, R0.reuse, R3.reuse, 0x1 ;  /* 0x0000000300187211 */ /* 0x0c0fe200078c08ff */
[C---:B---3--:R-:W-:Y:S01]  /*1b330*/  VIADD R29, R0.reuse, UR40 ;  /* 0x00000028001d7c36 */ /* 0x048fe20008000000 */
[----:B------:R-:W3:Y:S02]  /*1b340*/  LDCU UR43, c[0x0][0x3b8] ;  /* 0x00007700ff2b77ac */ /* 0x000ee40008000800 */
[-C--:B------:R-:W-:Y:S01]  /*1b350*/  LEA.HI.X.SX32 R25, R0, R2.reuse, 0x1, P6 ;  /* 0x0000000200197211 */ /* 0x080fe200030f0eff */
[----:B------:R-:W-:Y:S01]  /*1b360*/  VIADD R0, R11, 0x9 ;  /* 0x000000090b007836 */ /* 0x000fe20000000000 */
[CC--:B------:R-:W-:Y:S01]  /*1b370*/  LEA R28, P6, R29.reuse, R3.reuse, 0x1 ;  /* 0x000000031d1c7211 */ /* 0x0c0fe200078c08ff */
[----:B------:R-:W0:Y:S02]  /*1b380*/  LDCU UR40, c[0x0][0x3b8] ;  /* 0x00007700ff2877ac */ /* 0x000e240008000800 */
[----:B--2---:R2:W-:Y:S01]  /*1b390*/  @P1 STG.E.U16 desc[UR8][R24.64], R26 ;  /* 0x0000001a18001986 */ /* 0x0045e2000c101508 */
[----:B------:R-:W-:Y:S01]  /*1b3a0*/  ISETP.LT.AND P1, PT, R0, UR12, !P0 ;  /* 0x0000000c00007c0c */ /* 0x000fe2000c721270 */
[C---:B------:R-:W-:Y:S01]  /*1b3b0*/  VIADD R0, R29.reuse, UR53 ;  /* 0x000000351d007c36 */ /* 0x040fe20008000000 */
[----:B------:R-:W-:Y:S01]  /*1b3c0*/  LEA.HI.X.SX32 R29, R29, R2, 0x1, P6 ;  /* 0x000000021d1d7211 */ /* 0x000fe200030f0eff */
[----:B------:R-:W0:Y:S01]  /*1b3d0*/  LDCU UR12, c[0x0][0x39c] ;  /* 0x00007380ff0c77ac */ /* 0x000e220008000800 */
[----:B------:R-:W0:Y:S01]  /*1b3e0*/  LDCU UR53, c[0x0][0x3b8] ;  /* 0x00007700ff3577ac */ /* 0x000e220008000800 */
[----:B--2---:R-:W-:Y:S01]  /*1b3f0*/  PRMT R25, R26, 0x7632, R25 ;  /* 0x000076321a197816 */ /* 0x004fe20000000019 */
[----:B------:R-:W-:Y:S01]  /*1b400*/  VIADD R26, R11, 0xa ;  /* 0x0000000a0b1a7836 */ /* 0x000fe20000000000 */
[----:B------:R-:W-:-:S03]  /*1b410*/  LEA R24, P6, R0, R3, 0x1 ;  /* 0x0000000300187211 */ /* 0x000fc600078c08ff */
[----:B------:R2:W-:Y:S01]  /*1b420*/  @P5 STG.E.U16 desc[UR8][R28.64], R25 ;  /* 0x000000191c005986 */ /* 0x0005e2000c101508 */
[----:B------:R-:W-:Y:S01]  /*1b430*/  ISETP.LT.AND P5, PT, R26, UR65, !P0 ;  /* 0x000000411a007c0c */ /* 0x000fe2000c7a1270 */
[C---:B------:R-:W-:Y:S01]  /*1b440*/  VIADD R26, R0.reuse, UR50 ;  /* 0x00000032001a7c36 */ /* 0x040fe20008000000 */
[----:B------:R-:W0:Y:S01]  /*1b450*/  LDCU UR65, c[0x0][0x39c] ;  /* 0x00007380ff4177ac */ /* 0x000e220008000800 */
[----:B------:R-:W0:Y:S01]  /*1b460*/  LDCU UR50, c[0x0][0x3b8] ;  /* 0x00007700ff3277ac */ /* 0x000e220008000800 */
[----:B--2---:R-:W-:Y:S01]  /*1b470*/  LEA.HI.X.SX32 R25, R0, R2, 0x1, P6 ;  /* 0x0000000200197211 */ /* 0x004fe200030f0eff */
[----:B------:R-:W-:Y:S01]  /*1b480*/  VIADD R0, R11, 0xb ;  /* 0x0000000b0b007836 */ /* 0x000fe20000000000 */
[----:B------:R-:W-:-:S04]  /*1b490*/  LEA R28, P6, R26, R3, 0x1 ;  /* 0x000000031a1c7211 */ /* 0x000fc800078c08ff */
[----:B------:R-:W-:Y:S01]  /*1b4a0*/  LEA.HI.X.SX32 R29, R26, R2, 0x1, P6 ;  /* 0x000000021a1d7211 */ /* 0x000fe200030f0eff */
[----:B----4-:R2:W-:Y:S01]  /*1b4b0*/  @P4 STG.E.U16 desc[UR8][R24.64], R27 ;  /* 0x0000001b18004986 */ /* 0x0105e2000c101508 */
[----:B------:R-:W-:Y:S01]  /*1b4c0*/  ISETP.LT.AND P4, PT, R0, UR52, !P0 ;  /* 0x0000003400007c0c */ /* 0x000fe2000c781270 */
[----:B------:R-:W-:Y:S01]  /*1b4d0*/  VIADD R0, R26, UR23 ;  /* 0x000000171a007c36 */ /* 0x000fe20008000000 */
[----:B------:R-:W4:Y:S01]  /*1b4e0*/  LDCU UR52, c[0x0][0x39c] ;  /* 0x00007380ff3477ac */ /* 0x000f220008000800 */
[----:B------:R-:W-:Y:S02]  /*1b4f0*/  VIADD R26, R11, 0xc ;  /* 0x0000000c0b1a7836 */ /* 0x000fe40000000000 */
[----:B------:R-:W3:Y:S01]  /*1b500*/  LDL.LU R11, [R1+0x7a4] ;  /* 0x0007a400010b7983 */ /* 0x000ee20000300800 */
[----:B------:R-:W0:Y:S01]  /*1b510*/  LDCU UR23, c[0x0][0x3b8] ;  /* 0x00007700ff1777ac */ /* 0x000e220008000800 */
[----:B--2---:R-:W-:-:S05]  /*1b520*/  PRMT R27, R27, 0x7632, R27 ;  /* 0x000076321b1b7816 */ /* 0x004fca000000001b */
[----:B------:R2:W-:Y:S04]  /*1b530*/  @P3 STG.E.U16 desc[UR8][R28.64], R27 ;  /* 0x0000001b1c003986 */ /* 0x0005e8000c101508 */
[----:B--2---:R-:W2:Y:S01]  /*1b540*/  LDL.LU R29, [R1+0x660] ;  /* 0x00066000011d7983 */ /* 0x004ea20000300800 */
[----:B------:R-:W-:-:S04]  /*1b550*/  LEA R24, P6, R0, R3, 0x1 ;  /* 0x0000000300187211 */ /* 0x000fc800078c08ff */
[C---:B------:R-:W-:Y:S01]  /*1b560*/  LEA.HI.X.SX32 R25, R0.reuse, R2, 0x1, P6 ;  /* 0x0000000200197211 */ /* 0x040fe200030f0eff */
[----:B------:R-:W-:Y:S01]  /*1b570*/  VIADD R0, R0, UR31 ;  /* 0x0000001f00007c36 */ /* 0x000fe20008000000 */
[----:B------:R-:W-:Y:S01]  /*1b580*/  ISETP.LT.AND P3, PT, R26, UR64, !P0 ;  /* 0x000000401a007c0c */ /* 0x000fe2000c761270 */
[----:B------:R-:W0:Y:S02]  /*1b590*/  LDCU UR64, c[0x0][0x39c] ;  /* 0x00007380ff4077ac */ /* 0x000e240008000800 */
[----:B-----5:R5:W-:Y:S01]  /*1b5a0*/  @P2 STG.E.U16 desc[UR8][R24.64], R8 ;  /* 0x0000000818002986 */ /* 0x020be2000c101508 */
[C---:B------:R-:W-:Y:S01]  /*1b5b0*/  VIADD R28, R0.reuse, UR34 ;  /* 0x00000022001c7c36 */ /* 0x040fe20008000000 */
[----:B------:R-:W0:Y:S01]  /*1b5c0*/  LDCU UR31, c[0x0][0x3b8] ;  /* 0x00007700ff1f77ac */ /* 0x000e220008000800 */
[----:B------:R-:W0:Y:S01]  /*1b5d0*/  LDCU UR34, c[0x0][0x3b8] ;  /* 0x00007700ff2277ac */ /* 0x000e220008000800 */
[----:B-----5:R-:W-:Y:S02]  /*1b5e0*/  LEA R24, P6, R0, R3, 0x1 ;  /* 0x0000000300187211 */ /* 0x020fe400078c08ff */
[----:B------:R-:W-:-:S02]  /*1b5f0*/  PRMT R8, R8, 0x7632, R8 ;  /* 0x0000763208087816 */ /* 0x000fc40000000008 */
[----:B------:R-:W-:-:S05]  /*1b600*/  LEA.HI.X.SX32 R25, R0, R2, 0x1, P6 ;  /* 0x0000000200197211 */ /* 0x000fca00030f0eff */
[----:B------:R5:W-:Y:S01]  /*1b610*/  @P1 STG.E.U16 desc[UR8][R24.64], R8 ;  /* 0x0000000818001986 */ /* 0x000be2000c101508 */
[C---:B--2---:R-:W-:Y:S02]  /*1b620*/  VIADD R26, R29.reuse, 0xd ;  /* 0x0000000d1d1a7836 */ /* 0x044fe40000000000 */
[----:B------:R-:W-:-:S03]  /*1b630*/  VIADD R0, R29, 0xe ;  /* 0x0000000e1d007836 */ /* 0x000fc60000000000 */
[----:B------:R-:W-:Y:S01]  /*1b640*/  ISETP.LT.AND P2, PT, R26, UR32, !P0 ;  /* 0x000000201a007c0c */ /* 0x000fe2000c741270 */
[----:B-----5:R-:W-:Y:S01]  /*1b650*/  VIADD R8, R29, 0xf ;  /* 0x0000000f1d087836 */ /* 0x020fe20000000000 */
[-C--:B------:R-:W-:Y:S01]  /*1b660*/  LEA R26, P6, R28, R3.reuse, 0x1 ;  /* 0x000000031c1a7211 */ /* 0x080fe200078c08ff */
[----:B------:R-:W2:Y:S01]  /*1b670*/  LDCU UR32, c[0x0][0x39c] ;  /* 0x00007380ff2077ac */ /* 0x000ea20008000800 */
[----:B------:R-:W-:Y:S01]  /*1b680*/  ISETP.LT.AND P1, PT, R0, UR63, !P0 ;  /* 0x0000003f00007c0c */ /* 0x000fe2000c721270 */
[C---:B------:R-:W-:Y:S01]  /*1b690*/  VIADD R0, R28.reuse, UR60 ;  /* 0x0000003c1c007c36 */ /* 0x040fe20008000000 */
[----:B------:R-:W-:Y:S01]  /*1b6a0*/  LEA.HI.X.SX32 R27, R28, R2, 0x1, P6 ;  /* 0x000000021c1b7211 */ /* 0x000fe200030f0eff */
[----:B------:R-:W5:Y:S01]  /*1b6b0*/  LDCU UR63, c[0x0][0x39c] ;  /* 0x00007380ff3f77ac */ /* 0x000f620008000800 */
[----:B------:R-:W2:Y:S02]  /*1b6c0*/  LDL.LU R28, [R1+0xfc] ;  /* 0x0000fc00011c7983 */ /* 0x000ea40000300800 */
[----:B------:R-:W-:Y:S01]  /*1b6d0*/  LEA R24, P6, R0, R3, 0x1 ;  /* 0x0000000300187211 */ /* 0x000fe200078c08ff */
[----:B------:R-:W0:Y:S01]  /*1b6e0*/  LDCU UR60, c[0x0][0x3b8] ;  /* 0x00007700ff3c77ac */ /* 0x000e220008000800 */
[----:B------:R1:W-:Y:S01]  /*1b6f0*/  @P5 STG.E.U16 desc[UR8][R26.64], R9 ;  /* 0x000000091a005986 */ /* 0x0003e2000c101508 */
[----:B------:R-:W-:-:S02]  /*1b700*/  ISETP.LT.AND P5, PT, R8, UR17, !P0 ;  /* 0x0000001108007c0c */ /* 0x000fc4000c7a1270 */
[CC--:B------:R-:W-:Y:S01]  /*1b710*/  LEA.HI.X.SX32 R25, R0.reuse, R2.reuse, 0x1, P6 ;  /* 0x0000000200197211 */ /* 0x0c0fe200030f0eff */
[----:B------:R-:W0:Y:S01]  /*1b720*/  LDCU UR17, c[0x0][0x39c] ;  /* 0x00007380ff1177ac */ /* 0x000e220008000800 */
[----:B-1----:R-:W-:Y:S01]  /*1b730*/  VIADD R26, R0, UR20 ;  /* 0x00000014001a7c36 */ /* 0x002fe20008000000 */
[----:B------:R-:W-:Y:S01]  /*1b740*/  PRMT R9, R9, 0x7632, R9 ;  /* 0x0000763209097816 */ /* 0x000fe20000000009 */
[C---:B------:R-:W-:Y:S01]  /*1b750*/  VIADD R0, R29.reuse, 0x10 ;  /* 0x000000101d007836 */ /* 0x040fe20000000000 */
[----:B------:R-:W2:Y:S01]  /*1b760*/  LDL.LU R27, [R1+0xf8] ;  /* 0x0000f800011b7983 */ /* 0x000ea20000300800 */
[----:B------:R-:W1:Y:S01]  /*1b770*/  LDCU UR20, c[0x0][0x3b8] ;  /* 0x00007700ff1477ac */ /* 0x000e620008000800 */
[----:B------:R-:W-:Y:S02]  /*1b780*/  LEA R8, P6, R26, R3, 0x1 ;  /* 0x000000031a087211 */ /* 0x000fe400078c08ff */
[----:B------:R0:W-:Y:S01]  /*1b790*/  @P4 STG.E.U16 desc[UR8][R24.64], R9 ;  /* 0x0000000918004986 */ /* 0x0001e2000c101508 */
[----:B------:R-:W-:Y:S01]  /*1b7a0*/  ISETP.LT.AND P4, PT, R0, UR62, !P0 ;  /* 0x0000003e00007c0c */ /* 0x000fe2000c781270 */
[C---:B------:R-:W-:Y:S01]  /*1b7b0*/  VIADD R0, R26.reuse, UR15 ;  /* 0x0000000f1a007c36 */ /* 0x040fe20008000000 */
[----:B------:R-:W1:Y:S01]  /*1b7c0*/  LDCU UR62, c[0x0][0x39c] ;  /* 0x00007380ff3e77ac */ /* 0x000e620008000800 */
[----:B------:R-:W1:Y:S01]  /*1b7d0*/  LDCU UR15, c[0x0][0x3b8] ;  /* 0x00007700ff0f77ac */ /* 0x000e620008000800 */
[----:B0-----:R-:W-:Y:S01]  /*1b7e0*/  LEA.HI.X.SX32 R9, R26, R2, 0x1, P6 ;  /* 0x000000021a097211 */ /* 0x001fe200030f0eff */
[----:B------:R-:W-:-:S02]  /*1b7f0*/  VIADD R24, R29, 0x11 ;  /* 0x000000111d187836 */ /* 0x000fc40000000000 */
[----:B------:R-:W-:Y:S01]  /*1b800*/  VIADD R26, R0, UR51 ;  /* 0x00000033001a7c36 */ /* 0x000fe20008000000 */
[----:B------:R-:W0:Y:S01]  /*1b810*/  LDCU UR51, c[0x0][0x3b8] ;  /* 0x00007700ff3377ac */ /* 0x000e220008000800 */
[----:B------:R1:W-:Y:S01]  /*1b820*/  @P3 STG.E.U16 desc[UR8][R8.64], R10 ;  /* 0x0000000a08003986 */ /* 0x0003e2000c101508 */
[----:B------:R-:W-:Y:S01]  /*1b830*/  ISETP.LT.AND P3, PT, R24, UR14, !P0 ;  /* 0x0000000e18007c0c */ /* 0x000fe2000c761270 */
[----:B------:R-:W0:Y:S01]  /*1b840*/  LDCU UR14, c[0x0][0x39c] ;  /* 0x00007380ff0e77ac */ /* 0x000e220008000800 */
[-C--:B-1----:R-:W-:Y:S02]  /*1b850*/  LEA R8, P6, R0, R3.reuse, 0x1 ;  /* 0x0000000300087211 */ /* 0x082fe400078c08ff */
[----:B------:R-:W-:Y:S02]  /*1b860*/  PRMT R10, R10, 0x7632, R10 ;  /* 0x000076320a0a7816 */ /* 0x000fe4000000000a */
[----:B------:R-:W-:Y:S02]  /*1b870*/  LEA.HI.X.SX32 R9, R0, R2, 0x1, P6 ;  /* 0x0000000200097211 */ /* 0x000fe400030f0eff */
[----:B------:R-:W-:Y:S01]  /*1b880*/  LEA R24, P6, R26, R3, 0x1 ;  /* 0x000000031a187211 */ /* 0x000fe200078c08ff */
[----:B------:R-:W-:-:S03]  /*1b890*/  VIADD R0, R29, 0x12 ;  /* 0x000000121d007836 */ /* 0x000fc60000000000 */
[----:B------:R-:W-:Y:S01]  /*1b8a0*/  LEA.HI.X.SX32 R25, R26, R2, 0x1, P6 ;  /* 0x000000021a197211 */ /* 0x000fe200030f0eff */
[----:B------:R-:W-:Y:S01]  /*1b8b0*/  @P2 STG.E.U16 desc[UR8][R8.64], R10 ;  /* 0x0000000a08002986 */ /* 0x000fe2000c101508 */
[----:B------:R-:W-:Y:S01]  /*1b8c0*/  ISETP.LT.AND P2, PT, R0, UR61, !P0 ;  /* 0x0000003d00007c0c */ /* 0x000fe2000c741270 */
[----:B------:R-:W-:Y:S01]  /*1b8d0*/  VIADD R0, R26, UR27 ;  /* 0x0000001b1a007c36 */ /* 0x000fe20008000000 */
[----:B------:R-:W1:Y:S01]  /*1b8e0*/  LDCU UR27, c[0x0][0x3b8] ;  /* 0x00007700ff1b77ac */ /* 0x000e620008000800 */
[----:B------:R-:W2:Y:S01]  /*1b8f0*/  LDL.LU R26, [R1+0x104] ;  /* 0x00010400011a7983 */ /* 0x000ea20000300800 */
[----:B------:R-:W0:Y:S03]  /*1b900*/  LDCU UR61, c[0x0][0x3b8] ;  /* 0x00007700ff3d77ac */ /* 0x000e260008000800 */
[----:B---3--:R3:W-:Y:S04]  /*1b910*/  @P1 STG.E.U16 desc[UR8][R24.64], R11 ;  /* 0x0000000b18001986 */ /* 0x0087e8000c101508 */
[----:B---3--:R-:W3:Y:S01]  /*1b920*/  LDL.LU R25, [R1+0xf0] ;  /* 0x0000f00001197983 */ /* 0x008ee20000300800 */
[----:B------:R-:W-:Y:S01]  /*1b930*/  VIADD R9, R29, 0x13 ;  /* 0x000000131d097836 */ /* 0x000fe20000000000 */
[C---:B------:R-:W-:Y:S01]  /*1b940*/  LEA R8, P6, R0.reuse, R3, 0x1 ;  /* 0x0000000300087211 */ /* 0x040fe200078c08ff */
[----:B------:R-:W-:Y:S01]  /*1b950*/  VIADD R10, R0, UR33 ;  /* 0x00000021000a7c36 */ /* 0x000fe20008000000 */
[----:B------:R-:W-:Y:S01]  /*1b960*/  PRMT R11, R11, 0x7632, R11 ;  /* 0x000076320b0b7816 */ /* 0x000fe2000000000b */
[----:B------:R-:W0:Y:S01]  /*1b970*/  LDCU UR33, c[0x0][0x39c] ;  /* 0x00007380ff2177ac */ /* 0x000e220008000800 */
[----:B------:R-:W-:-:S02]  /*1b980*/  ISETP.LT.AND P1, PT, R9, UR49, !P0 ;  /* 0x0000003109007c0c */ /* 0x000fc4000c721270 */
[----:B------:R-:W-:Y:S01]  /*1b990*/  LEA.HI.X.SX32 R9, R0, R2, 0x1, P6 ;  /* 0x0000000200097211 */ /* 0x000fe200030f0eff */
[----:B------:R-:W0:Y:S01]  /*1b9a0*/  LDCU UR49, c[0x0][0x39c] ;  /* 0x00007380ff3177ac */ /* 0x000e220008000800 */
[----:B------:R-:W-:-:S03]  /*1b9b0*/  LEA R24, P6, R10, R3, 0x1 ;  /* 0x000000030a187211 */ /* 0x000fc600078c08ff */
[----:B------:R3:W-:Y:S01]  /*1b9c0*/  @P5 STG.E.U16 desc[UR8][R8.64], R11 ;  /* 0x0000000b08005986 */ /* 0x0007e2000c101508 */
[----:B------:R-:W-:Y:S02]  /*1b9d0*/  VIADD R0, R29, 0x14 ;  /* 0x000000141d007836 */ /* 0x000fe40000000000 */
[----:B---3--:R-:W-:Y:S01]  /*1b9e0*/  IMAD.MOV.U32 R11, RZ, RZ, R25 ;  /* 0x000000ffff0b7224 */ /* 0x008fe200078e0019 */
[----:B------:R-:W-:-:S05]  /*1b9f0*/  LEA.HI.X.SX32 R25, R10, R2, 0x1, P6 ;  /* 0x000000020a197211 */ /* 0x000fca00030f0eff */
[----:B------:R3:W-:Y:S04]  /*1ba00*/  @P4 STG.E.U16 desc[UR8][R24.64], R11 ;  /* 0x0000000b18004986 */ /* 0x0007e8000c101508 */
[----:B---3--:R-:W3:Y:S01]  /*1ba10*/  LDL.LU R25, [R1+0xf4] ;  /* 0x0000f40001197983 */ /* 0x008ee20000300800 */
[----:B------:R-:W-:Y:S01]  /*1ba20*/  VIADD R8, R29, 0x15 ;  /* 0x000000151d087836 */ /* 0x000fe20000000000 */
[----:B------:R-:W-:Y:S01]  /*1ba30*/  ISETP.LT.AND P5, PT, R0, UR16, !P0 ;  /* 0x0000001000007c0c */ /* 0x000fe2000c7a1270 */
[----:B------:R-:W-:Y:S01]  /*1ba40*/  VIADD R0, R10, UR37 ;  /* 0x000000250a007c36 */ /* 0x000fe20008000000 */
[----:B------:R-:W0:Y:S01]  /*1ba50*/  LDCU UR37, c[0x0][0x39c] ;  /* 0x00007380ff2577ac */ /* 0x000e220008000800 */
[----:B------:R-:W-:Y:S01]  /*1ba60*/  IMAD.MOV.U32 R24, RZ, RZ, R11 ;  /* 0x000000ffff187224 */ /* 0x000fe200078e000b */
[----:B------:R-:W-:-:S02]  /*1ba70*/  ISETP.LT.AND P4, PT, R8, UR75, !P0 ;  /* 0x0000004b08007c0c */ /* 0x000fc4000c781270 */
[CC--:B------:R-:W-:Y:S01]  /*1ba80*/  LEA R10, P6, R0.reuse, R3.reuse, 0x1 ;  /* 0x00000003000a7211 */ /* 0x0c0fe200078c08ff */
[----:B------:R-:W-:Y:S01]  /*1ba90*/  IMAD.MOV.U32 R8, RZ, RZ, R24 ;  /* 0x000000ffff087224 */ /* 0x000fe200078e0018 */
[----:B------:R-:W0:Y:S01]  /*1baa0*/  LDCU UR16, c[0x0][0x3b8] ;  /* 0x00007700ff1077ac */ /* 0x000e220008000800 */
[C---:B------:R-:W-:Y:S01]  /*1bab0*/  VIADD R24, R0.reuse, UR38 ;  /* 0x0000002600187c36 */ /* 0x040fe20008000000 */
[----:B------:R-:W-:Y:S01]  /*1bac0*/  LEA.HI.X.SX32 R11, R0, R2, 0x1, P6 ;  /* 0x00000002000b7211 */ /* 0x000fe200030f0eff */
[----:B------:R-:W-:Y:S01]  /*1bad0*/  VIADD R0, R29, 0x16 ;  /* 0x000000161d007836 */ /* 0x000fe20000000000 */
[----:B------:R-:W-:Y:S01]  /*1bae0*/  PRMT R9, R8, 0x7632, R9 ;  /* 0x0000763208097816 */ /* 0x000fe20000000009 */
[----:B------:R-:W0:Y:S01]  /*1baf0*/  LDCU UR38, c[0x0][0x39c] ;  /* 0x00007380ff2677ac */ /* 0x000e220008000800 */
[----:B------:R-:W-:-:S03]  /*1bb00*/  LEA R8, P6, R24, R3, 0x1 ;  /* 0x0000000318087211 */ /* 0x000fc600078c08ff */
[----:B------:R1:W-:Y:S01]  /*1bb10*/  @P3 STG.E.U16 desc[UR8][R10.64], R9 ;  /* 0x000000090a003986 */ /* 0x0003e2000c101508 */
[----:B------:R-:W-:Y:S01]  /*1bb20*/  ISETP.LT.AND P3, PT, R0, UR13, !P0 ;  /* 0x0000000d00007c0c */ /* 0x000fe2000c761270 */
[C---:B------:R-:W-:Y:S01]  /*1bb30*/  VIADD R0, R24.reuse, UR57 ;  /* 0x0000003918007c36 */ /* 0x040fe20008000000 */
[----:B------:R-:W0:Y:S01]  /*1bb40*/  LDCU UR75, c[0x0][0x3b8] ;  /* 0x00007700ff4b77ac */ /* 0x000e220008000800 */
[----:B------:R-:W0:Y:S01]  /*1bb50*/  LDCU UR13, c[0x0][0x3b8] ;  /* 0x00007700ff0d77ac */ /* 0x000e220008000800 */
[----:B------:R-:W0:Y:S01]  /*1bb60*/  LDCU UR57, c[0x0][0x39c] ;  /* 0x00007380ff3977ac */ /* 0x000e220008000800 */
[----:B-1----:R-:W-:Y:S01]  /*1bb70*/  LEA.HI.X.SX32 R9, R24, R2, 0x1, P6 ;  /* 0x0000000218097211 */ /* 0x002fe200030f0eff */
[----:B------:R-:W-:Y:S02]  /*1bb80*/  VIADD R10, R29, 0x17 ;  /* 0x000000171d0a7836 */ /* 0x000fe40000000000 */
[----:B------:R-:W-:Y:S01]  /*1bb90*/  VIADD R24, R0, UR59 ;  /* 0x0000003b00187c36 */ /* 0x000fe20008000000 */
[----:B------:R-:W1:Y:S01]  /*1bba0*/  LDCU UR59, c[0x0][0x3b8] ;  /* 0x00007700ff3b77ac */ /* 0x000e620008000800 */
[----:B---3--:R3:W-:Y:S01]  /*1bbb0*/  @P2 STG.E.U16 desc[UR8][R8.64], R25 ;  /* 0x0000001908002986 */ /* 0x0087e2000c101508 */
[----:B------:R-:W-:-:S02]  /*1bbc0*/  PRMT R11, R25, 0x7632, R11 ;  /* 0x00007632190b7816 */ /* 0x000fc4000000000b */
[----:B------:R-:W-:Y:S01]  /*1bbd0*/  ISETP.LT.AND P2, PT, R10, UR74, !P0 ;  /* 0x0000004a0a007c0c */ /* 0x000fe2000c741270 */
[----:B------:R-:W0:Y:S01]  /*1bbe0*/  LDCU UR74, c[0x0][0x39c] ;  /* 0x00007380ff4a77ac */ /* 0x000e220008000800 */
[----:B---3--:R-:W-:-:S04]  /*1bbf0*/  LEA R8, P6, R0, R3, 0x1 ;  /* 0x0000000300087211 */ /* 0x008fc800078c08ff */
[----:B------:R-:W-:Y:S01]  /*1bc00*/  LEA.HI.X.SX32 R9, R0, R2, 0x1, P6 ;  /* 0x0000000200097211 */ /* 0x000fe200030f0eff */
[----:B------:R-:W-:Y:S01]  /*1bc10*/  VIADD R0, R29, 0x18 ;  /* 0x000000181d007836 */ /* 0x000fe20000000000 */
[----:B------:R-:W-:-:S03]  /*1bc20*/  LEA R10, P6, R24, R3, 0x1 ;  /* 0x00000003180a7211 */ /* 0x000fc600078c08ff */
[----:B------:R3:W-:Y:S01]  /*1bc30*/  @P1 STG.E.U16 desc[UR8][R8.64], R11 ;  /* 0x0000000b08001986 */ /* 0x0007e2000c101508 */
[----:B------:R-:W-:Y:S01]  /*1bc40*/  ISETP.LT.AND P1, PT, R0, UR39, !P0 ;  /* 0x0000002700007c0c */ /* 0x000fe2000c721270 */
[C---:B------:R-:W-:Y:S01]  /*1bc50*/  VIADD R0, R24.reuse, UR28 ;  /* 0x0000001c18007c36 */ /* 0x040fe20008000000 */
[----:B------:R-:W0:Y:S01]  /*1bc60*/  LDCU UR39, c[0x0][0x39c] ;  /* 0x00007380ff2777ac */ /* 0x000e220008000800 */
[----:B------:R-:W0:Y:S01]  /*1bc70*/  LDCU UR28, c[0x0][0x3b8] ;  /* 0x00007700ff1c77ac */ /* 0x000e220008000800 */
[----:B---3--:R-:W-:Y:S01]  /*1bc80*/  LEA.HI.X.SX32 R11, R24, R2, 0x1, P6 ;  /* 0x00000002180b7211 */ /* 0x008fe200030f0eff */
[----:B------:R-:W-:Y:S01]  /*1bc90*/  VIADD R9, R29, 0x19 ;  /* 0x000000191d097836 */ /* 0x000fe20000000000 */
[C---:B------:R-:W-:Y:S01]  /*1bca0*/  LEA R8, P6, R0.reuse, R3, 0x1 ;  /* 0x0000000300087211 */ /* 0x040fe200078c08ff */
[----:B------:R-:W-:Y:S01]  /*1bcb0*/  VIADD R24, R0, UR47 ;  /* 0x0000002f00187c36 */ /* 0x000fe20008000000 */
[----:B------:R-:W3:Y:S01]  /*1bcc0*/  LDCU UR47, c[0x0][0x3b8] ;  /* 0x00007700ff2f77ac */ /* 0x000ee20008000800 */
[----:B--2---:R2:W-:Y:S01]  /*1bcd0*/  @P5 STG.E.U16 desc[UR8][R10.64], R27 ;  /* 0x0000001b0a005986 */ /* 0x0045e2000c101508 */
[----:B------:R-:W-:-:S02]  /*1bce0*/  ISETP.LT.AND P5, PT, R9, UR73, !P0 ;  /* 0x0000004909007c0c */ /* 0x000fc4000c7a1270 */
[-C--:B------:R-:W-:Y:S01]  /*1bcf0*/  LEA.HI.X.SX32 R9, R0, R2.reuse, 0x1, P6 ;  /* 0x0000000200097211 */ /* 0x080fe200030f0eff */
[----:B------:R-:W-:Y:S01]  /*1bd00*/  VIADD R0, R29, 0x1a ;  /* 0x0000001a1d007836 */ /* 0x000fe20000000000 */
[----:B------:R-:W0:Y:S01]  /*1bd10*/  LDCU UR73, c[0x0][0x39c] ;  /* 0x00007380ff4977ac */ /* 0x000e220008000800 */
[----:B--2---:R-:W-:Y:S02]  /*1bd20*/  PRMT R11, R27, 0x7632, R11 ;  /* 0x000076321b0b7816 */ /* 0x004fe4000000000b */
[-C--:B------:R-:W-:Y:S01]  /*1bd30*/  LEA R10, P6, R24, R3.reuse, 0x1 ;  /* 0x00000003180a7211 */ /* 0x080fe200078c08ff */
[----:B------:R-:W2:Y:S04]  /*1bd40*/  LDL.LU R27, [R1+0x108] ;  /* 0x00010800011b7983 */ /* 0x000ea80000300800 */
[----:B------:R0:W-:Y:S01]  /*1bd50*/  @P4 STG.E.U16 desc[UR8][R8.64], R11 ;  /* 0x0000000b08004986 */ /* 0x0001e2000c101508 */
[----:B------:R-:W-:Y:S01]  /*1bd60*/  ISETP.LT.AND P4, PT, R0, UR58, !P0 ;  /* 0x0000003a00007c0c */ /* 0x000fe2000c781270 */
[C---:B------:R-:W-:Y:S01]  /*1bd70*/  VIADD R0, R24.reuse, UR19 ;  /* 0x0000001318007c36 */ /* 0x040fe20008000000 */
[----:B------:R-:W1:Y:S01]  /*1bd80*/  LDCU UR58, c[0x0][0x39c] ;  /* 0x00007380ff3a77ac */ /* 0x000e620008000800 */
[----:B------:R-:W1:Y:S01]  /*1bd90*/  LDCU UR19, c[0x0][0x3b8] ;  /* 0x00007700ff1377ac */ /* 0x000e620008000800 */
[----:B0-----:R-:W-:Y:S01]  /*1bda0*/  LEA.HI.X.SX32 R11, R24, R2, 0x1, P6 ;  /* 0x00000002180b7211 */ /* 0x001fe200030f0eff */
[----:B------:R-:W-:Y:S01]  /*1bdb0*/  VIADD R9, R29, 0x1b ;  /* 0x0000001b1d097836 */ /* 0x000fe20000000000 */
[----:B------:R-:W-:-:S03]  /*1bdc0*/  LEA R8, P6, R0, R3, 0x1 ;  /* 0x0000000300087211 */ /* 0x000fc600078c08ff */
[----:B------:R0:W-:Y:S01]  /*1bdd0*/  @P3 STG.E.U16 desc[UR8][R10.64], R28 ;  /* 0x0000001c0a003986 */ /* 0x0001e2000c101508 */
[----:B------:R-:W-:Y:S01]  /*1bde0*/  ISETP.LT.AND P3, PT, R9, UR72, !P0 ;  /* 0x0000004809007c0c */ /* 0x000fe2000c761270 */
[----:B------:R-:W1:Y:S01]  /*1bdf0*/  LDCU UR72, c[0x0][0x39c] ;  /* 0x00007380ff4877ac */ /* 0x000e620008000800 */
[----:B------:R-:W-:Y:S02]  /*1be00*/  LEA.HI.X.SX32 R9, R0, R2, 0x1, P6 ;  /* 0x0000000200097211 */ /* 0x000fe400030f0eff */
[----:B0-----:R-:W-:Y:S02]  /*1be10*/  PRMT R11, R28, 0x7632, R11 ;  /* 0x000076321c0b7816 */ /* 0x001fe4000000000b */
[----:B------:R-:W2:Y:S04]  /*1be20*/  LDL.LU R28, [R1+0x10c] ;  /* 0x00010c00011c7983 */ /* 0x000ea80000300800 */
[----:B------:R0:W-:Y:S04]  /*1be30*/  @P2 STG.E.U16 desc[UR8][R8.64], R11 ;  /* 0x0000000b08002986 */ /* 0x0001e8000c101508 */
[----:B0-----:R-:W2:Y:S01]  /*1be40*/  LDL.LU R9, [R1+0x100] ;  /* 0x0001000001097983 */ /* 0x001ea20000300800 */
[----:B------:R-:W-:Y:S01]  /*1be50*/  VIADD R10, R0, UR48 ;  /* 0x00000030000a7c36 */ /* 0x000fe20008000000 */
[----:B------:R-:W0:Y:S01]  /*1be60*/  LDCU UR48, c[0x0][0x3b8] ;  /* 0x00007700ff3077ac */ /* 0x000e220008000800 */
[----:B------:R-:W-:-:S03]  /*1be70*/  VIADD R0, R29, 0x1c ;  /* 0x0000001c1d007836 */ /* 0x000fc60000000000 */
[-C--:B------:R-:W-:Y:S02]  /*1be80*/  LEA R24, P6, R10, R3.reuse, 0x1 ;  /* 0x000000030a187211 */ /* 0x080fe400078c08ff */
[----:B------:R-:W-:Y:S01]  /*1be90*/  ISETP.LT.AND P2, PT, R0, UR26, !P0 ;  /* 0x0000001a00007c0c */ /* 0x000fe2000c741270 */
[C---:B------:R-:W-:Y:S01]  /*1bea0*/  VIADD R0, R10.reuse, UR18 ;  /* 0x000000120a007c36 */ /* 0x040fe20008000000 */
[-C--:B------:R-:W-:Y:S01]  /*1beb0*/  LEA.HI.X.SX32 R25, R10, R2.reuse, 0x1, P6 ;  /* 0x000000020a197211 */ /* 0x080fe200030f0eff */
[----:B------:R-:W-:Y:S01]  /*1bec0*/  VIADD R8, R29, 0x1d ;  /* 0x0000001d1d087836 */ /* 0x000fe20000000000 */
[----:B------:R-:W0:Y:S02]  /*1bed0*/  LDCU UR18, c[0x0][0x3b8] ;  /* 0x00007700ff1277ac */ /* 0x000e240008000800 */
[CC--:B------:R-:W-:Y:S01]  /*1bee0*/  LEA R10, P6, R0.reuse, R3.reuse, 0x1 ;  /* 0x00000003000a7211 */ /* 0x0c0fe200078c08ff */
[----:B------:R-:W0:Y:S03]  /*1bef0*/  LDCU UR26, c[0x0][0x39c] ;  /* 0x00007380ff1a77ac */ /* 0x000e260008000800 */
[-C--:B------:R-:W-:Y:S01]  /*1bf00*/  LEA.HI.X.SX32 R11, R0, R2.reuse, 0x1, P6 ;  /* 0x00000002000b7211 */ /* 0x080fe200030f0eff */
[----:B--2---:R2:W-:Y:S01]  /*1bf10*/  @P1 STG.E.U16 desc[UR8][R24.64], R9 ;  /* 0x0000000918001986 */ /* 0x0045e2000c101508 */
[----:B------:R-:W-:Y:S01]  /*1bf20*/  ISETP.LT.AND P1, PT, R8, UR71, !P0 ;  /* 0x0000004708007c0c */ /* 0x000fe2000c721270 */
[----:B------:R-:W0:Y:S01]  /*1bf30*/  LDCU UR71, c[0x0][0x3b8] ;  /* 0x00007700ff4777ac */ /* 0x000e220008000800 */
[----:B--2---:R-:W-:Y:S01]  /*1bf40*/  VIADD R24, R0, UR46 ;  /* 0x0000002e00187c36 */ /* 0x004fe20008000000 */
[----:B------:R-:W-:Y:S01]  /*1bf50*/  PRMT R0, R9, 0x7632, R0 ;  /* 0x0000763209007816 */ /* 0x000fe20000000000 */
[----:B------:R-:W-:Y:S01]  /*1bf60*/  VIADD R25, R29, 0x1e ;  /* 0x0000001e1d197836 */ /* 0x000fe20000000000 */
[----:B------:R-:W2:Y:S02]  /*1bf70*/  LDCU UR46, c[0x0][0x39c] ;  /* 0x00007380ff2e77ac */ /* 0x000ea40008000800 */
[C---:B------:R-:W-:Y:S01]  /*1bf80*/  LEA R8, P6, R24.reuse, R3, 0x1 ;  /* 0x0000000318087211 */ /* 0x040fe200078c08ff */
[----:B------:R0:W-:Y:S03]  /*1bf90*/  @P5 STG.E.U16 desc[UR8][R10.64], R0 ;  /* 0x000000000a005986 */ /* 0x0001e6000c101508 */
[----:B------:R-:W-:-:S05]  /*1bfa0*/  LEA.HI.X.SX32 R9, R24, R2, 0x1, P6 ;  /* 0x0000000218097211 */ /* 0x000fca00030f0eff */
[----:B------:R1:W-:Y:S01]  /*1bfb0*/  @P4 STG.E.U16 desc[UR8][R8.64], R26 ;  /* 0x0000001a08004986 */ /* 0x0003e2000c101508 */
[----:B0-----:R-:W-:Y:S02]  /*1bfc0*/  VIADD R10, R24, UR55 ;  /* 0x00000037180a7c36 */ /* 0x001fe40008000000 */
[----:B------:R-:W-:Y:S01]  /*1bfd0*/  VIADD R0, R29, 0x1f ;  /* 0x0000001f1d007836 */ /* 0x000fe20000000000 */
[----:B------:R-:W-:Y:S02]  /*1bfe0*/  PRMT R11, R26, 0x7632, R11 ;  /* 0x000076321a0b7816 */ /* 0x000fe4000000000b */
[----:B------:R-:W-:Y:S01]  /*1bff0*/  ISETP.LT.AND P5, PT, R25, UR21, !P0 ;  /* 0x0000001519007c0c */ /* 0x000fe2000c7a1270 */
[----:B------:R-:W-:Y:S01]  /*1c000*/  VIADD R24, R29, 0x20 ;  /* 0x000000201d187836 */ /* 0x000fe20000000000 */
[----:B------:R-:W-:Y:S01]  /*1c010*/  ISETP.LT.AND P4, PT, R0, UR70, !P0 ;  /* 0x0000004600007c0c */ /* 0x000fe2000c781270 */
[C---:B------:R-:W-:Y:S01]  /*1c020*/  VIADD R0, R10.reuse, UR56 ;  /* 0x000000380a007c36 */ /* 0x040fe20008000000 */
[CC--:B-1----:R-:W-:Y:S01]  /*1c030*/  LEA R8, P6, R10.reuse, R3.reuse, 0x1 ;  /* 0x000000030a087211 */ /* 0x0c2fe200078c08ff */
[----:B------:R-:W0:Y:S03]  /*1c040*/  LDCU UR56, c[0x0][0x39c] ;  /* 0x00007380ff3877ac */ /* 0x000e260008000800 */
[----:B------:R-:W-:Y:S01]  /*1c050*/  LEA.HI.X.SX32 R9, R10, R2, 0x1, P6 ;  /* 0x000000020a097211 */ /* 0x000fe200030f0eff */
[----:B------:R-:W1:Y:S01]  /*1c060*/  LDCU UR21, c[0x0][0x3b8] ;  /* 0x00007700ff1577ac */ /* 0x000e620008000800 */
[----:B------:R-:W-:-:S03]  /*1c070*/  LEA R10, P6, R0, R3, 0x1 ;  /* 0x00000003000a7211 */ /* 0x000fc600078c08ff */
[----:B------:R0:W-:Y:S01]  /*1c080*/  @P3 STG.E.U16 desc[UR8][R8.64], R11 ;  /* 0x0000000b08003986 */ /* 0x0001e2000c101508 */
[----:B------:R-:W1:Y:S01]  /*1c090*/  LDCU UR55, c[0x0][0x39c] ;  /* 0x00007380ff3777ac */ /* 0x000e620008000800 */
[----:B------:R-:W1:Y:S01]  /*1c0a0*/  LDCU UR70, c[0x0][0x3b8] ;  /* 0x00007700ff4677ac */ /* 0x000e620008000800 */
[CC--:B0-----:R-:W-:Y:S01]  /*1c0b0*/  LEA.HI.X.SX32 R11, R0.reuse, R2.reuse, 0x1, P6 ;  /* 0x00000002000b7211 */ /* 0x0c1fe200030f0eff */
[----:B------:R-:W-:Y:S01]  /*1c0c0*/  VIADD R9, R0, UR25 ;  /* 0x0000001900097c36 */ /* 0x000fe20008000000 */
[----:B------:R-:W-:Y:S01]  /*1c0d0*/  ISETP.LT.AND P3, PT, R24, UR22, !P0 ;  /* 0x0000001618007c0c */ /* 0x000fe2000c761270 */
[----:B------:R-:W-:Y:S01]  /*1c0e0*/  VIADD R0, R29, 0x21 ;  /* 0x000000211d007836 */ /* 0x000fe20000000000 */
[----:B------:R-:W0:Y:S01]  /*1c0f0*/  LDCU UR25, c[0x0][0x39c] ;  /* 0x00007380ff1977ac */ /* 0x000e220008000800 */
[----:B------:R1:W-:Y:S01]  /*1c100*/  @P2 STG.E.U16 desc[UR8][R10.64], R27 ;  /* 0x0000001b0a002986 */ /* 0x0003e2000c101508 */
[C---:B------:R-:W-:Y:S02]  /*1c110*/  LEA R8, P6, R9.reuse, R3, 0x1 ;  /* 0x0000000309087211 */ /* 0x040fe400078c08ff */
[----:B------:R-:W-:Y:S01]  /*1c120*/  ISETP.LT.AND P2, PT, R0, UR77, !P0 ;  /* 0x0000004d00007c0c */ /* 0x000fe2000c741270 */
[C---:B------:R-:W-:Y:S01]  /*1c130*/  VIADD R0, R9.reuse, UR30 ;  /* 0x0000001e09007c36 */ /* 0x040fe20008000000 */
[----:B------:R-:W-:Y:S01]  /*1c140*/  LEA.HI.X.SX32 R9, R9, R2, 0x1, P6 ;  /* 0x0000000209097211 */ /* 0x000fe200030f0eff */
[----:B------:R-:W-:Y:S01]  /*1c150*/  VIADD R24, R29, 0x22 ;  /* 0x000000221d187836 */ /* 0x000fe20000000000 */
[----:B------:R-:W0:Y:S01]  /*1c160*/  LDCU UR77, c[0x0][0x39c] ;  /* 0x00007380ff4d77ac */ /* 0x000e220008000800 */
[----:B------:R-:W0:Y:S01]  /*1c170*/  LDCU UR22, c[0x0][0x3b8] ;  /* 0x00007700ff1677ac */ /* 0x000e220008000800 */
[----:B-1----:R-:W-:-:S02]  /*1c180*/  PRMT R11, R27, 0x7632, R11 ;  /* 0x000076321b0b7816 */ /* 0x002fc4000000000b */
[CC--:B------:R-:W-:Y:S01]  /*1c190*/  LEA R10, P6, R0.reuse, R3.reuse, 0x1 ;  /* 0x00000003000a7211 */ /* 0x0c0fe200078c08ff */
[----:B------:R-:W2:Y:S01]  /*1c1a0*/  LDL.LU R27, [R1+0x18] ;  /* 0x00001800011b7983 */ /* 0x000ea20000300800 */
[----:B------:R-:W1:Y:S03]  /*1c1b0*/  LDCU UR30, c[0x0][0x3b8] ;  /* 0x00007700ff1e77ac */ /* 0x000e660008000800 */
[----:B------:R0:W-:Y:S02]  /*1c1c0*/  @P1 STG.E.U16 desc[UR8][R8.64], R11 ;  /* 0x0000000b08001986 */ /* 0x0001e4000c101508 */
[C---:B0-----:R-:W-:Y:S01]  /*1c1d0*/  LEA.HI.X.SX32 R11, R0.reuse, R2, 0x1, P6 ;  /* 0x00000002000b7211 */ /* 0x041fe200030f0eff */
[----:B------:R-:W-:Y:S02]  /*1c1e0*/  VIADD R0, R0, UR35 ;  /* 0x0000002300007c36 */ /* 0x000fe40008000000 */
[----:B------:R-:W-:Y:S01]  /*1c1f0*/  VIADD R9, R29, 0x23 ;  /* 0x000000231d097836 */ /* 0x000fe20000000000 */
[----:B------:R-:W-:Y:S01]  /*1c200*/  ISETP.LT.AND P1, PT, R24, UR5, !P0 ;  /* 0x0000000518007c0c */ /* 0x000fe2000c721270 */
[----:B------:R0:W-:Y:S01]  /*1c210*/  @P5 STG.E.U16 desc[UR8][R10.64], R28 ;  /* 0x0000001c0a005986 */ /* 0x0001e2000c101508 */
[----:B------:R-:W-:Y:S01]  /*1c220*/  LEA R8, P6, R0, R3, 0x1 ;  /* 0x0000000300087211 */ /* 0x000fe200078c08ff */
[----:B------:R-:W1:Y:S01]  /*1c230*/  LDCU UR35, c[0x0][0x39c] ;  /* 0x00007380ff2377ac */ /* 0x000e620008000800 */
[----:B------:R-:W-:-:S02]  /*1c240*/  ISETP.LT.AND P5, PT, R9, UR7, !P0 ;  /* 0x0000000709007c0c */ /* 0x000fc4000c7a1270 */
[CC--:B------:R-:W-:Y:S01]  /*1c250*/  LEA.HI.X.SX32 R9, R0.reuse, R2.reuse, 0x1, P6 ;  /* 0x0000000200097211 */ /* 0x0c0fe200030f0eff */
[----:B------:R-:W1:Y:S01]  /*1c260*/  LDCU UR7, c[0x0][0x39c] ;  /* 0x00007380ff0777ac */ /* 0x000e620008000800 */
[----:B------:R-:W1:Y:S01]  /*1c270*/  LDCU UR5, c[0x0][0x3b8] ;  /* 0x00007700ff0577ac */ /* 0x000e620008000800 */
[----:B0-----:R-:W-:Y:S01]  /*1c280*/  VIADD R10, R0, UR29 ;  /* 0x0000001d000a7c36 */ /* 0x001fe20008000000 */
[----:B------:R-:W-:Y:S01]  /*1c290*/  PRMT R0, R28, 0x7632, R0 ;  /* 0x000076321c007816 */ /* 0x000fe20000000000 */
[----:B------:R-:W-:Y:S01]  /*1c2a0*/  VIADD R11, R29, 0x24 ;  /* 0x000000241d0b7836 */ /* 0x000fe20000000000 */
[----:B------:R-:W2:Y:S01]  /*1c2b0*/  LDL.LU R28, [R1+0x1c] ;  /* 0x00001c00011c7983 */ /* 0x000ea20000300800 */
[----:B------:R-:W0:Y:S03]  /*1c2c0*/  LDCU UR29, c[0x0][0x3b8] ;  /* 0x00007700ff1d77ac */ /* 0x000e260008000800 */
[----:B------:R-:W2:Y:S04]  /*1c2d0*/  LDL.LU R26, [R1+0x24] ;  /* 0x00002400011a7983 */ /* 0x000ea80000300800 */
[----:B------:R0:W-:Y:S04]  /*1c2e0*/  @P4 STG.E.U16 desc[UR8][R8.64], R0 ;  /* 0x0000000008004986 */ /* 0x0001e8000c101508 */
[----:B0-----:R-:W2:Y:S01]  /*1c2f0*/  LDL.LU R9, [R1+0x10] ;  /* 0x0000100001097983 */ /* 0x001ea20000300800 */
[CC--:B------:R-:W-:Y:S01]  /*1c300*/  LEA R24, P6, R10.reuse, R3.reuse, 0x1 ;  /* 0x000000030a187211 */ /* 0x0c0fe200078c08ff */
[C---:B------:R-:W-:Y:S01]  /*1c310*/  VIADD R0, R10.reuse, UR11 ;  /* 0x0000000b0a007c36 */ /* 0x040fe20008000000 */
[----:B------:R-:W-:Y:S01]  /*1c320*/  ISETP.LT.AND P4, PT, R11, UR54, !P0 ;  /* 0x000000360b007c0c */ /* 0x000fe2000c781270 */
[----:B------:R-:W-:Y:S01]  /*1c330*/  VIADD R8, R29, 0x25 ;  /* 0x000000251d087836 */ /* 0x000fe20000000000 */
[-C--:B------:R-:W-:Y:S01]  /*1c340*/  LEA.HI.X.SX32 R25, R10, R2.reuse, 0x1, P6 ;  /* 0x000000020a197211 */ /* 0x080fe200030f0eff */
[----:B------:R-:W0:Y:S01]  /*1c350*/  LDCU UR11, c[0x0][0x3b8] ;  /* 0x00007700ff0b77ac */ /* 0x000e220008000800 */
[CC--:B------:R-:W-:Y:S01]  /*1c360*/  LEA R10, P6, R0.reuse, R3.reuse, 0x1 ;  /* 0x00000003000a7211 */ /* 0x0c0fe200078c08ff */
[----:B------:R-:W0:Y:S03]  /*1c370*/  LDCU UR54, c[0x0][0x3b8] ;  /* 0x00007700ff3677ac */ /* 0x000e260008000800 */
[CC--:B------:R-:W-:Y:S01]  /*1c380*/  LEA.HI.X.SX32 R11, R0.reuse, R2.reuse, 0x1, P6 ;  /* 0x00000002000b7211 */ /* 0x0c0fe200030f0eff */
[----:B--2---:R2:W-:Y:S02]  /*1c390*/  @P3 STG.E.U16 desc[UR8][R24.64], R9 ;  /* 0x0000000918003986 */ /* 0x0045e4000c101508 */
[----:B--2---:R-:W-:Y:S01]  /*1c3a0*/  VIADD R24, R0, UR4 ;  /* 0x0000000400187c36 */ /* 0x004fe20008000000 */
[----:B------:R-:W-:Y:S01]  /*1c3b0*/  PRMT R0, R9, 0x7632, R0 ;  /* 0x0000763209007816 */ /* 0x000fe20000000000 */
[----:B------:R-:W-:Y:S01]  /*1c3c0*/  VIADD R25, R29, 0x26 ;  /* 0x000000261d197836 */ /* 0x000fe20000000000 */
[----:B------:R-:W-:Y:S01]  /*1c3d0*/  ISETP.LT.AND P3, PT, R8, UR41, !P0 ;  /* 0x0000002908007c0c */ /* 0x000fe2000c761270 */
[----:B------:R-:W2:Y:S02]  /*1c3e0*/  LDCU UR41, c[0x0][0x39c] ;  /* 0x00007380ff2977ac */ /* 0x000ea40008000800 */
[----:B------:R0:W-:Y:S01]  /*1c3f0*/  @P2 STG.E.U16 desc[UR8][R10.64], R0 ;  /* 0x000000000a002986 */ /* 0x0001e2000c101508 */
[----:B------:R-:W-:Y:S01]  /*1c400*/  ISETP.LT.AND P2, PT, R25, UR24, !P0 ;  /* 0x0000001819007c0c */ /* 0x000fe2000c741270 */
[----:B------:R-:W1:Y:S02]  /*1c410*/  LDCU UR4, c[0x0][0x39c] ;  /* 0x00007380ff0477ac */ /* 0x000e640008000800 */
[----:B------:R-:W2:Y:S01]  /*1c420*/  LDL.LU R25, [R1+0x14] ;  /* 0x0000140001197983 */ /* 0x000ea20000300800 */
[C---:B------:R-:W-:Y:S01]  /*1c430*/  LEA R8, P6, R24.reuse, R3, 0x1 ;  /* 0x0000000318087211 */ /* 0x040fe200078c08ff */
[----:B------:R-:W1:Y:S03]  /*1c440*/  LDCU UR24, c[0x0][0x39c] ;  /* 0x00007380ff1877ac */ /* 0x000e660008000800 */
[C---:B------:R-:W-:Y:S01]  /*1c450*/  LEA.HI.X.SX32 R9, R24.reuse, R2, 0x1, P6 ;  /* 0x0000000218097211 */ /* 0x040fe200030f0eff */
[----:B0-----:R-:W-:Y:S01]  /*1c460*/  VIADD R10, R24, UR6 ;  /* 0x00000006180a7c36 */ /* 0x001fe20008000000 */
[----:B------:R-:W0:Y:S01]  /*1c470*/  LDCU UR6, c[0x0][0x3b8] ;  /* 0x00007700ff0677ac */ /* 0x000e220008000800 */
[----:B------:R-:W-:-:S02]  /*1c480*/  VIADD R0, R29, 0x27 ;  /* 0x000000271d007836 */ /* 0x000fc40000000000 */
[----:B--2---:R2:W-:Y:S03]  /*1c490*/  @P1 STG.E.U16 desc[UR8][R8.64], R25 ;  /* 0x0000001908001986 */ /* 0x0045e6000c101508 */
[----:B------:R-:W-:Y:S01]  /*1c4a0*/  ISETP.LT.AND P1, PT, R0, UR76, !P0 ;  /* 0x0000004c00007c0c */ /* 0x000fe2000c721270 */
[C---:B------:R-:W-:Y:S01]  /*1c4b0*/  VIADD R0, R10.reuse, UR69 ;  /* 0x000000450a007c36 */ /* 0x040fe20008000000 */
[----:B------:R-:W-:Y:S01]  /*1c4c0*/  PRMT R11, R25, 0x7632, R11 ;  /* 0x00007632190b7816 */ /* 0x000fe2000000000b */
[----:B------:R-:W-:Y:S01]  /*1c4d0*/  VIADD R24, R29, 0x28 ;  /* 0x000000281d187836 */ /* 0x000fe20000000000 */
[----:B------:R-:W0:Y:S01]  /*1c4e0*/  LDCU UR76, c[0x0][0x39c] ;  /* 0x00007380ff4c77ac */ /* 0x000e220008000800 */
[----:B------:R-:W0:Y:S01]  /*1c4f0*/  LDCU UR69, c[0x0][0x3b8] ;  /* 0x00007700ff4577ac */ /* 0x000e220008000800 */
[----:B--2---:R-:W-:-:S04]  /*1c500*/  LEA R8, P6, R10, R3, 0x1 ;  /* 0x000000030a087211 */ /* 0x004fc800078c08ff */
[----:B------:R-:W-:Y:S02]  /*1c510*/  LEA.HI.X.SX32 R9, R10, R2, 0x1, P6 ;  /* 0x000000020a097211 */ /* 0x000fe400030f0eff */
[----:B------:R-:W-:-:S03]  /*1c520*/  LEA R10, P6, R0, R3, 0x1 ;  /* 0x00000003000a7211 */ /* 0x000fc600078c08ff */
[----:B------:R2:W-:Y:S02]  /*1c530*/  @P5 STG.E.U16 desc[UR8][R8.64], R11 ;  /* 0x0000000b08005986 */ /* 0x0005e4000c101508 */
[CC--:B--2---:R-:W-:Y:S01]  /*1c540*/  LEA.HI.X.SX32 R11, R0.reuse, R2.reuse, 0x1, P6 ;  /* 0x00000002000b7211 */ /* 0x0c4fe200030f0eff */
[----:B------:R-:W-:Y:S01]  /*1c550*/  VIADD R9, R0, UR44 ;  /* 0x0000002c00097c36 */ /* 0x000fe20008000000 */
[----:B------:R-:W-:Y:S01]  /*1c560*/  ISETP.LT.AND P5, PT, R24, UR36, !P0 ;  /* 0x0000002418007c0c */ /* 0x000fe2000c7a1270 */
[----:B------:R-:W-:Y:S01]  /*1c570*/  VIADD R0, R29, 0x29 ;  /* 0x000000291d007836 */ /* 0x000fe20000000000 */
[----:B------:R-:W2:Y:S01]  /*1c580*/  LDCU UR44, c[0x0][0x39c] ;  /* 0x00007380ff2c77ac */ /* 0x000ea20008000800 */
[----:B------:R0:W-:Y:S01]  /*1c590*/  @P4 STG.E.U16 desc[UR8][R10.64], R27 ;  /* 0x0000001b0a004986 */ /* 0x0001e2000c101508 */
[C---:B------:R-:W-:Y:S02]  /*1c5a0*/  LEA R8, P6, R9.reuse, R3, 0x1 ;  /* 0x0000000309087211 */ /* 0x040fe400078c08ff */
[----:B------:R-:W-:Y:S01]  /*1c5b0*/  ISETP.LT.AND P4, PT, R0, UR67, !P0 ;  /* 0x0000004300007c0c */ /* 0x000fe2000c781270 */
[C---:B------:R-:W-:Y:S01]  /*1c5c0*/  VIADD R0, R9.reuse, UR68 ;  /* 0x0000004409007c36 */ /* 0x040fe20008000000 */
[----:B------:R-:W-:Y:S01]  /*1c5d0*/  LEA.HI.X.SX32 R9, R9, R2, 0x1, P6 ;  /* 0x0000000209097211 */ /* 0x000fe200030f0eff */
[----:B------:R-:W-:Y:S01]  /*1c5e0*/  VIADD R24, R29, 0x2a ;  /* 0x0000002a1d187836 */ /* 0x000fe20000000000 */
[----:B------:R-:W1:Y:S01]  /*1c5f0*/  LDCU UR68, c[0x0][0x39c] ;  /* 0x00007380ff4477ac */ /* 0x000e620008000800 */
[----:B------:R-:W1:Y:S01]  /*1c600*/  LDCU UR36, c[0x0][0x3b8] ;  /* 0x00007700ff2477ac */ /* 0x000e620008000800 */
[----:B0-----:R-:W-:-:S02]  /*1c610*/  PRMT R11, R27, 0x7632, R11 ;  /* 0x000076321b0b7816 */ /* 0x001fc4000000000b */
[CC--:B------:R-:W-:Y:S01]  /*1c620*/  LEA R10, P6, R0.reuse, R3.reuse, 0x1 ;  /* 0x00000003000a7211 */ /* 0x0c0fe200078c08ff */
[----:B------:R-:W2:Y:S01]  /*1c630*/  LDL.LU R27, [R1+0x28] ;  /* 0x00002800011b7983 */ /* 0x000ea20000300800 */
[----:B------:R-:W0:Y:S03]  /*1c640*/  LDCU UR67, c[0x0][0x3b8] ;  /* 0x00007700ff4377ac */ /* 0x000e260008000800 */
[----:B------:R1:W-:Y:S02]  /*1c650*/  @P3 STG.E.U16 desc[UR8][R8.64], R11 ;  /* 0x0000000b08003986 */ /* 0x0003e4000c101508 */
[C---:B-1----:R-:W-:Y:S01]  /*1c660*/  LEA.HI.X.SX32 R11, R0.reuse, R2, 0x1, P6 ;  /* 0x00000002000b7211 */ /* 0x042fe200030f0eff */
[----:B------:R-:W-:Y:S02]  /*1c670*/  VIADD R0, R0, UR45 ;  /* 0x0000002d00007c36 */ /* 0x000fe40008000000 */
[----:B------:R-:W-:Y:S01]  /*1c680*/  VIADD R9, R29, 0x2b ;  /* 0x0000002b1d097836 */ /* 0x000fe20000000000 */
[----:B------:R-:W-:Y:S01]  /*1c690*/  ISETP.LT.AND P3, PT, R24, UR12, !P0 ;  /* 0x0000000c18007c0c */ /* 0x000fe2000c761270 */
[----:B------:R1:W-:Y:S01]  /*1c6a0*/  @P2 STG.E.U16 desc[UR8][R10.64], R28 ;  /* 0x0000001c0a002986 */ /* 0x0003e2000c101508 */
[----:B------:R-:W-:Y:S01]  /*1c6b0*/  LEA R8, P6, R0, R3, 0x1 ;  /* 0x0000000300087211 */ /* 0x000fe200078c08ff */
[----:B------:R-:W0:Y:S01]  /*1c6c0*/  LDCU UR45, c[0x0][0x39c] ;  /* 0x00007380ff2d77ac */ /* 0x000e220008000800 */
[----:B------:R-:W-:-:S02]  /*1c6d0*/  ISETP.LT.AND P2, PT, R9, UR66, !P0 ;  /* 0x0000004209007c0c */ /* 0x000fc4000c741270 */
[C---:B------:R-:W-:Y:S01]  /*1c6e0*/  LEA.HI.X.SX32 R9, R0.reuse, R2, 0x1, P6 ;  /* 0x0000000200097211 */ /* 0x040fe200030f0eff */
[----:B------:R-:W0:Y:S01]  /*1c6f0*/  LDCU UR12, c[0x0][0x3b8] ;  /* 0x00007700ff0c77ac */ /* 0x000e220008000800 */
[----:B------:R-:W0:Y:S01]  /*1c700*/  LDCU UR66, c[0x0][0x3b8] ;  /* 0x00007700ff4277ac */ /* 0x000e220008000800 */
[----:B-1----:R-:W-:Y:S01]  /*1c710*/  VIADD R10, R0, UR42 ;  /* 0x0000002a000a7c36 */ /* 0x002fe20008000000 */
[----:B------:R-:W-:Y:S01]  /*1c720*/  PRMT R0, R28, 0x7632, R0 ;  /* 0x000076321c007816 */ /* 0x000fe20000000000 */
[----:B------:R-:W-:Y:S01]  /*1c730*/  VIADD R11, R29, 0x2c ;  /* 0x0000002c1d0b7836 */ /* 0x000fe20000000000 */
[----:B------:R-:W2:Y:S01]  /*1c740*/  LDL.LU R28, [R1+0x2c] ;  /* 0x00002c00011c7983 */ /* 0x000ea20000300800 */
[----:B------:R-:W1:Y:S03]  /*1c750*/  LDCU UR42, c[0x0][0x39c] ;  /* 0x00007380ff2a77ac */ /* 0x000e660008000800 */
[----:B------:R0:W-:Y:S04]  /*1c760*/  @P1 STG.E.U16 desc[UR8][R8.64], R0 ;  /* 0x0000000008001986 */ /* 0x0001e8000c101508 */
[----:B0-----:R-:W2:Y:S01]  /*1c770*/  LDL.LU R9, [R1+0x20] ;  /* 0x0000200001097983 */ /* 0x001ea20000300800 */
[C---:B------:R-:W-:Y:S01]  /*1c780*/  LEA R24, P6, R10.reuse, R3, 0x1 ;  /* 0x000000030a187211 */ /* 0x040fe200078c08ff */
[----:B------:R-:W-:-:S02]  /*1c790*/  VIADD R0, R10, UR43 ;  /* 0x0000002b0a007c36 */ /* 0x000fc40008000000 */
[----:B------:R-:W-:Y:S01]  /*1c7a0*/  VIADD R8, R29, 0x2d ;  /* 0x0000002d1d087836 */ /* 0x000fe20000000000 */
[-C--:B------:R-:W-:Y:S01]  /*1c7b0*/  LEA.HI.X.SX32 R25, R10, R2.reuse, 0x1, P6 ;  /* 0x000000020a197211 */ /* 0x080fe200030f0eff */
[----:B------:R-:W0:Y:S01]  /*1c7c0*/  LDCU UR43, c[0x0][0x3b8] ;  /* 0x00007700ff2b77ac */ /* 0x000e220008000800 */
[CC--:B------:R-:W-:Y:S02]  /*1c7d0*/  LEA R10, P6, R0.reuse, R3.reuse, 0x1 ;  /* 0x00000003000a7211 */ /* 0x0c0fe400078c08ff */
[----:B----4-:R-:W-:Y:S01]  /*1c7e0*/  ISETP.LT.AND P1, PT, R11, UR52, !P0 ;  /* 0x000000340b007c0c */ /* 0x010fe2000c721270 */
[----:B------:R-:W4:Y:S01]  /*1c7f0*/  LDCU UR52, c[0x0][0x39c] ;  /* 0x00007380ff3477ac */ /* 0x000f220008000800 */
        /* <DEDUP_REMOVED lines=34> */
[----:B-----5:R-:W-:Y:S01]  /*1ca20*/  ISETP.LT.AND P1, PT, R0, UR63, !P0 ;  /* 0x0000003f00007c0c */ /* 0x020fe2000c721270 */
[C---:B------:R-:W-:Y:S01]  /*1ca30*/  VIADD R0, R9.reuse, UR31 ;  /* 0x0000001f09007c36 */ /* 0x040fe20008000000 */
[----:B------:R-:W-:Y:S01]  /*1ca40*/  LEA.HI.X.SX32 R9, R9, R2, 0x1, P6 ;  /* 0x0000000209097211 */ /* 0x000fe200030f0eff */
[----:B------:R-:W-:Y:S01]  /*1ca50*/  VIADD R24, R29, 0x32 ;  /* 0x000000321d187836 */ /* 0x000fe20000000000 */
[----:B------:R-:W5:Y:S01]  /*1ca60*/  LDCU UR31, c[0x0][0x39c] ;  /* 0x00007380ff1f77ac */ /* 0x000f620008000800 */
        /* <DEDUP_REMOVED lines=103> */
[----:B------:R-:W-:Y:S01]  /*1d0e0*/  ISETP.LT.AND P5, PT, R11, UR58, !P0 ;  /* 0x0000003a0b007c0c */ /* 0x000fe2000c7a1270 */
[----:B------:R-:W0:Y:S01]  /*1d0f0*/  LDCU UR58, c[0x0][0x3b8] ;  /* 0x00007700ff3a77ac */ /* 0x000e220008000800 */
        /* <DEDUP_REMOVED lines=12> */
[----:B---3--:R-:W-:Y:S02]  /*1d1c0*/  VIADD R10, R24, UR47 ;  /* 0x0000002f180a7c36 */ /* 0x008fe40008000000 */
[----:B------:R-:W-:Y:S01]  /*1d1d0*/  VIADD R0, R29, 0x3f ;  /* 0x0000003f1d007836 */ /* 0x000fe20000000000 */
[----:B------:R-:W-:Y:S02]  /*1d1e0*/  PRMT R11, R26, 0x7632, R11 ;  /* 0x000076321a0b7816 */ /* 0x000fe4000000000b */
[----:B------:R-:W-:Y:S01]  /*1d1f0*/  ISETP.LT.AND P3, PT, R25, UR26, !P0 ;  /* 0x0000001a19007c0c */ /* 0x000fe2000c761270 */
[----:B------:R-:W-:Y:S01]  /*1d200*/  VIADD R24, R29, 0x40 ;  /* 0x000000401d187836 */ /* 0x000fe20000000000 */
[----:B------:R-:W-:Y:S01]  /*1d210*/  ISETP.LT.AND P2, PT, R0, UR46, !P0 ;  /* 0x0000002e00007c0c */ /* 0x000fe2000c741270 */
[C---:B------:R-:W-:Y:S01]  /*1d220*/  VIADD R0, R10.reuse, UR19 ;  /* 0x000000130a007c36 */ /* 0x040fe20008000000 */
[CC--:B0-----:R-:W-:Y:S01]  /*1d230*/  LEA R8, P6, R10.reuse, R3.reuse, 0x1 ;  /* 0x000000030a087211 */ /* 0x0c1fe200078c08ff */
[----:B------:R-:W0:Y:S03]  /*1d240*/  LDCU UR47, c[0x0][0x39c] ;  /* 0x00007380ff2f77ac */ /* 0x000e260008000800 */
[----:B------:R-:W-:Y:S01]  /*1d250*/  LEA.HI.X.SX32 R9, R10, R2, 0x1, P6 ;  /* 0x000000020a097211 */ /* 0x000fe200030f0eff */
[----:B------:R-:W3:Y:S01]  /*1d260*/  LDCU UR26, c[0x0][0x3b8] ;  /* 0x00007700ff1a77ac */ /* 0x000ee20008000800 */
        /* <DEDUP_REMOVED lines=136> */
[----:B----4-:R-:W-:Y:S01]  /*1daf0*/  ISETP.LT.AND P2, PT, R25, UR52, !P0 ;  /* 0x0000003419007c0c */ /* 0x010fe2000c741270 */
        /* <DEDUP_REMOVED lines=9> */
[----:B------:R-:W0:Y:S01]  /*1db90*/  LDCU UR40, c[0x0][0x39c] ;  /* 0x00007380ff2877ac */ /* 0x000e220008000800 */
[----:B------:R-:W0:Y:S01]  /*1dba0*/  LDCU UR12, c[0x0][0x3b8] ;  /* 0x00007700ff0c77ac */ /* 0x000e220008000800 */
[CC--:B----4-:R-:W-:Y:S01]  /*1dbb0*/  LEA.HI.X.SX32 R11, R0.reuse, R2.reuse, 0x1, P6 ;  /* 0x00000002000b7211 */ /* 0x0d0fe200030f0eff */
[----:B------:R-:W-:Y:S01]  /*1dbc0*/  VIADD R9, R0, UR66 ;  /* 0x0000004200097c36 */ /* 0x000fe20008000000 */
[----:B------:R-:W-:Y:S01]  /*1dbd0*/  ISETP.LT.AND P5, PT, R24, UR53, !P0 ;  /* 0x0000003518007c0c */ /* 0x000fe2000c7a1270 */
[----:B------:R-:W-:Y:S01]  /*1dbe0*/  VIADD R0, R29, 0x51 ;  /* 0x000000511d007836 */ /* 0x000fe20000000000 */
[----:B------:R-:W4:Y:S01]  /*1dbf0*/  LDCU UR53, c[0x0][0x3b8] ;  /* 0x00007700ff3577ac */ /* 0x000f220008000800 */
        /* <DEDUP_REMOVED lines=20> */
[----:B-----5:R-:W-:-:S02]  /*1dd40*/  ISETP.LT.AND P2, PT, R9, UR31, !P0 ;  /* 0x0000001f09007c0c */ /* 0x020fc4000c741270 */
[CC--:B------:R-:W-:Y:S01]  /*1dd50*/  LEA.HI.X.SX32 R9, R0.reuse, R2.reuse, 0x1, P6 ;  /* 0x0000000200097211 */ /* 0x0c0fe200030f0eff */
[----:B------:R-:W5:Y:S01]  /*1dd60*/  LDCU UR31, c[0x0][0x39c] ;  /* 0x00007380ff1f77ac */ /* 0x000f620008000800 */
[----:B------:R-:W0:Y:S01]  /*1dd70*/  LDCU UR65, c[0x0][0x3b8] ;  /* 0x00007700ff4177ac */ /* 0x000e220008000800 */
[----:B-1----:R-:W-:Y:S01]  /*1dd80*/  VIADD R10, R0, UR32 ;  /* 0x00000020000a7c36 */ /* 0x002fe20008000000 */
[----:B------:R-:W-:Y:S01]  /*1dd90*/  PRMT R0, R28, 0x7632, R0 ;  /* 0x000076321c007816 */ /* 0x000fe20000000000 */
[----:B------:R-:W-:Y:S01]  /*1dda0*/  VIADD R11, R29, 0x54 ;  /* 0x000000541d0b7836 */ /* 0x000fe20000000000 */
[----:B------:R-:W2:Y:S01]  /*1ddb0*/  LDL.LU R28, [R1+0x5c] ;  /* 0x00005c00011c7983 */ /* 0x000ea20000300800 */
[----:B------:R-:W1:Y:S03]  /*1ddc0*/  LDCU UR32, c[0x0][0x39c] ;  /* 0x00007380ff2077ac */ /* 0x000e660008000800 */
        /* <DEDUP_REMOVED lines=134> */
[----:B------:R-:W0:Y:S01]  /*1e630*/  LDCU UR55, c[0x0][0x39c] ;  /* 0x00007380ff3777ac */ /* 0x000e220008000800 */
[----:B------:R-:W-:-:S02]  /*1e640*/  ISETP.LT.AND P1, PT, R9, UR18, !P0 ;  /* 0x0000001209007c0c */ /* 0x000fc4000c721270 */
[CC--:B------:R-:W-:Y:S01]  /*1e650*/  LEA.HI.X.SX32 R9, R0.reuse, R2.reuse, 0x1, P6 ;  /* 0x0000000200097211 */ /* 0x0c0fe200030f0eff */
[----:B------:R-:W0:Y:S01]  /*1e660*/  LDCU UR18, c[0x0][0x39c] ;  /* 0x00007380ff1277ac */ /* 0x000e220008000800 */
[----:B------:R-:W0:Y:S01]  /*1e670*/  LDCU UR28, c[0x0][0x3b8] ;  /* 0x00007700ff1c77ac */ /* 0x000e220008000800 */
[----:B---3--:R-:W-:Y:S01]  /*1e680*/  VIADD R10, R0, UR26 ;  /* 0x0000001a000a7c36 */ /* 0x008fe20008000000 */
[----:B------:R-:W-:Y:S01]  /*1e690*/  PRMT R0, R28, 0x7632, R0 ;  /* 0x000076321c007816 */ /* 0x000fe20000000000 */
[----:B------:R-:W-:Y:S01]  /*1e6a0*/  VIADD R11, R29, 0x64 ;  /* 0x000000641d0b7836 */ /* 0x000fe20000000000 */
[----:B------:R-:W3:Y:S01]  /*1e6b0*/  LDL.LU R28, [R1+0x7c] ;  /* 0x00007c00011c7983 */ /* 0x000ee20000300800 */
        /* <DEDUP_REMOVED lines=62> */
[----:B---3--:R1:W-:Y:S01]  /*1eaa0*/  @P3 STG.E.U16 desc[UR8][R10.64], R28 ;  /* 0x0000001c0a003986 */ /* 0x0083e2000c101508 */
[----:B------:R-:W-:Y:S01]  /*1eab0*/  LEA R8, P6, R0, R3, 0x1 ;  /* 0x0000000300087211 */ /* 0x000fe200078c08ff */
[----:B------:R-:W3:Y:S01]  /*1eac0*/  LDCU UR70, c[0x0][0x39c] ;  /* 0x00007380ff4677ac */ /* 0x000ee20008000800 */
        /* <DEDUP_REMOVED lines=85> */
[----:B-----5:R-:W-:Y:S01]  /*1f020*/  ISETP.LT.AND P4, PT, R11, UR31, !P0 ;  /* 0x0000001f0b007c0c */ /* 0x020fe2000c781270 */
[----:B------:R-:W-:Y:S01]  /*1f030*/  VIADD R8, R29, 0x75 ;  /* 0x000000751d087836 */ /* 0x000fe20000000000 */
[-C--:B------:R-:W-:Y:S01]  /*1f040*/  LEA.HI.X.SX32 R25, R10, R2.reuse, 0x1, P6 ;  /* 0x000000020a197211 */ /* 0x080fe200030f0eff */
[----:B------:R-:W0:Y:S01]  /*1f050*/  LDCU UR31, c[0x0][0x39c] ;  /* 0x00007380ff1f77ac */ /* 0x000e220008000800 */
[CC--:B------:R-:W-:Y:S01]  /*1f060*/  LEA R10, P6, R0.reuse, R3.reuse, 0x1 ;  /* 0x00000003000a7211 */ /* 0x0c0fe200078c08ff */
[----:B------:R-:W5:Y:S03]  /*1f070*/  LDCU UR12, c[0x0][0x3b8] ;  /* 0x00007700ff0c77ac */ /* 0x000f660008000800 */
[CC--:B------:R-:W-:Y:S01]  /*1f080*/  LEA.HI.X.SX32 R11, R0.reuse, R2.reuse, 0x1, P6 ;  /* 0x00000002000b7211 */ /* 0x0c0fe200030f0eff */
[----:B--2---:R4:W-:Y:S02]  /*1f090*/  @P3 STG.E.U16 desc[UR8][R24.64], R9 ;  /* 0x0000000918003986 */ /* 0x0049e4000c101508 */
[----:B----4-:R-:W-:Y:S01]  /*1f0a0*/  VIADD R24, R0, UR53 ;  /* 0x0000003500187c36 */ /* 0x010fe20008000000 */
[----:B------:R-:W-:Y:S01]  /*1f0b0*/  PRMT R0, R9, 0x7632, R0 ;  /* 0x0000763209007816 */ /* 0x000fe20000000000 */
[----:B------:R-:W-:Y:S01]  /*1f0c0*/  VIADD R25, R29, 0x76 ;  /* 0x000000761d197836 */ /* 0x000fe20000000000 */
[----:B------:R-:W-:Y:S01]  /*1f0d0*/  ISETP.LT.AND P3, PT, R8, UR32, !P0 ;  /* 0x0000002008007c0c */ /* 0x000fe2000c761270 */
[----:B------:R-:W2:Y:S02]  /*1f0e0*/  LDCU UR53, c[0x0][0x39c] ;  /* 0x00007380ff3577ac */ /* 0x000ea40008000800 */
[----:B------:R4:W-:Y:S01]  /*1f0f0*/  @P2 STG.E.U16 desc[UR8][R10.64], R0 ;  /* 0x000000000a002986 */ /* 0x0009e2000c101508 */
[----:B------:R-:W-:Y:S01]  /*1f100*/  ISETP.LT.AND P2, PT, R25, UR62, !P0 ;  /* 0x0000003e19007c0c */ /* 0x000fe2000c741270 */
[----:B------:R-:W0:Y:S02]  /*1f110*/  LDCU UR32, c[0x0][0x3b8] ;  /* 0x00007700ff2077ac */ /* 0x000e240008000800 */
[----:B------:R-:W2:Y:S01]  /*1f120*/  LDL.LU R25, [R1+0x94] ;  /* 0x0000940001197983 */ /* 0x000ea20000300800 */
[C---:B------:R-:W-:Y:S01]  /*1f130*/  LEA R8, P6, R24.reuse, R3, 0x1 ;  /* 0x0000000318087211 */ /* 0x040fe200078c08ff */
[----:B------:R-:W0:Y:S03]  /*1f140*/  LDCU UR62, c[0x0][0x3b8] ;  /* 0x00007700ff3e77ac */ /* 0x000e260008000800 */
[C---:B------:R-:W-:Y:S01]  /*1f150*/  LEA.HI.X.SX32 R9, R24.reuse, R2, 0x1, P6 ;  /* 0x0000000218097211 */ /* 0x040fe200030f0eff */
[----:B----4-:R-:W-:Y:S01]  /*1f160*/  VIADD R10, R24, UR66 ;  /* 0x00000042180a7c36 */ /* 0x010fe20008000000 */
[----:B------:R-:W4:Y:S01]  /*1f170*/  LDCU UR66, c[0x0][0x39c] ;  /* 0x00007380ff4277ac */ /* 0x000f220008000800 */
        /* <DEDUP_REMOVED lines=13> */
[----:B------:R-:W-:Y:S02]  /*1f250*/  VIADD R9, R0, UR65 ;  /* 0x0000004100097c36 */ /* 0x000fe40008000000 */
[----:B------:R-:W-:Y:S02]  /*1f260*/  VIADD R0, R29, 0x79 ;  /* 0x000000791d007836 */ /* 0x000fe40000000000 */
[----:B------:R2:W-:Y:S01]  /*1f270*/  @P4 STG.E.U16 desc[UR8][R10.64], R27 ;  /* 0x0000001b0a004986 */ /* 0x0005e2000c101508 */
[C---:B------:R-:W-:Y:S02]  /*1f280*/  LEA R8, P6, R9.reuse, R3, 0x1 ;  /* 0x0000000309087211 */ /* 0x040fe400078c08ff */
[----:B------:R-:W-:Y:S01]  /*1f290*/  ISETP.LT.AND P4, PT, R0, UR63, !P0 ;  /* 0x0000003f00007c0c */ /* 0x000fe2000c781270 */
[C---:B------:R-:W-:Y:S01]  /*1f2a0*/  VIADD R0, R9.reuse, UR34 ;  /* 0x0000002209007c36 */ /* 0x040fe20008000000 */
[----:B------:R-:W-:Y:S01]  /*1f2b0*/  LEA.HI.X.SX32 R9, R9, R2, 0x1, P6 ;  /* 0x0000000209097211 */ /* 0x000fe200030f0eff */
[----:B------:R-:W0:Y:S01]  /*1f2c0*/  LDCU UR63, c[0x0][0x39c] ;  /* 0x00007380ff3f77ac */ /* 0x000e220008000800 */
[----:B------:R-:W-:Y:S01]  /*1f2d0*/  ISETP.LT.AND P5, PT, R24, UR49, !P0 ;  /* 0x0000003118007c0c */ /* 0x000fe2000c7a1270 */
[----:B------:R-:W0:Y:S01]  /*1f2e0*/  LDCU UR34, c[0x0][0x3b8] ;  /* 0x00007700ff2277ac */ /* 0x000e220008000800 */
[----:B--2---:R-:W-:-:S02]  /*1f2f0*/  PRMT R11, R27, 0x7632, R11 ;  /* 0x000076321b0b7816 */ /* 0x004fc4000000000b */
[CC--:B------:R-:W-:Y:S01]  /*1f300*/  LEA R10, P6, R0.reuse, R3.reuse, 0x1 ;  /* 0x00000003000a7211 */ /* 0x0c0fe200078c08ff */
[----:B------:R-:W2:Y:S01]  /*1f310*/  LDL.LU R27, [R1+0xa8] ;  /* 0x0000a800011b7983 */ /* 0x000ea20000300800 */
[C---:B------:R-:W-:Y:S01]  /*1f320*/  VIADD R24, R29.reuse, 0x7a ;  /* 0x0000007a1d187836 */ /* 0x040fe20000000000 */
[----:B------:R-:W0:Y:S02]  /*1f330*/  LDCU UR49, c[0x0][0x3b8] ;  /* 0x00007700ff3177ac */ /* 0x000e240008000800 */
        /* <DEDUP_REMOVED lines=51> */
[----:B------:R0:W-:Y:S02]  /*1f670*/  @P2 STG.E.U16 desc[UR8][R8.64], R11 ;  /* 0x0000000b08002986 */ /* 0x0001e4000c101508 */
        /* <DEDUP_REMOVED lines=12> */
[----:B-1----:R-:W-:-:S02]  /*1f740*/  PRMT R11, R27, 0x7632, R11 ;  /* 0x000076321b0b7816 */ /* 0x002fc4000000000b */
[CC--:B------:R-:W-:Y:S01]  /*1f750*/  LEA R10, P6, R0.reuse, R3.reuse, 0x1 ;  /* 0x00000003000a7211 */ /* 0x0c0fe200078c08ff */
[----:B------:R-:W2:Y:S04]  /*1f760*/  LDL.LU R27, [R1+0xb8] ;  /* 0x0000b800011b7983 */ /* 0x000ea80000300800 */
        /* <DEDUP_REMOVED lines=12> */
[----:B-1----:R-:W-:Y:S01]  /*1f830*/  VIADD R10, R0, UR59 ;  /* 0x0000003b000a7c36 */ /* 0x002fe20008000000 */
[----:B------:R-:W-:Y:S02]  /*1f840*/  PRMT R0, R28, 0x7632, R0 ;  /* 0x000076321c007816 */ /* 0x000fe40000000000 */
[----:B------:R-:W2:Y:S04]  /*1f850*/  LDL.LU R28, [R1+0xbc] ;  /* 0x0000bc00011c7983 */ /* 0x000ea80000300800 */
[----:B------:R-:W2:Y:S04]  /*1f860*/  LDL.LU R26, [R1+0xc4] ;  /* 0x0000c400011a7983 */ /* 0x000ea80000300800 */
[----:B------:R1:W-:Y:S04]  /*1f870*/  @P3 STG.E.U16 desc[UR8][R8.64], R0 ;  /* 0x0000000008003986 */ /* 0x0003e8000c101508 */
[----:B-1----:R-:W2:Y:S01]  /*1f880*/  LDL.LU R9, [R1+0xb0] ;  /* 0x0000b00001097983 */ /* 0x002ea20000300800 */
[C---:B------:R-:W-:Y:S01]  /*1f890*/  LEA R24, P6, R10.reuse, R3, 0x1 ;  /* 0x000000030a187211 */ /* 0x040fe200078c08ff */
[C---:B------:R-:W-:Y:S01]  /*1f8a0*/  VIADD R0, R10.reuse, UR39 ;  /* 0x000000270a007c36 */ /* 0x040fe20008000000 */
[----:B------:R-:W1:Y:S01]  /*1f8b0*/  LDCU UR39, c[0x0][0x39c] ;  /* 0x00007380ff2777ac */ /* 0x000e620008000800 */
[----:B------:R-:W-:Y:S01]  /*1f8c0*/  VIADD R11, R29, 0x84 ;  /* 0x000000841d0b7836 */ /* 0x000fe20000000000 */
[----:B------:R-:W-:-:S02]  /*1f8d0*/  LEA.HI.X.SX32 R25, R10, R2, 0x1, P6 ;  /* 0x000000020a197211 */ /* 0x000fc400030f0eff */
[CC--:B------:R-:W-:Y:S02]  /*1f8e0*/  LEA R10, P6, R0.reuse, R3.reuse, 0x1 ;  /* 0x00000003000a7211 */ /* 0x0c0fe400078c08ff */
[----:B------:R-:W-:Y:S01]  /*1f8f0*/  ISETP.LT.AND P3, PT, R11, UR18, !P0 ;  /* 0x000000120b007c0c */ /* 0x000fe2000c761270 */
[----:B------:R-:W-:Y:S01]  /*1f900*/  VIADD R8, R29, 0x85 ;  /* 0x000000851d087836 */ /* 0x000fe20000000000 */
[C---:B------:R-:W-:Y:S01]  /*1f910*/  LEA.HI.X.SX32 R11, R0.reuse, R2, 0x1, P6 ;  /* 0x00000002000b7211 */ /* 0x040fe200030f0eff */
[----:B------:R-:W0:Y:S01]  /*1f920*/  LDCU UR18, c[0x0][0x3b8] ;  /* 0x00007700ff1277ac */ /* 0x000e220008000800 */
        /* <DEDUP_REMOVED lines=10> */
[----:B------:R-:W-:-:S04]  /*1f9d0*/  LEA R8, P6, R24, R3, 0x1 ;  /* 0x0000000318087211 */ /* 0x000fc800078c08ff */
[C---:B------:R-:W-:Y:S01]  /*1f9e0*/  LEA.HI.X.SX32 R9, R24.reuse, R2, 0x1, P6 ;  /* 0x0000000218097211 */ /* 0x040fe200030f0eff */
[----:B0-----:R-:W-:Y:S01]  /*1f9f0*/  VIADD R10, R24, UR47 ;  /* 0x0000002f180a7c36 */ /* 0x001fe20008000000 */
[----:B------:R-:W0:Y:S01]  /*1fa00*/  LDCU UR47, c[0x0][0x3b8] ;  /* 0x00007700ff2f77ac */ /* 0x000e220008000800 */
[----:B------:R-:W-:Y:S02]  /*1fa10*/  VIADD R0, R29, 0x87 ;  /* 0x000000871d007836 */ /* 0x000fe40000000000 */
[----:B--2---:R2:W-:Y:S03]  /*1fa20*/  @P5 STG.E.U16 desc[UR8][R8.64], R25 ;  /* 0x0000001908005986 */ /* 0x0045e6000c101508 */
[----:B------:R-:W-:Y:S01]  /*1fa30*/  ISETP.LT.AND P5, PT, R0, UR77, !P0 ;  /* 0x0000004d00007c0c */ /* 0x000fe2000c7a1270 */
[C---:B------:R-:W-:Y:S01]  /*1fa40*/  VIADD R0, R10.reuse, UR28 ;  /* 0x0000001c0a007c36 */ /* 0x040fe20008000000 */
[----:B------:R-:W-:Y:S01]  /*1fa50*/  PRMT R11, R25, 0x7632, R11 ;  /* 0x00007632190b7816 */ /* 0x000fe2000000000b */
[----:B------:R-:W-:Y:S01]  /*1fa60*/  VIADD R24, R29, 0x88 ;  /* 0x000000881d187836 */ /* 0x000fe20000000000 */
        /* <DEDUP_REMOVED lines=20> */
[----:B------:R-:W2:Y:S04]  /*1fbb0*/  LDL.LU R27, [R1+0xc8] ;  /* 0x0000c800011b7983 */ /* 0x000ea80000300800 */
        /* <DEDUP_REMOVED lines=9> */
[C---:B------:R-:W-:Y:S01]  /*1fc50*/  LEA.HI.X.SX32 R9, R0.reuse, R2, 0x1, P6 ;  /* 0x0000000200097211 */ /* 0x040fe200030f0eff */
[----:B------:R-:W1:Y:S01]  /*1fc60*/  LDCU UR41, c[0x0][0x3b8] ;  /* 0x00007700ff2977ac */ /* 0x000e620008000800 */
[----:B------:R-:W1:Y:S01]  /*1fc70*/  LDCU UR48, c[0x0][0x39c] ;  /* 0x00007380ff3077ac */ /* 0x000e620008000800 */
[----:B0-----:R-:W-:Y:S01]  /*1fc80*/  VIADD R10, R0, UR35 ;  /* 0x00000023000a7c36 */ /* 0x001fe20008000000 */
[----:B------:R-:W-:Y:S01]  /*1fc90*/  PRMT R0, R28, 0x7632, R0 ;  /* 0x000076321c007816 */ /* 0x000fe20000000000 */
[----:B------:R-:W-:Y:S01]  /*1fca0*/  VIADD R11, R29, 0x8c ;  /* 0x0000008c1d0b7836 */ /* 0x000fe20000000000 */
[----:B------:R-:W2:Y:S01]  /*1fcb0*/  LDL.LU R28, [R1+0xcc] ;  /* 0x0000cc00011c7983 */ /* 0x000ea20000300800 */
[----:B------:R-:W0:Y:S03]  /*1fcc0*/  LDCU UR35, c[0x0][0x39c] ;  /* 0x00007380ff2377ac */ /* 0x000e260008000800 */
[----:B------:R1:W-:Y:S04]  /*1fcd0*/  @P5 STG.E.U16 desc[UR8][R8.64], R0 ;  /* 0x0000000008005986 */ /* 0x0003e8000c101508 */
[----:B-1----:R-:W2:Y:S01]  /*1fce0*/  LDL.LU R9, [R1+0xc0] ;  /* 0x0000c00001097983 */ /* 0x002ea20000300800 */
[C---:B------:R-:W-:Y:S01]  /*1fcf0*/  LEA R24, P6, R10.reuse, R3, 0x1 ;  /* 0x000000030a187211 */ /* 0x040fe200078c08ff */
[----:B------:R-:W-:-:S02]  /*1fd00*/  VIADD R0, R10, UR25 ;  /* 0x000000190a007c36 */ /* 0x000fc40008000000 */
[----:B------:R-:W-:Y:S01]  /*1fd10*/  VIADD R8, R29, 0x8d ;  /* 0x0000008d1d087836 */ /* 0x000fe20000000000 */
[-C--:B------:R-:W-:Y:S01]  /*1fd20*/  LEA.HI.X.SX32 R25, R10, R2.reuse, 0x1, P6 ;  /* 0x000000020a197211 */ /* 0x080fe200030f0eff */
[----:B------:R-:W1:Y:S01]  /*1fd30*/  LDCU UR25, c[0x0][0x39c] ;  /* 0x00007380ff1977ac */ /* 0x000e620008000800 */
[CC--:B------:R-:W-:Y:S02]  /*1fd40*/  LEA R10, P6, R0.reuse, R3.reuse, 0x1 ;  /* 0x00000003000a7211 */ /* 0x0c0fe400078c08ff */
[----:B------:R-:W-:Y:S01]  /*1fd50*/  ISETP.LT.AND P5, PT, R11, UR11, !P0 ;  /* 0x0000000b0b007c0c */ /* 0x000fe2000c7a1270 */
[----:B------:R-:W0:Y:S01]  /*1fd60*/  LDCU UR11, c[0x0][0x3b8] ;  /* 0x00007700ff0b77ac */ /* 0x000e220008000800 */
[-C--:B------:R-:W-:Y:S01]  /*1fd70*/  LEA.HI.X.SX32 R11, R0, R2.reuse, 0x1, P6 ;  /* 0x00000002000b7211 */ /* 0x080fe200030f0eff */
[----:B--2---:R2:W-:Y:S01]  /*1fd80*/  @P4 STG.E.U16 desc[UR8][R24.64], R9 ;  /* 0x0000000918004986 */ /* 0x0045e2000c101508 */
[----:B---3--:R-:W-:Y:S01]  /*1fd90*/  ISETP.LT.AND P4, PT, R8, UR70, !P0 ;  /* 0x0000004608007c0c */ /* 0x008fe2000c781270 */
        /* <DEDUP_REMOVED lines=65> */
[C---:B------:R-:W-:Y:S01]  /*201b0*/  LEA.HI.X.SX32 R11, R0.reuse, R2, 0x1, P6 ;  /* 0x00000002000b7211 */ /* 0x040fe200030f0eff */
        /* <DEDUP_REMOVED lines=33> */
[----:B----4-:R-:W-:Y:S01]  /*203d0*/  ISETP.LT.AND P2, PT, R0, UR66, !P0 ;  /* 0x0000004200007c0c */ /* 0x010fe2000c741270 */
[C---:B-----5:R-:W-:Y:S01]  /*203e0*/  VIADD R0, R9.reuse, UR12 ;  /* 0x0000000c09007c36 */ /* 0x060fe20008000000 */
[----:B------:R-:W-:Y:S01]  /*203f0*/  LEA.HI.X.SX32 R9, R9, R2, 0x1, P6 ;  /* 0x0000000209097211 */ /* 0x000fe200030f0eff */
[----:B------:R-:W-:Y:S01]  /*20400*/  VIADD R24, R29, 0x9a ;  /* 0x0000009a1d187836 */ /* 0x000fe20000000000 */
[----:B------:R-:W4:Y:S01]  /*20410*/  LDCU UR17, c[0x0][0x3b8] ;  /* 0x00007700ff1177ac */ /* 0x000f220008000800 */
[----:B------:R-:W5:Y:S01]  /*20420*/  LDCU UR12, c[0x0][0x3b8] ;  /* 0x00007700ff0c77ac */ /* 0x000f620008000800 */
        /* <DEDUP_REMOVED lines=14> */
[----:B0-----:R-:W-:Y:S01]  /*20510*/  VIADD R10, R0, UR62 ;  /* 0x0000003e000a7c36 */ /* 0x001fe20008000000 */
[----:B------:R-:W-:Y:S02]  /*20520*/  PRMT R0, R28, 0x7632, R0 ;  /* 0x000076321c007816 */ /* 0x000fe40000000000 */
[----:B------:R-:W2:Y:S04]  /*20530*/  LDL.LU R28, [R1+0xec] ;  /* 0x0000ec00011c7983 */ /* 0x000ea80000300800 */
[----:B------:R0:W-:Y:S04]  /*20540*/  @P4 STG.E.U16 desc[UR8][R8.64], R0 ;  /* 0x0000000008004986 */ /* 0x0001e8000c101508 */
[----:B0-----:R-:W2:Y:S01]  /*20550*/  LDL.LU R9, [R1+0xe0] ;  /* 0x0000e00001097983 */ /* 0x001ea20000300800 */
[CC--:B------:R-:W-:Y:S01]  /*20560*/  LEA R24, P6, R10.reuse, R3.reuse, 0x1 ;  /* 0x000000030a187211 */ /* 0x0c0fe200078c08ff */
[C---:B------:R-:W-:Y:S01]  /*20570*/  VIADD R0, R10.reuse, UR23 ;  /* 0x000000170a007c36 */ /* 0x040fe20008000000 */
[----:B------:R-:W0:Y:S02]  /*20580*/  LDCU UR23, c[0x0][0x3b8] ;  /* 0x00007700ff1777ac */ /* 0x000e240008000800 */
[----:B------:R-:W-:Y:S01]  /*20590*/  LEA.HI.X.SX32 R25, R10, R2, 0x1, P6 ;  /* 0x000000020a197211 */ /* 0x000fe200030f0eff */
[C---:B------:R-:W-:Y:S01]  /*205a0*/  VIADD R11, R29.reuse, 0x9c ;  /* 0x0000009c1d0b7836 */ /* 0x040fe20000000000 */
[----:B------:R-:W-:Y:S01]  /*205b0*/  LEA R10, P6, R0, R3, 0x1 ;  /* 0x00000003000a7211 */ /* 0x000fe200078c08ff */
[----:B------:R-:W-:-:S03]  /*205c0*/  VIADD R8, R29, 0x9d ;  /* 0x0000009d1d087836 */ /* 0x000fc60000000000 */
        /* <DEDUP_REMOVED lines=58> */
[----:B------:R-:W2:Y:S04]  /*20970*/  LDL.LU R26, [R1+0x144] ;  /* 0x00014400011a7983 */ /* 0x000ea80000300800 */
[----:B------:R0:W-:Y:S04]  /*20980*/  @P1 STG.E.U16 desc[UR8][R8.64], R0 ;  /* 0x0000000008001986 */ /* 0x0001e8000c101508 */
[----:B0-----:R-:W2:Y:S01]  /*20990*/  LDL.LU R9, [R1+0x130] ;  /* 0x0001300001097983 */ /* 0x001ea20000300800 */
[C---:B------:R-:W-:Y:S01]  /*209a0*/  LEA R24, P6, R10.reuse, R3, 0x1 ;  /* 0x000000030a187211 */ /* 0x040fe200078c08ff */
[C---:B------:R-:W-:Y:S01]  /*209b0*/  VIADD R0, R10.reuse, UR27 ;  /* 0x0000001b0a007c36 */ /* 0x040fe20008000000 */
[----:B------:R-:W0:Y:S01]  /*209c0*/  LDCU UR27, c[0x0][0x3b8] ;  /* 0x00007700ff1b77ac */ /* 0x000e220008000800 */
[----:B------:R-:W-:Y:S01]  /*209d0*/  VIADD R11, R29, 0xa4 ;  /* 0x000000a41d0b7836 */ /* 0x000fe20000000000 */
[----:B------:R-:W-:-:S02]  /*209e0*/  LEA.HI.X.SX32 R25, R10, R2, 0x1, P6 ;  /* 0x000000020a197211 */ /* 0x000fc400030f0eff */
[C---:B------:R-:W-:Y:S02]  /*209f0*/  LEA R10, P6, R0.reuse, R3, 0x1 ;  /* 0x00000003000a7211 */ /* 0x040fe400078c08ff */
[----:B------:R-:W-:Y:S01]  /*20a00*/  ISETP.LT.AND P1, PT, R11, UR55, !P0 ;  /* 0x000000370b007c0c */ /* 0x000fe2000c721270 */
[----:B------:R-:W-:Y:S01]  /*20a10*/  VIADD R8, R29, 0xa5 ;  /* 0x000000a51d087836 */ /* 0x000fe20000000000 */
[C---:B------:R-:W-:Y:S01]  /*20a20*/  LEA.HI.X.SX32 R11, R0.reuse, R2, 0x1, P6 ;  /* 0x00000002000b7211 */ /* 0x040fe200030f0eff */
[----:B------:R-:W0:Y:S01]  /*20a30*/  LDCU UR55, c[0x0][0x39c] ;  /* 0x00007380ff3777ac */ /* 0x000e220008000800 */
[----:B--2---:R2:W-:Y:S02]  /*20a40*/  @P5 STG.E.U16 desc[UR8][R24.64], R9 ;  /* 0x0000000918005986 */ /* 0x0045e4000c101508 */
[----:B--2---:R-:W-:Y:S01]  /*20a50*/  VIADD R24, R0, UR57 ;  /* 0x0000003900187c36 */ /* 0x004fe20008000000 */
[----:B------:R-:W-:Y:S01]  /*20a60*/  PRMT R0, R9, 0x7632, R0 ;  /* 0x0000763209007816 */ /* 0x000fe20000000000 */
[----:B------:R-:W-:-:S04]  /*20a70*/  VIADD R25, R29, 0xa6 ;  /* 0x000000a61d197836 */ /* 0x000fc80000000000 */
[----:B------:R2:W-:Y:S01]  /*20a80*/  @P4 STG.E.U16 desc[UR8][R10.64], R0 ;  /* 0x000000000a004986 */ /* 0x0005e2000c101508 */
[----:B------:R-:W-:Y:S01]  /*20a90*/  ISETP.LT.AND P4, PT, R25, UR26, !P0 ;  /* 0x0000001a19007c0c */ /* 0x000fe2000c781270 */
[----:B------:R-:W0:Y:S02]  /*20aa0*/  LDCU UR26, c[0x0][0x39c] ;  /* 0x00007380ff1a77ac */ /* 0x000e240008000800 */
[----:B------:R-:W3:Y:S01]  /*20ab0*/  LDL.LU R25, [R1+0x134] ;  /* 0x0001340001197983 */ /* 0x000ee20000300800 */
[----:B------:R-:W-:Y:S01]  /*20ac0*/  ISETP.LT.AND P5, PT, R8, UR28, !P0 ;  /* 0x0000001c08007c0c */ /* 0x000fe2000c7a1270 */
[----:B------:R-:W0:Y:S01]  /*20ad0*/  LDCU UR28, c[0x0][0x39c] ;  /* 0x00007380ff1c77ac */ /* 0x000e220008000800 */
[----:B------:R-:W-:-:S04]  /*20ae0*/  LEA R8, P6, R24, R3, 0x1 ;  /* 0x0000000318087211 */ /* 0x000fc800078c08ff */
[C---:B------:R-:W-:Y:S01]  /*20af0*/  LEA.HI.X.SX32 R9, R24.reuse, R2, 0x1, P6 ;  /* 0x0000000218097211 */ /* 0x040fe200030f0eff */
[----:B--2---:R-:W-:Y:S01]  /*20b00*/  VIADD R10, R24, UR18 ;  /* 0x00000012180a7c36 */ /* 0x004fe20008000000 */
[----:B------:R-:W2:Y:S01]  /*20b10*/  LDCU UR18, c[0x0][0x3b8] ;  /* 0x00007700ff1277ac */ /* 0x000ea20008000800 */
[----:B------:R-:W-:Y:S02]  /*20b20*/  VIADD R0, R29, 0xa7 ;  /* 0x000000a71d007836 */ /* 0x000fe40000000000 */
[----:B---3--:R3:W-:Y:S03]  /*20b30*/  @P3 STG.E.U16 desc[UR8][R8.64], R25 ;  /* 0x0000001908003986 */ /* 0x0087e6000c101508 */
[----:B------:R-:W-:Y:S01]  /*20b40*/  ISETP.LT.AND P3, PT, R0, UR21, !P0 ;  /* 0x0000001500007c0c */ /* 0x000fe2000c761270 */
[C---:B------:R-:W-:Y:S01]  /*20b50*/  VIADD R0, R10.reuse, UR13 ;  /* 0x0000000d0a007c36 */ /* 0x040fe20008000000 */
[----:B------:R-:W-:Y:S01]  /*20b60*/  PRMT R11, R25, 0x7632, R11 ;  /* 0x00007632190b7816 */ /* 0x000fe2000000000b */
[----:B------:R-:W-:Y:S01]  /*20b70*/  VIADD R24, R29, 0xa8 ;  /* 0x000000a81d187836 */ /* 0x000fe20000000000 */
[----:B------:R-:W0:Y:S01]  /*20b80*/  LDCU UR13, c[0x0][0x3b8] ;  /* 0x00007700ff0d77ac */ /* 0x000e220008000800 */
[----:B------:R-:W0:Y:S01]  /*20b90*/  LDCU UR21, c[0x0][0x3b8] ;  /* 0x00007700ff1577ac */ /* 0x000e220008000800 */
[----:B---3--:R-:W-:-:S04]  /*20ba0*/  LEA R8, P6, R10, R3, 0x1 ;  /* 0x000000030a087211 */ /* 0x008fc800078c08ff */
[----:B------:R-:W-:Y:S02]  /*20bb0*/  LEA.HI.X.SX32 R9, R10, R2, 0x1, P6 ;  /* 0x000000020a097211 */ /* 0x000fe400030f0eff */
[----:B------:R-:W-:-:S03]  /*20bc0*/  LEA R10, P6, R0, R3, 0x1 ;  /* 0x00000003000a7211 */ /* 0x000fc600078c08ff */
[----:B------:R3:W-:Y:S02]  /*20bd0*/  @P2 STG.E.U16 desc[UR8][R8.64], R11 ;  /* 0x0000000b08002986 */ /* 0x0007e4000c101508 */
[CC--:B---3--:R-:W-:Y:S01]  /*20be0*/  LEA.HI.X.SX32 R11, R0.reuse, R2.reuse, 0x1, P6 ;  /* 0x00000002000b7211 */ /* 0x0c8fe200030f0eff */
        /* <DEDUP_REMOVED lines=10> */
[----:B---3--:R-:W-:-:S02]  /*20c90*/  PRMT R11, R27, 0x7632, R11 ;  /* 0x000076321b0b7816 */ /* 0x008fc4000000000b */
[CC--:B------:R-:W-:Y:S01]  /*20ca0*/  LEA R10, P6, R0.reuse, R3.reuse, 0x1 ;  /* 0x00000003000a7211 */ /* 0x0c0fe200078c08ff */
[----:B------:R-:W3:Y:S01]  /*20cb0*/  LDL.LU R27, [R1+0x148] ;  /* 0x00014800011b7983 */ /* 0x000ee20000300800 */
        /* <DEDUP_REMOVED lines=60> */
[----:B---3--:R3:W-:Y:S01]  /*21080*/  @P3 STG.E.U16 desc[UR8][R10.64], R27 ;  /* 0x0000001b0a003986 */ /* 0x0087e2000c101508 */
[C---:B------:R-:W-:Y:S02]  /*21090*/  LEA R8, P6, R9.reuse, R3, 0x1 ;  /* 0x0000000309087211 */ /* 0x040fe400078c08ff */
[----:B------:R-:W-:Y:S01]  /*210a0*/  ISETP.LT.AND P3, PT, R0, UR50, !P0 ;  /* 0x0000003200007c0c */ /* 0x000fe2000c761270 */
[C---:B------:R-:W-:Y:S01]  /*210b0*/  VIADD R0, R9.reuse, UR24 ;  /* 0x0000001809007c36 */ /* 0x040fe20008000000 */
[----:B------:R-:W-:Y:S01]  /*210c0*/  LEA.HI.X.SX32 R9, R9, R2, 0x1, P6 ;  /* 0x0000000209097211 */ /* 0x000fe200030f0eff */
[----:B------:R-:W-:Y:S01]  /*210d0*/  VIADD R24, R29, 0xb2 ;  /* 0x000000b21d187836 */ /* 0x000fe20000000000 */
[----:B------:R-:W0:Y:S01]  /*210e0*/  LDCU UR24, c[0x0][0x3b8] ;  /* 0x00007700ff1877ac */ /* 0x000e220008000800 */
[----:B------:R-:W0:Y:S01]  /*210f0*/  LDCU UR31, c[0x0][0x3b8] ;  /* 0x00007700ff1f77ac */ /* 0x000e220008000800 */
[----:B---3--:R-:W-:-:S02]  /*21100*/  PRMT R11, R27, 0x7632, R11 ;  /* 0x000076321b0b7816 */ /* 0x008fc4000000000b */
[CC--:B------:R-:W-:Y:S01]  /*21110*/  LEA R10, P6, R0.reuse, R3.reuse, 0x1 ;  /* 0x00000003000a7211 */ /* 0x0c0fe200078c08ff */
[----:B------:R-:W3:Y:S04]  /*21120*/  LDL.LU R27, [R1+0x158] ;  /* 0x00015800011b7983 */ /* 0x000ee80000300800 */
        /* <DEDUP_REMOVED lines=18> */
[C---:B------:R-:W-:Y:S01]  /*21250*/  LEA R24, P6, R10.reuse, R3, 0x1 ;  /* 0x000000030a187211 */ /* 0x040fe200078c08ff */
[----:B------:R-:W-:-:S03]  /*21260*/  VIADD R0, R10, UR45 ;  /* 0x0000002d0a007c36 */ /* 0x000fc60008000000 */
[-C--:B------:R-:W-:Y:S02]  /*21270*/  LEA.HI.X.SX32 R25, R10, R2.reuse, 0x1, P6 ;  /* 0x000000020a197211 */ /* 0x080fe400030f0eff */
[C---:B------:R-:W-:Y:S02]  /*21280*/  LEA R10, P6, R0.reuse, R3, 0x1 ;  /* 0x00000003000a7211 */ /* 0x040fe400078c08ff */
[----:B------:R-:W-:Y:S02]  /*21290*/  ISETP.LT.AND P5, PT, R11, UR51, !P0 ;  /* 0x000000330b007c0c */ /* 0x000fe4000c7a1270 */
[C---:B------:R-:W-:Y:S01]  /*212a0*/  LEA.HI.X.SX32 R11, R0.reuse, R2, 0x1, P6 ;  /* 0x00000002000b7211 */ /* 0x040fe200030f0eff */
[----:B--2---:R4:W-:Y:S02]  /*212b0*/  @P4 STG.E.U16 desc[UR8][R24.64], R9 ;  /* 0x0000000918004986 */ /* 0x0049e4000c101508 */
[----:B----4-:R-:W-:Y:S01]  /*212c0*/  VIADD R24, R0, UR17 ;  /* 0x0000001100187c36 */ /* 0x010fe20008000000 */
[----:B------:R-:W-:Y:S01]  /*212d0*/  PRMT R0, R9, 0x7632, R0 ;  /* 0x0000763209007816 */ /* 0x000fe20000000000 */
[----:B------:R-:W-:Y:S01]  /*212e0*/  VIADD R25, R29, 0xb6 ;  /* 0x000000b61d197836 */ /* 0x000fe20000000000 */
[----:B------:R-:W0:Y:S03]  /*212f0*/  LDCU UR17, c[0x0][0x3b8] ;  /* 0x00007700ff1177ac */ /* 0x000e260008000800 */
[----:B------:R5:W-:Y:S01]  /*21300*/  @P3 STG.E.U16 desc[UR8][R10.64], R0 ;  /* 0x000000000a003986 */ /* 0x000be2000c101508 */
[----:B------:R-:W-:-:S03]  /*21310*/  ISETP.LT.AND P3, PT, R25, UR49, !P0 ;  /* 0x0000003119007c0c */ /* 0x000fc6000c761270 */
[----:B------:R-:W2:Y:S01]  /*21320*/  LDL.LU R25, [R1+0x154] ;  /* 0x0001540001197983 */ /* 0x000ea20000300800 */
[----:B------:R-:W-:-:S05]  /*21330*/  VIADD R8, R29, 0xb5 ;  /* 0x000000b51d087836 */ /* 0x000fca0000000000 */
[----:B------:R-:W-:Y:S01]  /*21340*/  ISETP.LT.AND P4, PT, R8, UR14, !P0 ;  /* 0x0000000e08007c0c */ /* 0x000fe2000c781270 */
[----:B------:R-:W4:Y:S01]  /*21350*/  LDCU UR14, c[0x0][0x3b8] ;  /* 0x00007700ff0e77ac */ /* 0x000f220008000800 */
[CC--:B------:R-:W-:Y:S01]  /*21360*/  LEA R8, P6, R24.reuse, R3.reuse, 0x1 ;  /* 0x0000000318087211 */ /* 0x0c0fe200078c08ff */
[C---:B-----5:R-:W-:Y:S02]  /*21370*/  VIADD R10, R24.reuse, UR12 ;  /* 0x0000000c180a7c36 */ /* 0x060fe40008000000 */
[----:B------:R-:W-:Y:S01]  /*21380*/  VIADD R0, R29, 0xb7 ;  /* 0x000000b71d007836 */ /* 0x000fe20000000000 */
[----:B------:R-:W-:Y:S01]  /*21390*/  LEA.HI.X.SX32 R9, R24, R2, 0x1, P6 ;  /* 0x0000000218097211 */ /* 0x000fe200030f0eff */
[----:B------:R-:W5:Y:S04]  /*213a0*/  LDCU UR12, c[0x0][0x3b8] ;  /* 0x00007700ff0c77ac */ /* 0x000f680008000800 */
[----:B--2---:R2:W-:Y:S01]  /*213b0*/  @P2 STG.E.U16 desc[UR8][R8.64], R25 ;  /* 0x0000001908002986 */ /* 0x0045e2000c101508 */
        /* <DEDUP_REMOVED lines=44> */
[CC--:B------:R-:W-:Y:S01]  /*21680*/  LEA R24, P6, R10.reuse, R3.reuse, 0x1 ;  /* 0x000000030a187211 */ /* 0x0c0fe200078c08ff */
[C---:B------:R-:W-:Y:S01]  /*21690*/  VIADD R0, R10.reuse, UR38 ;  /* 0x000000260a007c36 */ /* 0x040fe20008000000 */
[----:B------:R-:W-:Y:S01]  /*216a0*/  ISETP.LT.AND P2, PT, R11, UR26, !P0 ;  /* 0x0000001a0b007c0c */ /* 0x000fe2000c741270 */
[----:B------:R-:W-:Y:S01]  /*216b0*/  VIADD R8, R29, 0xbd ;  /* 0x000000bd1d087836 */ /* 0x000fe20000000000 */
[-C--:B------:R-:W-:Y:S01]  /*216c0*/  LEA.HI.X.SX32 R25, R10, R2.reuse, 0x1, P6 ;  /* 0x000000020a197211 */ /* 0x080fe200030f0eff */
[----:B------:R-:W1:Y:S01]  /*216d0*/  LDCU UR26, c[0x0][0x39c] ;  /* 0x00007380ff1a77ac */ /* 0x000e620008000800 */
[CC--:B------:R-:W-:Y:S01]  /*216e0*/  LEA R10, P6, R0.reuse, R3.reuse, 0x1 ;  /* 0x00000003000a7211 */ /* 0x0c0fe200078c08ff */
[----:B------:R-:W0:Y:S03]  /*216f0*/  LDCU UR38, c[0x0][0x39c] ;  /* 0x00007380ff2677ac */ /* 0x000e260008000800 */
[-C--:B------:R-:W-:Y:S01]  /*21700*/  LEA.HI.X.SX32 R11, R0, R2.reuse, 0x1, P6 ;  /* 0x00000002000b7211 */ /* 0x080fe200030f0eff */
[----:B--2---:R2:W-:Y:S01]  /*21710*/  @P1 STG.E.U16 desc[UR8][R24.64], R9 ;  /* 0x0000000918001986 */ /* 0x0045e2000c101508 */
[----:B------:R-:W-:Y:S01]  /*21720*/  ISETP.LT.AND P1, PT, R8, UR55, !P0 ;  /* 0x0000003708007c0c */ /* 0x000fe2000c721270 */
[----:B--2---:R-:W-:Y:S01]  /*21730*/  VIADD R24, R0, UR20 ;  /* 0x0000001400187c36 */ /* 0x004fe20008000000 */
[----:B------:R-:W-:Y:S01]  /*21740*/  PRMT R0, R9, 0x7632, R0 ;  /* 0x0000763209007816 */ /* 0x000fe20000000000 */
[----:B------:R-:W-:Y:S01]  /*21750*/  VIADD R25, R29, 0xbe ;  /* 0x000000be1d197836 */ /* 0x000fe20000000000 */
[----:B------:R-:W2:Y:S02]  /*21760*/  LDCU UR20, c[0x0][0x3b8] ;  /* 0x00007700ff1477ac */ /* 0x000ea40008000800 */
[CC--:B------:R-:W-:Y:S01]  /*21770*/  LEA R8, P6, R24.reuse, R3.reuse, 0x1 ;  /* 0x0000000318087211 */ /* 0x0c0fe200078c08ff */
[----:B------:R0:W-:Y:S01]  /*21780*/  @P5 STG.E.U16 desc[UR8][R10.64], R0 ;  /* 0x000000000a005986 */ /* 0x0001e2000c101508 */
[----:B------:R-:W-:Y:S01]  /*21790*/  ISETP.LT.AND P5, PT, R25, UR25, !P0 ;  /* 0x0000001919007c0c */ /* 0x000fe2000c7a1270 */
[C---:B------:R-:W-:Y:S01]  /*217a0*/  VIADD R25, R24.reuse, UR54 ;  /* 0x0000003618197c36 */ /* 0x040fe20008000000 */
[----:B------:R-:W-:Y:S01]  /*217b0*/  LEA.HI.X.SX32 R9, R24, R2, 0x1, P6 ;  /* 0x0000000218097211 */ /* 0x000fe200030f0eff */
[----:B------:R-:W-:Y:S01]  /*217c0*/  VIADD R24, R29, 0xbf ;  /* 0x000000bf1d187836 */ /* 0x000fe20000000000 */
[----:B------:R-:W1:Y:S03]  /*217d0*/  LDCU UR25, c[0x0][0x3b8] ;  /* 0x00007700ff1977ac */ /* 0x000e660008000800 */
[----:B------:R2:W-:Y:S01]  /*217e0*/  @P4 STG.E.U16 desc[UR8][R8.64], R26 ;  /* 0x0000001a08004986 */ /* 0x0005e2000c101508 */
[----:B------:R-:W-:Y:S01]  /*217f0*/  ISETP.LT.AND P4, PT, R24, UR22, !P0 ;  /* 0x0000001618007c0c */ /* 0x000fe2000c781270 */
[----:B------:R-:W-:Y:S01]  /*21800*/  VIADD R24, R25, UR27 ;  /* 0x0000001b19187c36 */ /* 0x000fe20008000000 */
[----:B------:R-:W1:Y:S01]  /*21810*/  LDCU UR27, c[0x0][0x39c] ;  /* 0x00007380ff1b77ac */ /* 0x000e620008000800 */
[----:B0-----:R-:W-:Y:S01]  /*21820*/  PRMT R11, R26, 0x7632, R11 ;  /* 0x000076321a0b7816 */ /* 0x001fe2000000000b */
[----:B------:R-:W-:Y:S01]  /*21830*/  VIADD R0, R29, 0xc0 ;  /* 0x000000c01d007836 */ /* 0x000fe20000000000 */
[----:B------:R-:W0:Y:S01]  /*21840*/  LDCU UR22, c[0x0][0x3b8] ;  /* 0x00007700ff1677ac */ /* 0x000e220008000800 */
[----:B--2---:R-:W-:-:S04]  /*21850*/  LEA R8, P6, R25, R3, 0x1 ;  /* 0x0000000319087211 */ /* 0x004fc800078c08ff */
[----:B------:R-:W-:Y:S02]  /*21860*/  LEA.HI.X.SX32 R9, R25, R2, 0x1, P6 ;  /* 0x0000000219097211 */ /* 0x000fe400030f0eff */
[----:B------:R-:W-:-:S03]  /*21870*/  LEA R10, P6, R24, R3, 0x1 ;  /* 0x00000003180a7211 */ /* 0x000fc600078c08ff */
[----:B------:R2:W-:Y:S01]  /*21880*/  @P3 STG.E.U16 desc[UR8][R8.64], R11 ;  /* 0x0000000b08003986 */ /* 0x0005e2000c101508 */
[----:B------:R-:W-:Y:S01]  /*21890*/  ISETP.LT.AND P3, PT, R0, UR29, !P0 ;  /* 0x0000001d00007c0c */ /* 0x000fe2000c761270 */
[----:B------:R-:W-:Y:S01]  /*218a0*/  VIADD R0, R29, 0xc1 ;  /* 0x000000c11d007836 */ /* 0x000fe20000000000 */
[----:B------:R-:W0:Y:S01]  /*218b0*/  LDCU UR29, c[0x0][0x39c] ;  /* 0x00007380ff1d77ac */ /* 0x000e220008000800 */
[C---:B--2---:R-:W-:Y:S01]  /*218c0*/  LEA.HI.X.SX32 R11, R24.reuse, R2, 0x1, P6 ;  /* 0x00000002180b7211 */ /* 0x044fe200030f0eff */
[----:B------:R-:W-:Y:S01]  /*218d0*/  VIADD R24, R24, UR18 ;  /* 0x0000001218187c36 */ /* 0x000fe20008000000 */
[----:B------:R-:W2:Y:S03]  /*218e0*/  LDCU UR18, c[0x0][0x3b8] ;  /* 0x00007700ff1277ac */ /* 0x000ea60008000800 */
[----:B---3--:R3:W-:Y:S01]  /*218f0*/  @P2 STG.E.U16 desc[UR8][R10.64], R27 ;  /* 0x0000001b0a002986 */ /* 0x0087e2000c101508 */
[----:B------:R-:W-:-:S02]  /*21900*/  LEA R8, P6, R24, R3, 0x1 ;  /* 0x0000000318087211 */ /* 0x000fc400078c08ff */
[----:B------:R-:W-:Y:S01]  /*21910*/  ISETP.LT.AND P2, PT, R0, UR11, !P0 ;  /* 0x0000000b00007c0c */ /* 0x000fe2000c741270 */
[C---:B------:R-:W-:Y:S01]  /*21920*/  VIADD R0, R24.reuse, UR13 ;  /* 0x0000000d18007c36 */ /* 0x040fe20008000000 */
[----:B------:R-:W-:Y:S01]  /*21930*/  LEA.HI.X.SX32 R9, R24, R2, 0x1, P6 ;  /* 0x0000000218097211 */ /* 0x000fe200030f0eff */
[----:B------:R-:W-:Y:S01]  /*21940*/  VIADD R25, R29, 0xc3 ;  /* 0x000000c31d197836 */ /* 0x000fe20000000000 */
[----:B------:R-:W0:Y:S01]  /*21950*/  LDCU UR11, c[0x0][0x3b8] ;  /* 0x00007700ff0b77ac */ /* 0x000e220008000800 */
[----:B------:R-:W0:Y:S01]  /*21960*/  LDCU UR13, c[0x0][0x3b8] ;  /* 0x00007700ff0d77ac */ /* 0x000e220008000800 */
[----:B---3--:R-:W-:Y:S02]  /*21970*/  PRMT R11, R27, 0x7632, R11 ;  /* 0x000076321b0b7816 */ /* 0x008fe4000000000b */
[----:B------:R-:W-:-:S03]  /*21980*/  LEA R10, P6, R0, R3, 0x1 ;  /* 0x00000003000a7211 */ /* 0x000fc600078c08ff */
[----:B------:R3:W-:Y:S02]  /*21990*/  @P1 STG.E.U16 desc[UR8][R8.64], R11 ;  /* 0x0000000b08001986 */ /* 0x0007e4000c101508 */
[----:B---3--:R-:W-:Y:S02]  /*219a0*/  LEA.HI.X.SX32 R11, R0, R2, 0x1, P6 ;  /* 0x00000002000b7211 */ /* 0x008fe400030f0eff */
[----:B------:R-:W-:-:S03]  /*219b0*/  PRMT R9, R28, 0x7632, R9 ;  /* 0x000076321c097816 */ /* 0x000fc60000000009 */
[----:B------:R3:W-:Y:S04]  /*219c0*/  @P5 STG.E.U16 desc[UR8][R10.64], R28 ;  /* 0x0000001c0a005986 */ /* 0x0007e8000c101508 */
[----:B---3--:R-:W3:Y:S01]  /*219d0*/  LDL.LU R28, [R1+0x180] ;  /* 0x00018000011c7983 */ /* 0x008ee20000300800 */
[----:B------:R-:W-:Y:S02]  /*219e0*/  VIADD R24, R29, 0xc2 ;  /* 0x000000c21d187836 */ /* 0x000fe40000000000 */
[----:B------:R-:W-:Y:S01]  /*219f0*/  VIADD R0, R0, UR21 ;  /* 0x0000001500007c36 */ /* 0x000fe20008000000 */
[----:B------:R-:W-:Y:S01]  /*21a00*/  ISETP.LT.AND P5, PT, R25, UR36, !P0 ;  /* 0x0000002419007c0c */ /* 0x000fe2000c7a1270 */
[----:B------:R-:W0:Y:S01]  /*21a10*/  LDCU UR21, c[0x0][0x39c] ;  /* 0x00007380ff1577ac */ /* 0x000e220008000800 */
[----:B------:R-:W-:Y:S01]  /*21a20*/  ISETP.LT.AND P1, PT, R24, UR35, !P0 ;  /* 0x0000002318007c0c */ /* 0x000fe2000c721270 */
[C---:B------:R-:W-:Y:S01]  /*21a30*/  VIADD R26, R0.reuse, UR6 ;  /* 0x00000006001a7c36 */ /* 0x040fe20008000000 */
[CC--:B------:R-:W-:Y:S01]  /*21a40*/  LEA R24, P6, R0.reuse, R3.reuse, 0x1 ;  /* 0x0000000300187211 */ /* 0x0c0fe200078c08ff */
[----:B------:R-:W0:Y:S03]  /*21a50*/  LDCU UR35, c[0x0][0x39c] ;  /* 0x00007380ff2377ac */ /* 0x000e260008000800 */
[-C--:B------:R-:W-:Y:S01]  /*21a60*/  LEA.HI.X.SX32 R25, R0, R2.reuse, 0x1, P6 ;  /* 0x0000000200197211 */ /* 0x080fe200030f0eff */
[C---:B------:R-:W-:Y:S01]  /*21a70*/  VIADD R0, R29.reuse, 0xc4 ;  /* 0x000000c41d007836 */ /* 0x040fe20000000000 */
[-C--:B------:R-:W-:Y:S01]  /*21a80*/  LEA R8, P6, R26, R3.reuse, 0x1 ;  /* 0x000000031a087211 */ /* 0x080fe200078c08ff */
[----:B------:R-:W0:Y:S02]  /*21a90*/  LDCU UR36, c[0x0][0x39c] ;  /* 0x00007380ff2477ac */ /* 0x000e240008000800 */
[----:B------:R1:W-:Y:S01]  /*21aa0*/  @P4 STG.E.U16 desc[UR8][R24.64], R9 ;  /* 0x0000000918004986 */ /* 0x0003e2000c101508 */
[----:B------:R-:W-:Y:S01]  /*21ab0*/  ISETP.LT.AND P4, PT, R0, UR41, !P0 ;  /* 0x0000002900007c0c */ /* 0x000fe2000c781270 */
[----:B------:R-:W-:Y:S01]  /*21ac0*/  VIADD R0, R29, 0xc5 ;  /* 0x000000c51d007836 */ /* 0x000fe20000000000 */
[----:B------:R-:W0:Y:S01]  /*21ad0*/  LDCU UR6, c[0x0][0x3b8] ;  /* 0x00007700ff0677ac */ /* 0x000e220008000800 */
[CC--:B-1----:R-:W-:Y:S01]  /*21ae0*/  LEA.HI.X.SX32 R9, R26.reuse, R2.reuse, 0x1, P6 ;  /* 0x000000021a097211 */ /* 0x0c2fe200030f0eff */
[----:B------:R-:W-:Y:S01]  /*21af0*/  VIADD R26, R26, UR19 ;  /* 0x000000131a1a7c36 */ /* 0x000fe20008000000 */
[----:B------:R-:W1:Y:S03]  /*21b00*/  LDCU UR19, c[0x0][0x3b8] ;  /* 0x00007700ff1377ac */ /* 0x000e660008000800 */
[----:B------:R0:W-:Y:S01]  /*21b10*/  @P3 STG.E.U16 desc[UR8][R8.64], R4 ;  /* 0x0000000408003986 */ /* 0x0001e2000c101508 */
[----:B------:R-:W-:Y:S01]  /*21b20*/  ISETP.LT.AND P3, PT, R0, UR42, !P0 ;  /* 0x0000002a00007c0c */ /* 0x000fe2000c761270 */
[C---:B------:R-:W-:Y:S01]  /*21b30*/  VIADD R0, R26.reuse, UR4 ;  /* 0x000000041a007c36 */ /* 0x040fe20008000000 */
[C---:B------:R-:W-:Y:S01]  /*21b40*/  LEA R10, P6, R26.reuse, R3, 0x1 ;  /* 0x000000031a0a7211 */ /* 0x040fe200078c08ff */
[----:B------:R-:W1:Y:S03]  /*21b50*/  LDCU UR4, c[0x0][0x3b8] ;  /* 0x00007700ff0477ac */ /* 0x000e660008000800 */
[----:B------:R-:W-:-:S02]  /*21b60*/  LEA.HI.X.SX32 R11, R26, R2, 0x1, P6 ;  /* 0x000000021a0b7211 */ /* 0x000fc400030f0eff */
[----:B------:R-:W-:-:S04]  /*21b70*/  LEA R24, P6, R0, R3, 0x1 ;  /* 0x0000000300187211 */ /* 0x000fc800078c08ff */
[CC--:B------:R-:W-:Y:S01]  /*21b80*/  LEA.HI.X.SX32 R25, R0.reuse, R2.reuse, 0x1, P6 ;  /* 0x0000000200197211 */ /* 0x0c0fe200030f0eff */
[----:B------:R-:W-:Y:S01]  /*21b90*/  VIADD R0, R0, UR7 ;  /* 0x0000000700007c36 */ /* 0x000fe20008000000 */
[----:B0-----:R-:W-:Y:S01]  /*21ba0*/  PRMT R9, R4, 0x7632, R9 ;  /* 0x0000763204097816 */ /* 0x001fe20000000009 */
[C---:B------:R-:W-:Y:S01]  /*21bb0*/  VIADD R4, R29.reuse, 0xc7 ;  /* 0x000000c71d047836 */ /* 0x040fe20000000000 */
[----:B------:R-:W0:Y:S02]  /*21bc0*/  LDCU UR7, c[0x0][0x3b8] ;  /* 0x00007700ff0777ac */ /* 0x000e240008000800 */
[----:B------:R-:W-:Y:S01]  /*21bd0*/  LEA R8, P6, R0, R3, 0x1 ;  /* 0x0000000300087211 */ /* 0x000fe200078c08ff */
[----:B------:R1:W-:Y:S04]  /*21be0*/  @P2 STG.E.U16 desc[UR8][R10.64], R9 ;  /* 0x000000090a002986 */ /* 0x0003e8000c101508 */
[----:B------:R0:W-:Y:S01]  /*21bf0*/  @P1 STG.E.U16 desc[UR8][R24.64], R5 ;  /* 0x0000000518001986 */ /* 0x0001e2000c101508 */
[----:B------:R-:W-:Y:S01]  /*21c00*/  ISETP.LT.AND P1, PT, R4, UR43, !P0 ;  /* 0x0000002b04007c0c */ /* 0x000fe2000c721270 */
[C---:B------:R-:W-:Y:S01]  /*21c10*/  VIADD R4, R0.reuse, UR30 ;  /* 0x0000001e00047c36 */ /* 0x040fe20008000000 */
[----:B------:R-:W0:Y:S01]  /*21c20*/  LDCU UR30, c[0x0][0x39c] ;  /* 0x00007380ff1e77ac */ /* 0x000e220008000800 */
[----:B-1----:R-:W-:Y:S01]  /*21c30*/  LEA.HI.X.SX32 R9, R0, R2, 0x1, P6 ;  /* 0x0000000200097211 */ /* 0x002fe200030f0eff */
[----:B------:R-:W-:Y:S01]  /*21c40*/  VIADD R0, R29, 0xc8 ;  /* 0x000000c81d007836 */ /* 0x000fe20000000000 */
[----:B------:R-:W-:-:S02]  /*21c50*/  PRMT R11, R5, 0x7632, R11 ;  /* 0x00007632050b7816 */ /* 0x000fc4000000000b */
[----:B------:R-:W-:-:S03]  /*21c60*/  LEA R10, P6, R4, R3, 0x1 ;  /* 0x00000003040a7211 */ /* 0x000fc600078c08ff */
[----:B------:R1:W-:Y:S01]  /*21c70*/  @P5 STG.E.U16 desc[UR8][R8.64], R11 ;  /* 0x0000000b08005986 */ /* 0x0003e2000c101508 */
[----:B------:R-:W-:Y:S01]  /*21c80*/  ISETP.LT.AND P5, PT, R0, UR44, !P0 ;  /* 0x0000002c00007c0c */ /* 0x000fe2000c7a1270 */
[----:B------:R-:W-:Y:S01]  /*21c90*/  VIADD R0, R4, UR5 ;  /* 0x0000000504007c36 */ /* 0x000fe20008000000 */
[----:B------:R-:W2:Y:S01]  /*21ca0*/  LDCU UR5, c[0x0][0x3b8] ;  /* 0x00007700ff0577ac */ /* 0x000ea20008000800 */
[C---:B------:R-:W-:Y:S02]  /*21cb0*/  VIADD R26, R29.reuse, 0xc6 ;  /* 0x000000c61d1a7836 */ /* 0x040fe40000000000 */
[----:B0-----:R-:W-:Y:S02]  /*21cc0*/  VIADD R5, R29, 0xc9 ;  /* 0x000000c91d057836 */ /* 0x001fe40000000000 */
[----:B------:R-:W-:Y:S01]  /*21cd0*/  VIADD R24, R0, UR24 ;  /* 0x0000001800187c36 */ /* 0x000fe20008000000 */
[----:B-1----:R-:W-:Y:S01]  /*21ce0*/  LEA.HI.X.SX32 R11, R4, R2, 0x1, P6 ;  /* 0x00000002040b7211 */ /* 0x002fe200030f0eff */
[----:B------:R-:W0:Y:S01]  /*21cf0*/  LDCU UR24, c[0x0][0x39c] ;  /* 0x00007380ff1877ac */ /* 0x000e220008000800 */
[----:B------:R-:W-:-:S02]  /*21d00*/  LEA R4, P6, R0, R3, 0x1 ;  /* 0x0000000300047211 */ /* 0x000fc400078c08ff */
[----:B------:R-:W-:Y:S01]  /*21d10*/  ISETP.LT.AND P2, PT, R26, UR40, !P0 ;  /* 0x000000281a007c0c */ /* 0x000fe2000c741270 */
[----:B------:R-:W-:Y:S01]  /*21d20*/  @P4 STG.E.U16 desc[UR8][R10.64], R6 ;  /* 0x000000060a004986 */ /* 0x000fe2000c101508 */
[----:B------:R-:W-:Y:S01]  /*21d30*/  ISETP.LT.AND P4, PT, R5, UR32, !P0 ;  /* 0x0000002005007c0c */ /* 0x000fe2000c781270 */
[----:B------:R-:W1:Y:S01]  /*21d40*/  LDCU UR32, c[0x0][0x39c] ;  /* 0x00007380ff2077ac */ /* 0x000e620008000800 */
[----:B------:R-:W-:Y:S01]  /*21d50*/  LEA.HI.X.SX32 R5, R0, R2, 0x1, P6 ;  /* 0x0000000200057211 */ /* 0x000fe200030f0eff */
[----:B------:R-:W-:Y:S01]  /*21d60*/  VIADD R0, R29, 0xca ;  /* 0x000000ca1d007836 */ /* 0x000fe20000000000 */
[----:B------:R-:W-:Y:S02]  /*21d70*/  PRMT R9, R6, 0x7632, R9 ;  /* 0x0000763206097816 */ /* 0x000fe40000000009 */
[----:B------:R-:W-:-:S03]  /*21d80*/  LEA R8, P6, R24, R3, 0x1 ;  /* 0x0000000318087211 */ /* 0x000fc600078c08ff */
[----:B------:R0:W-:Y:S01]  /*21d90*/  @P3 STG.E.U16 desc[UR8][R4.64], R9 ;  /* 0x0000000904003986 */ /* 0x0001e2000c101508 */
[----:B------:R-:W-:Y:S01]  /*21da0*/  ISETP.LT.AND P3, PT, R0, UR33, !P0 ;  /* 0x0000002100007c0c */ /* 0x000fe2000c761270 */
[C---:B------:R-:W-:Y:S01]  /*21db0*/  VIADD R0, R29.reuse, 0xcb ;  /* 0x000000cb1d007836 */ /* 0x040fe20000000000 */
[CC--:B0-----:R-:W-:Y:S01]  /*21dc0*/  LEA.HI.X.SX32 R9, R24.reuse, R2.reuse, 0x1, P6 ;  /* 0x0000000218097211 */ /* 0x0c1fe200030f0eff */
[----:B------:R-:W-:Y:S01]  /*21dd0*/  VIADD R24, R24, UR31 ;  /* 0x0000001f18187c36 */ /* 0x000fe20008000000 */
[----:B------:R-:W0:Y:S03]  /*21de0*/  LDCU UR31, c[0x0][0x39c] ;  /* 0x00007380ff1f77ac */ /* 0x000e260008000800 */
[----:B------:R1:W-:Y:S01]  /*21df0*/  @P2 STG.E.U16 desc[UR8][R8.64], R7 ;  /* 0x0000000708002986 */ /* 0x0003e2000c101508 */
[----:B------:R-:W-:Y:S01]  /*21e00*/  ISETP.LT.AND P2, PT, R0, UR34, !P0 ;  /* 0x0000002200007c0c */ /* 0x000fe2000c741270 */
[C---:B----4-:R-:W-:Y:S01]  /*21e10*/  VIADD R0, R24.reuse, UR14 ;  /* 0x0000000e18007c36 */ /* 0x050fe20008000000 */
[C---:B------:R-:W-:Y:S01]  /*21e20*/  LEA R10, P6, R24.reuse, R3, 0x1 ;  /* 0x00000003180a7211 */ /* 0x040fe200078c08ff */
[----:B------:R-:W-:Y:S01]  /*21e30*/  VIADD R4, R29, 0xcc ;  /* 0x000000cc1d047836 */ /* 0x000fe20000000000 */
[----:B------:R-:W4:Y:S02]  /*21e40*/  LDCU UR14, c[0x0][0x3b8] ;  /* 0x00007700ff0e77ac */ /* 0x000f240008000800 */
[----:B------:R-:W-:-:S02]  /*21e50*/  LEA.HI.X.SX32 R11, R24, R2, 0x1, P6 ;  /* 0x00000002180b7211 */ /* 0x000fc400030f0eff */
[CC--:B------:R-:W-:Y:S02]  /*21e60*/  LEA R24, P6, R0.reuse, R3.reuse, 0x1 ;  /* 0x0000000300187211 */ /* 0x0c0fe400078c08ff */
[----:B-1----:R-:W-:Y:S02]  /*21e70*/  PRMT R9, R7, 0x7632, R9 ;  /* 0x0000763207097816 */ /* 0x002fe40000000009 */
[CC--:B------:R-:W-:Y:S01]  /*21e80*/  LEA.HI.X.SX32 R25, R0.reuse, R2.reuse, 0x1, P6 ;  /* 0x0000000200197211 */ /* 0x0c0fe200030f0eff */
[----:B-----5:R-:W-:Y:S01]  /*21e90*/  VIADD R0, R0, UR12 ;  /* 0x0000000c00007c36 */ /* 0x020fe20008000000 */
[----:B------:R-:W1:Y:S01]  /*21ea0*/  LDCU UR12, c[0x0][0x3b8] ;  /* 0x00007700ff0c77ac */ /* 0x000e620008000800 */
[----:B------:R5:W-:Y:S01]  /*21eb0*/  @P1 STG.E.U16 desc[UR8][R10.64], R9 ;  /* 0x000000090a001986 */ /* 0x000be2000c101508 */
[----:B------:R-:W-:Y:S01]  /*21ec0*/  VIADD R5, R29, 0xcd ;  /* 0x000000cd1d057836 */ /* 0x000fe20000000000 */
[----:B------:R-:W-:Y:S01]  /*21ed0*/  ISETP.LT.AND P1, PT, R4, UR28, !P0 ;  /* 0x0000001c04007c0c */ /* 0x000fe2000c721270 */
[C---:B------:R-:W-:Y:S01]  /*21ee0*/  VIADD R6, R0.reuse, UR16 ;  /* 0x0000001000067c36 */ /* 0x040fe20008000000 */
[CC--:B------:R-:W-:Y:S01]  /*21ef0*/  LEA R4, P6, R0.reuse, R3.reuse, 0x1 ;  /* 0x0000000300047211 */ /* 0x0c0fe200078c08ff */
[----:B------:R-:W-:Y:S01]  /*21f00*/  @P5 STG.E.U16 desc[UR8][R24.64], R12 ;  /* 0x0000000c18005986 */ /* 0x000fe2000c101508 */
[----:B------:R-:W-:Y:S01]  /*21f10*/  ISETP.LT.AND P5, PT, R5, UR26, !P0 ;  /* 0x0000001a05007c0c */ /* 0x000fe2000c7a1270 */
[C---:B------:R-:W-:Y:S01]  /*21f20*/  VIADD R7, R29.reuse, 0xcf ;  /* 0x000000cf1d077836 */ /* 0x040fe20000000000 */
[----:B------:R-:W-:Y:S01]  /*21f30*/  LEA.HI.X.SX32 R5, R0, R2, 0x1, P6 ;  /* 0x0000000200057211 */ /* 0x000fe200030f0eff */
[----:B------:R-:W-:Y:S01]  /*21f40*/  VIADD R0, R29, 0xce ;  /* 0x000000ce1d007836 */ /* 0x000fe20000000000 */
[----:B-----5:R-:W-:Y:S01]  /*21f50*/  PRMT R9, R12, 0x7632, R9 ;  /* 0x000076320c097816 */ /* 0x020fe20000000009 */
[----:B------:R-:W5:Y:S01]  /*21f60*/  LDCU UR26, c[0x0][0x39c] ;  /* 0x00007380ff1a77ac */ /* 0x000f620008000800 */
[----:B------:R-:W-:-:S03]  /*21f70*/  LEA R8, P6, R6, R3, 0x1 ;  /* 0x0000000306087211 */ /* 0x000fc600078c08ff */
[----:B------:R0:W-:Y:S01]  /*21f80*/  @P4 STG.E.U16 desc[UR8][R4.64], R9 ;  /* 0x0000000904004986 */ /* 0x0001e2000c101508 */
[----:B------:R-:W-:Y:S01]  /*21f90*/  ISETP.LT.AND P4, PT, R0, UR37, !P0 ;  /* 0x0000002500007c0c */ /* 0x000fe2000c781270 */
[----:B------:R-:W-:Y:S01]  /*21fa0*/  VIADD R0, R6, UR17 ;  /* 0x0000001106007c36 */ /* 0x000fe20008000000 */
[----:B------:R-:W1:Y:S03]  /*21fb0*/  LDCU UR28, c[0x0][0x39c] ;  /* 0x00007380ff1c77ac */ /* 0x000e660008000800 */
[----:B------:R-:W-:Y:S01]  /*21fc0*/  VIADD R10, R0, UR15 ;  /* 0x0000000f000a7c36 */ /* 0x000fe20008000000 */
[----:B------:R-:W1:Y:S01]  /*21fd0*/  LDCU UR16, c[0x0][0x3b8] ;  /* 0x00007700ff1077ac */ /* 0x000e620008000800 */
[----:B------:R-:W1:Y:S01]  /*21fe0*/  LDCU UR15, c[0x0][0x3b8] ;  /* 0x00007700ff0f77ac */ /* 0x000e620008000800 */
[-C--:B0-----:R-:W-:Y:S02]  /*21ff0*/  LEA.HI.X.SX32 R9, R6, R2.reuse, 0x1, P6 ;  /* 0x0000000206097211 */ /* 0x081fe400030f0eff */
[C---:B------:R-:W-:Y:S01]  /*22000*/  LEA R6, P6, R0.reuse, R3, 0x1 ;  /* 0x0000000300067211 */ /* 0x040fe200078c08ff */
[----:B------:R-:W0:Y:S02]  /*22010*/  LDCU UR17, c[0x0][0x3b8] ;  /* 0x00007700ff1177ac */ /* 0x000e240008000800 */
[----:B------:R-:W-:Y:S01]  /*22020*/  @P3 STG.E.U16 desc[UR8][R8.64], R13 ;  /* 0x0000000d08003986 */ /* 0x000fe2000c101508 */
[----:B------:R-:W-:Y:S01]  /*22030*/  ISETP.LT.AND P3, PT, R7, UR27, !P0 ;  /* 0x0000001b07007c0c */ /* 0x000fe2000c761270 */
[----:B------:R-:W0:Y:S01]  /*22040*/  LDCU UR27, c[0x0][0x39c] ;  /* 0x00007380ff1b77ac */ /* 0x000e220008000800 */
[----:B------:R-:W-:Y:S01]  /*22050*/  LEA.HI.X.SX32 R7, R0, R2, 0x1, P6 ;  /* 0x0000000200077211 */ /* 0x000fe200030f0eff */
[----:B------:R-:W-:Y:S01]  /*22060*/  VIADD R0, R29, 0xd0 ;  /* 0x000000d01d007836 */ /* 0x000fe20000000000 */
[----:B------:R-:W-:-:S02]  /*22070*/  PRMT R5, R13, 0x7632, R5 ;  /* 0x000076320d057816 */ /* 0x000fc40000000005 */
[----:B------:R-:W-:-:S03]  /*22080*/  LEA R4, P6, R10, R3, 0x1 ;  /* 0x000000030a047211 */ /* 0x000fc600078c08ff */
[----:B------:R0:W-:Y:S01]  /*22090*/  @P2 STG.E.U16 desc[UR8][R6.64], R5 ;  /* 0x0000000506002986 */ /* 0x0001e2000c101508 */
[----:B------:R-:W-:Y:S01]  /*220a0*/  ISETP.LT.AND P2, PT, R0, UR29, !P0 ;  /* 0x0000001d00007c0c */ /* 0x000fe2000c741270 */
[----:B------:R-:W-:Y:S01]  /*220b0*/  VIADD R0, R29, 0xd1 ;  /* 0x000000d11d007836 */ /* 0x000fe20000000000 */
[----:B------:R-:W1:Y:S01]  /*220c0*/  LDCU UR29, c[0x0][0x39c] ;  /* 0x00007380ff1d77ac */ /* 0x000e620008000800 */
[C---:B0-----:R-:W-:Y:S01]  /*220d0*/  LEA.HI.X.SX32 R5, R10.reuse, R2, 0x1, P6 ;  /* 0x000000020a057211 */ /* 0x041fe200030f0eff */
[----:B------:R-:W-:Y:S01]  /*220e0*/  VIADD R10, R10, UR23 ;  /* 0x000000170a0a7c36 */ /* 0x000fe20008000000 */
[----:B------:R-:W-:Y:S01]  /*220f0*/  PRMT R7, R14, 0x7632, R7 ;  /* 0x000076320e077816 */ /* 0x000fe20000000007 */
[----:B------:R-:W0:Y:S02]  /*22100*/  LDCU UR23, c[0x0][0x39c] ;  /* 0x00007380ff1777ac */ /* 0x000e240008000800 */
[----:B------:R1:W-:Y:S01]  /*22110*/  @P1 STG.E.U16 desc[UR8][R4.64], R14 ;  /* 0x0000000e04001986 */ /* 0x0003e2000c101508 */
[----:B------:R-:W-:-:S02]  /*22120*/  LEA R8, P6, R10, R3, 0x1 ;  /* 0x000000030a087211 */ /* 0x000fc400078c08ff */
[----:B------:R-:W-:Y:S01]  /*22130*/  ISETP.LT.AND P1, PT, R0, UR35, !P0 ;  /* 0x0000002300007c0c */ /* 0x000fe2000c721270 */
[C---:B------:R-:W-:Y:S01]  /*22140*/  VIADD R0, R10.reuse, UR20 ;  /* 0x000000140a007c36 */ /* 0x040fe20008000000 */
[----:B------:R-:W-:Y:S01]  /*22150*/  LEA.HI.X.SX32 R9, R10, R2, 0x1, P6 ;  /* 0x000000020a097211 */ /* 0x000fe200030f0eff */
[----:B------:R-:W0:Y:S03]  /*22160*/  LDCU UR20, c[0x0][0x3b8] ;  /* 0x00007700ff1477ac */ /* 0x000e260008000800 */
[----:B------:R-:W-:Y:S01]  /*22170*/  LEA R6, P6, R0, R3, 0x1 ;  /* 0x0000000300067211 */ /* 0x000fe200078c08ff */
[----:B------:R2:W-:Y:S01]  /*22180*/  @P5 STG.E.U16 desc[UR8][R8.64], R7 ;  /* 0x0000000708005986 */ /* 0x0005e2000c101508 */
[C---:B------:R-:W-:Y:S02]  /*22190*/  VIADD R10, R29.reuse, 0xd2 ;  /* 0x000000d21d0a7836 */ /* 0x040fe40000000000 */
[----:B-1----:R-:W-:-:S03]  /*221a0*/  VIADD R5, R29, 0xd3 ;  /* 0x000000d31d057836 */ /* 0x002fc60000000000 */
[----:B------:R-:W-:Y:S01]  /*221b0*/  ISETP.LT.AND P5, PT, R10, UR21, !P0 ;  /* 0x000000150a007c0c */ /* 0x000fe2000c7a1270 */
[----:B------:R-:W1:Y:S01]  /*221c0*/  LDCU UR21, c[0x0][0x3b8] ;  /* 0x00007700ff1577ac */ /* 0x000e620008000800 */
[CC--:B--2---:R-:W-:Y:S01]  /*221d0*/  LEA.HI.X.SX32 R7, R0.reuse, R2.reuse, 0x1, P6 ;  /* 0x0000000200077211 */ /* 0x0c4fe200030f0eff */
[----:B------:R-:W-:Y:S01]  /*221e0*/  VIADD R0, R0, UR22 ;  /* 0x0000001600007c36 */ /* 0x000fe20008000000 */
[----:B------:R-:W2:Y:S03]  /*221f0*/  LDCU UR22, c[0x0][0x39c] ;  /* 0x00007380ff1677ac */ /* 0x000ea60008000800 */
[C---:B------:R-:W-:Y:S01]  /*22200*/  VIADD R10, R0.reuse, UR25 ;  /* 0x00000019000a7c36 */ /* 0x040fe20008000000 */
[CC--:B------:R-:W-:Y:S01]  /*22210*/  LEA R4, P6, R0.reuse, R3.reuse, 0x1 ;  /* 0x0000000300047211 */ /* 0x0c0fe200078c08ff */
[----:B------:R0:W-:Y:S01]  /*22220*/  @P4 STG.E.U16 desc[UR8][R6.64], R15 ;  /* 0x0000000f06004986 */ /* 0x0001e2000c101508 */
[----:B------:R-:W-:Y:S01]  /*22230*/  ISETP.LT.AND P4, PT, R5, UR36, !P0 ;  /* 0x0000002405007c0c */ /* 0x000fe2000c781270 */
[----:B------:R-:W1:Y:S01]  /*22240*/  LDCU UR25, c[0x0][0x39c] ;  /* 0x00007380ff1977ac */ /* 0x000e620008000800 */
[----:B------:R-:W-:Y:S01]  /*22250*/  LEA.HI.X.SX32 R5, R0, R2, 0x1, P6 ;  /* 0x0000000200057211 */ /* 0x000fe200030f0eff */
[----:B------:R-:W-:Y:S01]  /*22260*/  VIADD R0, R29, 0xd4 ;  /* 0x000000d41d007836 */ /* 0x000fe20000000000 */
[----:B------:R-:W-:-:S02]  /*22270*/  LEA R8, P6, R10, R3, 0x1 ;  /* 0x000000030a087211 */ /* 0x000fc400078c08ff */
[----:B0-----:R-:W-:Y:S02]  /*22280*/  PRMT R7, R15, 0x7632, R7 ;  /* 0x000076320f077816 */ /* 0x001fe40000000007 */
[CC--:B------:R-:W-:Y:S01]  /*22290*/  LEA.HI.X.SX32 R9, R10.reuse, R2.reuse, 0x1, P6 ;  /* 0x000000020a097211 */ /* 0x0c0fe200030f0eff */
[----:B------:R-:W-:Y:S01]  /*222a0*/  VIADD R10, R10, UR11 ;  /* 0x0000000b0a0a7c36 */ /* 0x000fe20008000000 */
[----:B------:R-:W0:Y:S01]  /*222b0*/  LDCU UR11, c[0x0][0x3b8] ;  /* 0x00007700ff0b77ac */ /* 0x000e220008000800 */
[----:B------:R1:W-:Y:S01]  /*222c0*/  @P3 STG.E.U16 desc[UR8][R4.64], R7 ;  /* 0x0000000704003986 */ /* 0x0003e2000c101508 */
[----:B------:R-:W-:Y:S01]  /*222d0*/  ISETP.LT.AND P3, PT, R0, UR38, !P0 ;  /* 0x0000002600007c0c */ /* 0x000fe2000c761270 */
[C---:B------:R-:W-:Y:S01]  /*222e0*/  VIADD R0, R29.reuse, 0xd5 ;  /* 0x000000d51d007836 */ /* 0x040fe20000000000 */
[-C--:B------:R-:W-:Y:S01]  /*222f0*/  LEA R6, P6, R10, R3.reuse, 0x1 ;  /* 0x000000030a067211 */ /* 0x080fe200078c08ff */
[----:B------:R0:W-:Y:S03]  /*22300*/  @P2 STG.E.U16 desc[UR8][R8.64], R16 ;  /* 0x0000001008002986 */ /* 0x0001e6000c101508 */
[----:B------:R-:W-:Y:S01]  /*22310*/  ISETP.LT.AND P2, PT, R0, UR30, !P0 ;  /* 0x0000001e00007c0c */ /* 0x000fe2000c741270 */
[C---:B------:R-:W-:Y:S01]  /*22320*/  VIADD R0, R10.reuse, UR13 ;  /* 0x0000000d0a007c36 */ /* 0x040fe20008000000 */
[----:B------:R-:W2:Y:S01]  /*22330*/  LDCU UR30, c[0x0][0x39c] ;  /* 0x00007380ff1e77ac */ /* 0x000ea20008000800 */
[----:B-1----:R-:W-:Y:S01]  /*22340*/  LEA.HI.X.SX32 R7, R10, R2, 0x1, P6 ;  /* 0x000000020a077211 */ /* 0x002fe200030f0eff */
[C---:B------:R-:W-:Y:S01]  /*22350*/  VIADD R13, R29.reuse, 0xe1 ;  /* 0x000000e11d0d7836 */ /* 0x040fe20000000000 */
[----:B------:R-:W-:Y:S01]  /*22360*/  PRMT R5, R16, 0x7632, R5 ;  /* 0x0000763210057816 */ /* 0x000fe20000000005 */
[----:B------:R-:W1:Y:S01]  /*22370*/  LDCU UR13, c[0x0][0x3b8] ;  /* 0x00007700ff0d77ac */ /* 0x000e620008000800 */
[----:B------:R-:W-:Y:S01]  /*22380*/  LEA R4, P6, R0, R3, 0x1 ;  /* 0x0000000300047211 */ /* 0x000fe200078c08ff */
[----:B------:R-:W-:-:S02]  /*22390*/  VIADD R10, R29, 0xd6 ;  /* 0x000000d61d0a7836 */ /* 0x000fc40000000000 */
[----:B------:R2:W-:Y:S01]  /*223a0*/  @P1 STG.E.U16 desc[UR8][R6.64], R5 ;  /* 0x0000000506001986 */ /* 0x0005e2000c101508 */
[----:B0-----:R-:W-:Y:S02]  /*223b0*/  VIADD R9, R29, 0xd7 ;  /* 0x000000d71d097836 */ /* 0x001fe40000000000 */
[----:B------:R-:W-:Y:S02]  /*223c0*/  ISETP.LT.AND P1, PT, R10, UR32, !P0 ;  /* 0x000000200a007c0c */ /* 0x000fe4000c721270 */
[CC--:B--2---:R-:W-:Y:S01]  /*223d0*/  LEA.HI.X.SX32 R5, R0.reuse, R2.reuse, 0x1, P6 ;  /* 0x0000000200057211 */ /* 0x0c4fe200030f0eff */
[----:B------:R-:W-:Y:S01]  /*223e0*/  VIADD R0, R0, UR6 ;  /* 0x0000000600007c36 */ /* 0x000fe20008000000 */
[----:B------:R-:W0:Y:S03]  /*223f0*/  LDCU UR6, c[0x0][0x3b8] ;  /* 0x00007700ff0677ac */ /* 0x000e260008000800 */
[C---:B------:R-:W-:Y:S01]  /*22400*/  VIADD R10, R0.reuse, UR4 ;  /* 0x00000004000a7c36 */ /* 0x040fe20008000000 */
[CC--:B------:R-:W-:Y:S01]  /*22410*/  LEA R8, P6, R0.reuse, R3.reuse, 0x1 ;  /* 0x0000000300087211 */ /* 0x0c0fe200078c08ff */
[----:B------:R2:W-:Y:S01]  /*22420*/  @P5 STG.E.U16 desc[UR8][R4.64], R17 ;  /* 0x0000001104005986 */ /* 0x0005e2000c101508 */
[----:B------:R-:W-:Y:S01]  /*22430*/  ISETP.LT.AND P5, PT, R9, UR24, !P0 ;  /* 0x0000001809007c0c */ /* 0x000fe2000c7a1270 */
[----:B------:R-:W0:Y:S01]  /*22440*/  LDCU UR24, c[0x0][0x39c] ;  /* 0x00007380ff1877ac */ /* 0x000e220008000800 */
[----:B------:R-:W-:Y:S01]  /*22450*/  LEA.HI.X.SX32 R9, R0, R2, 0x1, P6 ;  /* 0x0000000200097211 */ /* 0x000fe200030f0eff */
[----:B------:R-:W-:Y:S01]  /*22460*/  VIADD R0, R29, 0xd8 ;  /* 0x000000d81d007836 */ /* 0x000fe20000000000 */
[----:B------:R-:W-:Y:S01]  /*22470*/  LEA R6, P6, R10, R3, 0x1 ;  /* 0x000000030a067211 */ /* 0x000fe200078c08ff */
[----:B------:R-:W0:Y:S01]  /*22480*/  LDCU UR4, c[0x0][0x3b8] ;  /* 0x00007700ff0477ac */ /* 0x000e220008000800 */
[----:B--2---:R-:W-:-:S02]  /*22490*/  PRMT R5, R17, 0x7632, R5 ;  /* 0x0000763211057816 */ /* 0x004fc40000000005 */
[CC--:B------:R-:W-:Y:S01]  /*224a0*/  LEA.HI.X.SX32 R7, R10.reuse, R2.reuse, 0x1, P6 ;  /* 0x000000020a077211 */ /* 0x0c0fe200030f0eff */
[----:B------:R-:W-:Y:S01]  /*224b0*/  VIADD R10, R10, UR7 ;  /* 0x000000070a0a7c36 */ /* 0x000fe20008000000 */
[----:B------:R-:W2:Y:S01]  /*224c0*/  LDCU UR7, c[0x0][0x3b8] ;  /* 0x00007700ff0777ac */ /* 0x000ea20008000800 */
[----:B------:R0:W-:Y:S01]  /*224d0*/  @P4 STG.E.U16 desc[UR8][R8.64], R5 ;  /* 0x0000000508004986 */ /* 0x0001e2000c101508 */
[----:B------:R-:W-:Y:S01]  /*224e0*/  ISETP.LT.AND P4, PT, R0, UR31, !P0 ;  /* 0x0000001f00007c0c */ /* 0x000fe2000c781270 */
[----:B------:R-:W-:Y:S01]  /*224f0*/  VIADD R0, R29, 0xd9 ;  /* 0x000000d91d007836 */ /* 0x000fe20000000000 */
[----:B------:R-:W-:Y:S01]  /*22500*/  LEA R4, P6, R10, R3, 0x1 ;  /* 0x000000030a047211 */ /* 0x000fe200078c08ff */
[----:B------:R1:W-:Y:S03]  /*22510*/  @P3 STG.E.U16 desc[UR8][R6.64], R18 ;  /* 0x0000001206003986 */ /* 0x0003e6000c101508 */
[----:B-----5:R-:W-:Y:S01]  /*22520*/  ISETP.LT.AND P3, PT, R0, UR26, !P0 ;  /* 0x0000001a00007c0c */ /* 0x020fe2000c761270 */
[C---:B------:R-:W-:Y:S01]  /*22530*/  VIADD R0, R10.reuse, UR18 ;  /* 0x000000120a007c36 */ /* 0x040fe20008000000 */
[----:B------:R-:W5:Y:S01]  /*22540*/  LDCU UR26, c[0x0][0x39c] ;  /* 0x00007380ff1a77ac */ /* 0x000f620008000800 */
[----:B0-----:R-:W-:Y:S01]  /*22550*/  LEA.HI.X.SX32 R5, R10, R2, 0x1, P6 ;  /* 0x000000020a057211 */ /* 0x001fe200030f0eff */
[----:B------:R-:W0:Y:S01]  /*22560*/  LDCU UR18, c[0x0][0x39c] ;  /* 0x00007380ff1277ac */ /* 0x000e220008000800 */
[----:B------:R-:W-:-:S02]  /*22570*/  PRMT R9, R18, 0x7632, R9 ;  /* 0x0000763212097816 */ /* 0x000fc40000000009 */
[-C--:B------:R-:W-:Y:S01]  /*22580*/  LEA R8, P6, R0, R3.reuse, 0x1 ;  /* 0x0000000300087211 */ /* 0x080fe200078c08ff */
[C---:B------:R-:W-:Y:S02]  /*22590*/  VIADD R10, R29.reuse, 0xda ;  /* 0x000000da1d0a7836 */ /* 0x040fe40000000000 */
[----:B------:R0:W-:Y:S01]  /*225a0*/  @P2 STG.E.U16 desc[UR8][R4.64], R9 ;  /* 0x0000000904002986 */ /* 0x0001e2000c101508 */
[----:B-1----:R-:W-:Y:S02]  /*225b0*/  VIADD R7, R29, 0xdb ;  /* 0x000000db1d077836 */ /* 0x002fe40000000000 */
[----:B------:R-:W-:Y:S02]  /*225c0*/  ISETP.LT.AND P2, PT, R10, UR28, !P0 ;  /* 0x0000001c0a007c0c */ /* 0x000fe4000c741270 */
[CC--:B0-----:R-:W-:Y:S01]  /*225d0*/  LEA.HI.X.SX32 R9, R0.reuse, R2.reuse, 0x1, P6 ;  /* 0x0000000200097211 */ /* 0x0c1fe200030f0eff */
[----:B------:R-:W-:Y:S01]  /*225e0*/  VIADD R0, R0, UR5 ;  /* 0x0000000500007c36 */ /* 0x000fe20008000000 */
[----:B------:R-:W-:Y:S01]  /*225f0*/  PRMT R5, R19, 0x7632, R5 ;  /* 0x0000763213057816 */ /* 0x000fe20000000005 */
[----:B------:R-:W0:Y:S02]  /*22600*/  LDCU UR5, c[0x0][0x3b8] ;  /* 0x00007700ff0577ac */ /* 0x000e240008000800 */
[C---:B------:R-:W-:Y:S01]  /*22610*/  VIADD R10, R0.reuse, UR19 ;  /* 0x00000013000a7c36 */ /* 0x040fe20008000000 */
[CC--:B------:R-:W-:Y:S01]  /*22620*/  LEA R6, P6, R0.reuse, R3.reuse, 0x1 ;  /* 0x0000000300067211 */ /* 0x0c0fe200078c08ff */
[----:B------:R-:W-:Y:S01]  /*22630*/  @P1 STG.E.U16 desc[UR8][R8.64], R19 ;  /* 0x0000001308001986 */ /* 0x000fe2000c101508 */
[----:B------:R-:W-:Y:S01]  /*22640*/  ISETP.LT.AND P1, PT, R7, UR27, !P0 ;  /* 0x0000001b07007c0c */ /* 0x000fe2000c721270 */
[----:B------:R-:W1:Y:S01]  /*22650*/  LDCU UR19, c[0x0][0x39c] ;  /* 0x00007380ff1377ac */ /* 0x000e620008000800 */
[----:B------:R-:W-:Y:S01]  /*22660*/  LEA.HI.X.SX32 R7, R0, R2, 0x1, P6 ;  /* 0x0000000200077211 */ /* 0x000fe200030f0eff */
[----:B------:R-:W-:Y:S01]  /*22670*/  VIADD R0, R29, 0xdc ;  /* 0x000000dc1d007836 */ /* 0x000fe20000000000 */
[----:B------:R-:W-:-:S03]  /*22680*/  LEA R4, P6, R10, R3, 0x1 ;  /* 0x000000030a047211 */ /* 0x000fc600078c08ff */
[----:B------:R0:W-:Y:S01]  /*22690*/  @P5 STG.E.U16 desc[UR8][R6.64], R5 ;  /* 0x0000000506005986 */ /* 0x0001e2000c101508 */
[----:B------:R-:W-:Y:S01]  /*226a0*/  ISETP.LT.AND P5, PT, R0, UR23, !P0 ;  /* 0x0000001700007c0c */ /* 0x000fe2000c7a1270 */
[----:B------:R-:W-:Y:S01]  /*226b0*/  VIADD R0, R29, 0xdd ;  /* 0x000000dd1d007836 */ /* 0x000fe20000000000 */
[----:B------:R-:W1:Y:S01]  /*226c0*/  LDCU UR23, c[0x0][0x39c] ;  /* 0x00007380ff1777ac */ /* 0x000e620008000800 */
[CC--:B0-----:R-:W-:Y:S01]  /*226d0*/  LEA.HI.X.SX32 R5, R10.reuse, R2.reuse, 0x1, P6 ;  /* 0x000000020a057211 */ /* 0x0c1fe200030f0eff */
[----:B----4-:R-:W-:Y:S01]  /*226e0*/  VIADD R10, R10, UR14 ;  /* 0x0000000e0a0a7c36 */ /* 0x010fe20008000000 */
[----:B------:R-:W0:Y:S03]  /*226f0*/  LDCU UR14, c[0x0][0x3b8] ;  /* 0x00007700ff0e77ac */ /* 0x000e260008000800 */
[----:B------:R4:W-:Y:S01]  /*22700*/  @P4 STG.E.U16 desc[UR8][R4.64], R20 ;  /* 0x0000001404004986 */ /* 0x0009e2000c101508 */
[----:B------:R-:W-:Y:S01]  /*22710*/  ISETP.LT.AND P4, PT, R0, UR29, !P0 ;  /* 0x0000001d00007c0c */ /* 0x000fe2000c781270 */
[C---:B------:R-:W-:Y:S01]  /*22720*/  VIADD R0, R10.reuse, UR12 ;  /* 0x0000000c0a007c36 */ /* 0x040fe20008000000 */
[C---:B------:R-:W-:Y:S01]  /*22730*/  LEA R8, P6, R10.reuse, R3, 0x1 ;  /* 0x000000030a087211 */ /* 0x040fe200078c08ff */
[----:B------:R-:W0:Y:S03]  /*22740*/  LDCU UR12, c[0x0][0x3b8] ;  /* 0x00007700ff0c77ac */ /* 0x000e260008000800 */
[----:B------:R-:W-:-:S02]  /*22750*/  LEA.HI.X.SX32 R9, R10, R2, 0x1, P6 ;  /* 0x000000020a097211 */ /* 0x000fc400030f0eff */
[-C--:B------:R-:W-:Y:S01]  /*22760*/  LEA R6, P6, R0, R3.reuse, 0x1 ;  /* 0x0000000300067211 */ /* 0x080fe200078c08ff */
[C---:B------:R-:W-:Y:S01]  /*22770*/  VIADD R10, R29.reuse, 0xde ;  /* 0x000000de1d0a7836 */ /* 0x040fe20000000000 */
[----:B----4-:R-:W-:Y:S02]  /*22780*/  PRMT R5, R20, 0x7632, R5 ;  /* 0x0000763214057816 */ /* 0x010fe40000000005 */
[C---:B------:R-:W-:Y:S01]  /*22790*/  LEA.HI.X.SX32 R7, R0.reuse, R2, 0x1, P6 ;  /* 0x0000000200077211 */ /* 0x040fe200030f0eff */
[----:B------:R-:W-:Y:S01]  /*227a0*/  VIADD R0, R0, UR16 ;  /* 0x0000001000007c36 */ /* 0x000fe20008000000 */
[----:B------:R-:W4:Y:S01]  /*227b0*/  LDCU UR16, c[0x0][0x3b8] ;  /* 0x00007700ff1077ac */ /* 0x000f220008000800 */
[----:B------:R0:W-:Y:S01]  /*227c0*/  @P3 STG.E.U16 desc[UR8][R8.64], R5 ;  /* 0x0000000508003986 */ /* 0x0001e2000c101508 */
[----:B------:R-:W-:Y:S02]  /*227d0*/  ISETP.LT.AND P3, PT, R10, UR22, !P0 ;  /* 0x000000160a007c0c */ /* 0x000fe4000c761270 */
[----:B------:R-:W-:Y:S01]  /*227e0*/  LEA R10, P6, R0, R3, 0x1 ;  /* 0x00000003000a7211 */ /* 0x000fe200078c08ff */
[----:B------:R-:W-:-:S02]  /*227f0*/  VIADD R4, R29, 0xdf ;  /* 0x000000df1d047836 */ /* 0x000fc40000000000 */
[C---:B------:R-:W-:Y:S01]  /*22800*/  VIADD R12, R0.reuse, UR15 ;  /* 0x0000000f000c7c36 */ /* 0x040fe20008000000 */
[-C--:B------:R-:W-:Y:S01]  /*22810*/  LEA.HI.X.SX32 R11, R0, R2.reuse, 0x1, P6 ;  /* 0x00000002000b7211 */ /* 0x080fe200030f0eff */
[----:B------:R-:W-:Y:S01]  /*22820*/  VIADD R0, R29, 0xe0 ;  /* 0x000000e01d007836 */ /* 0x000fe20000000000 */
[----:B0-----:R-:W-:Y:S01]  /*22830*/  PRMT R9, R21, 0x7632, R9 ;  /* 0x0000763215097816 */ /* 0x001fe20000000009 */
[----:B------:R-:W-:Y:S01]  /*22840*/  @P2 STG.E.U16 desc[UR8][R6.64], R21 ;  /* 0x0000001506002986 */ /* 0x000fe2000c101508 */
[----:B------:R-:W-:Y:S01]  /*22850*/  ISETP.LT.AND P2, PT, R4, UR25, !P0 ;  /* 0x0000001904007c0c */ /* 0x000fe2000c741270 */
[----:B------:R-:W0:Y:S01]  /*22860*/  LDCU UR22, c[0x0][0x39c] ;  /* 0x00007380ff1677ac */ /* 0x000e220008000800 */
[----:B------:R-:W-:Y:S01]  /*22870*/  LEA R8, P6, R12, R3, 0x1 ;  /* 0x000000030c087211 */ /* 0x000fe200078c08ff */
[----:B------:R1:W-:Y:S01]  /*22880*/  @P1 STG.E.U16 desc[UR8][R10.64], R9 ;  /* 0x000000090a001986 */ /* 0x0003e2000c101508 */
[----:B------:R-:W-:Y:S01]  /*22890*/  ISETP.LT.AND P1, PT, R0, UR30, !P0 ;  /* 0x0000001e00007c0c */ /* 0x000fe2000c721270 */
[----:B------:R-:W-:Y:S01]  /*228a0*/  VIADD R0, R12, UR17 ;  /* 0x000000110c007c36 */ /* 0x000fe20008000000 */
[----:B------:R-:W0:Y:S01]  /*228b0*/  LDCU UR25, c[0x0][0x39c] ;  /* 0x00007380ff1977ac */ /* 0x000e220008000800 */
[----:B---3--:R-:W3:Y:S02]  /*228c0*/  LDS.128 R4, [R28] ;  /* 0x000000001c047984 */ /* 0x008ee40000000c00 */
[----:B------:R-:W-:Y:S01]  /*228d0*/  VIADD R14, R0, UR20 ;  /* 0x00000014000e7c36 */ /* 0x000fe20008000000 */
[----:B------:R-:W0:Y:S01]  /*228e0*/  LDCU UR20, c[0x0][0x39c] ;  /* 0x00007380ff1477ac */ /* 0x000e220008000800 */
[----:B------:R-:W0:Y:S01]  /*228f0*/  LDCU UR15, c[0x0][0x3b8] ;  /* 0x00007700ff0f77ac */ /* 0x000e220008000800 */
[----:B-1----:R-:W-:-:S02]  /*22900*/  LEA.HI.X.SX32 R9, R12, R2, 0x1, P6 ;  /* 0x000000020c097211 */ /* 0x002fc400030f0eff */
[CC--:B------:R-:W-:Y:S01]  /*22910*/  LEA R12, P6, R0.reuse, R3.reuse, 0x1 ;  /* 0x00000003000c7211 */ /* 0x0c0fe200078c08ff */
[----:B------:R-:W1:Y:S02]  /*22920*/  LDCU UR17, c[0x0][0x3b8] ;  /* 0x00007700ff1177ac */ /* 0x000e640008000800 */
[----:B------:R0:W-:Y:S01]  /*22930*/  @P5 STG.E.U16 desc[UR8][R8.64], R22 ;  /* 0x0000001608005986 */ /* 0x0001e2000c101508 */
[----:B------:R-:W-:Y:S01]  /*22940*/  ISETP.LT.AND P5, PT, R13, UR24, !P0 ;  /* 0x000000180d007c0c */ /* 0x000fe2000c7a1270 */
[----:B------:R-:W1:Y:S01]  /*22950*/  LDCU UR24, c[0x0][0x39c] ;  /* 0x00007380ff1877ac */ /* 0x000e620008000800 */
[----:B------:R-:W-:Y:S01]  /*22960*/  LEA.HI.X.SX32 R13, R0, R2, 0x1, P6 ;  /* 0x00000002000d7211 */ /* 0x000fe200030f0eff */
[----:B------:R-:W-:Y:S01]  /*22970*/  VIADD R0, R29, 0xe2 ;  /* 0x000000e21d007836 */ /* 0x000fe20000000000 */
[----:B------:R-:W-:Y:S02]  /*22980*/  LEA R10, P6, R14, R3, 0x1 ;  /* 0x000000030e0a7211 */ /* 0x000fe400078c08ff */
[----:B0-----:R-:W-:-:S02]  /*22990*/  PRMT R9, R22, 0x7632, R9 ;  /* 0x0000763216097816 */ /* 0x001fc40000000009 */
[CC--:B------:R-:W-:Y:S01]  /*229a0*/  LEA.HI.X.SX32 R11, R14.reuse, R2.reuse, 0x1, P6 ;  /* 0x000000020e0b7211 */ /* 0x0c0fe200030f0eff */
[----:B------:R-:W-:Y:S01]  /*229b0*/  VIADD R14, R14, UR21 ;  /* 0x000000150e0e7c36 */ /* 0x000fe20008000000 */
[----:B------:R-:W0:Y:S01]  /*229c0*/  LDCU UR21, c[0x0][0x39c] ;  /* 0x00007380ff1577ac */ /* 0x000e220008000800 */
[----:B------:R1:W-:Y:S01]  /*229d0*/  @P4 STG.E.U16 desc[UR8][R12.64], R9 ;  /* 0x000000090c004986 */ /* 0x0003e2000c101508 */
[----:B-----5:R-:W-:Y:S01]  /*229e0*/  ISETP.LT.AND P4, PT, R0, UR26, !P0 ;  /* 0x0000001a00007c0c */ /* 0x020fe2000c781270 */
[----:B------:R-:W-:Y:S01]  /*229f0*/  VIADD R0, R29, 0xe3 ;  /* 0x000000e31d007836 */ /* 0x000fe20000000000 */
[----:B------:R-:W-:Y:S01]  /*22a00*/  LEA R8, P6, R14, R3, 0x1 ;  /* 0x000000030e087211 */ /* 0x000fe200078c08ff */
[----:B------:R5:W-:Y:S03]  /*22a10*/  @P3 STG.E.U16 desc[UR8][R10.64], R23 ;  /* 0x000000170a003986 */ /* 0x000be6000c101508 */
[----:B------:R-:W-:Y:S01]  /*22a20*/  ISETP.LT.AND P3, PT, R0, UR18, !P0 ;  /* 0x0000001200007c0c */ /* 0x000fe2000c761270 */
[C---:B------:R-:W-:Y:S01]  /*22a30*/  VIADD R0, R14.reuse, UR11 ;  /* 0x0000000b0e007c36 */ /* 0x040fe20008000000 */
[----:B------:R-:W0:Y:S01]  /*22a40*/  LDCU UR18, c[0x0][0x39c] ;  /* 0x00007380ff1277ac */ /* 0x000e220008000800 */
[----:B-1----:R-:W-:Y:S01]  /*22a50*/  LEA.HI.X.SX32 R9, R14, R2, 0x1, P6 ;  /* 0x000000020e097211 */ /* 0x002fe200030f0eff */
[----:B------:R-:W1:Y:S01]  /*22a60*/  LDCU UR11, c[0x0][0x3b8] ;  /* 0x00007700ff0b77ac */ /* 0x000e620008000800 */
[----:B------:R-:W-:-:S02]  /*22a70*/  PRMT R13, R23, 0x7632, R13 ;  /* 0x00007632170d7816 */ /* 0x000fc4000000000d */
[-C--:B------:R-:W-:Y:S01]  /*22a80*/  LEA R12, P6, R0, R3.reuse, 0x1 ;  /* 0x00000003000c7211 */ /* 0x080fe200078c08ff */
[C---:B------:R-:W-:Y:S02]  /*22a90*/  VIADD R14, R29.reuse, 0xe4 ;  /* 0x000000e41d0e7836 */ /* 0x040fe40000000000 */
[----:B------:R0:W-:Y:S01]  /*22aa0*/  @P2 STG.E.U16 desc[UR8][R8.64], R13 ;  /* 0x0000000d08002986 */ /* 0x0001e2000c101508 */
[----:B-----5:R-:W-:Y:S02]  /*22ab0*/  VIADD R11, R29, 0xe5 ;  /* 0x000000e51d0b7836 */ /* 0x020fe40000000000 */
[----:B------:R-:W-:Y:S01]  /*22ac0*/  ISETP.LT.AND P2, PT, R14, UR19, !P0 ;  /* 0x000000130e007c0c */ /* 0x000fe2000c741270 */
[----:B------:R-:W5:Y:S01]  /*22ad0*/  LDCU UR19, c[0x0][0x39c] ;  /* 0x00007380ff1377ac */ /* 0x000f620008000800 */
[CC--:B0-----:R-:W-:Y:S01]  /*22ae0*/  LEA.HI.X.SX32 R13, R0.reuse, R2.reuse, 0x1, P6 ;  /* 0x00000002000d7211 */ /* 0x0c1fe200030f0eff */
[----:B------:R-:W-:Y:S01]  /*22af0*/  VIADD R0, R0, UR6 ;  /* 0x0000000600007c36 */ /* 0x000fe20008000000 */
[----:B---3--:R-:W-:Y:S01]  /*22b00*/  PRMT R9, R4, 0x7632, R9 ;  /* 0x0000763204097816 */ /* 0x008fe20000000009 */
[----:B------:R-:W0:Y:S02]  /*22b10*/  LDCU UR6, c[0x0][0x3b8] ;  /* 0x00007700ff0677ac */ /* 0x000e240008000800 */
[C---:B------:R-:W-:Y:S01]  /*22b20*/  VIADD R14, R0.reuse, UR4 ;  /* 0x00000004000e7c36 */ /* 0x040fe20008000000 */
[CC--:B------:R-:W-:Y:S01]  /*22b30*/  LEA R10, P6, R0.reuse, R3.reuse, 0x1 ;  /* 0x00000003000a7211 */ /* 0x0c0fe200078c08ff */
[----:B------:R3:W-:Y:S01]  /*22b40*/  @P1 STG.E.U16 desc[UR8][R12.64], R4 ;  /* 0x000000040c001986 */ /* 0x0007e2000c101508 */
[----:B------:R-:W-:Y:S01]  /*22b50*/  ISETP.LT.AND P1, PT, R11, UR23, !P0 ;  /* 0x000000170b007c0c */ /* 0x000fe2000c721270 */
[----:B------:R-:W0:Y:S01]  /*22b60*/  LDCU UR4, c[0x0][0x3b8] ;  /* 0x00007700ff0477ac */ /* 0x000e220008000800 */
[----:B------:R-:W-:Y:S01]  /*22b70*/  LEA.HI.X.SX32 R11, R0, R2, 0x1, P6 ;  /* 0x00000002000b7211 */ /* 0x000fe200030f0eff */
[----:B------:R-:W-:Y:S01]  /*22b80*/  VIADD R0, R29, 0xe6 ;  /* 0x000000e61d007836 */ /* 0x000fe20000000000 */
[----:B------:R-:W-:-:S03]  /*22b90*/  LEA R8, P6, R14, R3, 0x1 ;  /* 0x000000030e087211 */ /* 0x000fc600078c08ff */
[----:B------:R0:W-:Y:S01]  /*22ba0*/  @P5 STG.E.U16 desc[UR8][R10.64], R9 ;  /* 0x000000090a005986 */ /* 0x0001e2000c101508 */
[----:B------:R-:W-:Y:S01]  /*22bb0*/  ISETP.LT.AND P5, PT, R0, UR22, !P0 ;  /* 0x0000001600007c0c */ /* 0x000fe2000c7a1270 */
[----:B------:R-:W-:Y:S01]  /*22bc0*/  VIADD R0, R29, 0xe7 ;  /* 0x000000e71d007836 */ /* 0x000fe20000000000 */
[----:B------:R-:W-:Y:S01]  /*22bd0*/  PRMT R15, R5, 0x7632, R15 ;  /* 0x00007632050f7816 */ /* 0x000fe2000000000f */
[----:B---3--:R-:W-:Y:S01]  /*22be0*/  VIADD R4, R29, 0xe8 ;  /* 0x000000e81d047836 */ /* 0x008fe20000000000 */
[----:B------:R-:W3:Y:S01]  /*22bf0*/  LDCU UR22, c[0x0][0x39c] ;  /* 0x00007380ff1677ac */ /* 0x000ee20008000800 */
[C---:B0-----:R-:W-:Y:S01]  /*22c00*/  LEA.HI.X.SX32 R9, R14.reuse, R2, 0x1, P6 ;  /* 0x000000020e097211 */ /* 0x041fe200030f0eff */
[----:B--2---:R-:W-:Y:S01]  /*22c10*/  VIADD R14, R14, UR7 ;  /* 0x000000070e0e7c36 */ /* 0x004fe20008000000 */
[----:B------:R-:W0:Y:S03]  /*22c20*/  LDCU UR7, c[0x0][0x3b8] ;  /* 0x00007700ff0777ac */ /* 0x000e260008000800 */
[----:B------:R2:W-:Y:S01]  /*22c30*/  @P4 STG.E.U16 desc[UR8][R8.64], R5 ;  /* 0x0000000508004986 */ /* 0x0005e2000c101508 */
[----:B------:R-:W-:-:S02]  /*22c40*/  LEA R12, P6, R14, R3, 0x1 ;  /* 0x000000030e0c7211 */ /* 0x000fc400078c08ff */
[----:B------:R-:W-:Y:S01]  /*22c50*/  ISETP.LT.AND P4, PT, R0, UR25, !P0 ;  /* 0x0000001900007c0c */ /* 0x000fe2000c781270 */
[C---:B------:R-:W-:Y:S01]  /*22c60*/  VIADD R0, R14.reuse, UR5 ;  /* 0x000000050e007c36 */ /* 0x040fe20008000000 */
[-C--:B------:R-:W-:Y:S01]  /*22c70*/  LEA.HI.X.SX32 R13, R14, R2.reuse, 0x1, P6 ;  /* 0x000000020e0d7211 */ /* 0x080fe200030f0eff */
[----:B------:R-:W0:Y:S01]  /*22c80*/  LDS.128 R8, [R28+0x2000] ;  /* 0x002000001c087984 */ /* 0x000e220000000c00 */
[----:B------:R-:W0:Y:S02]  /*22c90*/  LDCU UR5, c[0x0][0x3b8] ;  /* 0x00007700ff0577ac */ /* 0x000e240008000800 */
[-C--:B------:R-:W-:Y:S01]  /*22ca0*/  LEA R14, P6, R0, R3.reuse, 0x1 ;  /* 0x00000003000e7211 */ /* 0x080fe200078c08ff */
[----:B------:R1:W-:Y:S01]  /*22cb0*/  @P3 STG.E.U16 desc[UR8][R12.64], R15 ;  /* 0x0000000f0c003986 */ /* 0x0003e2000c101508 */
[----:B------:R-:W-:Y:S01]  /*22cc0*/  ISETP.LT.AND P3, PT, R4, UR24, !P0 ;  /* 0x0000001804007c0c */ /* 0x000fe2000c761270 */
[----:B--2---:R-:W-:Y:S01]  /*22cd0*/  VIADD R5, R29, 0xe9 ;  /* 0x000000e91d057836 */ /* 0x004fe20000000000 */
[CC--:B-1----:R-:W-:Y:S01]  /*22ce0*/  LEA.HI.X.SX32 R15, R0.reuse, R2.reuse, 0x1, P6 ;  /* 0x00000002000f7211 */ /* 0x0c2fe200030f0eff */
[----:B------:R-:W-:Y:S01]  /*22cf0*/  VIADD R0, R0, UR13 ;  /* 0x0000000d00007c36 */ /* 0x000fe20008000000 */
[----:B------:R-:W-:Y:S01]  /*22d00*/  PRMT R13, R6, 0x7632, R13 ;  /* 0x00007632060d7816 */ /* 0x000fe2000000000d */
[----:B------:R-:W1:Y:S02]  /*22d10*/  LDCU UR13, c[0x0][0x3b8] ;  /* 0x00007700ff0d77ac */ /* 0x000e640008000800 */
[C---:B------:R-:W-:Y:S01]  /*22d20*/  VIADD R16, R0.reuse, UR12 ;  /* 0x0000000c00107c36 */ /* 0x040fe20008000000 */
[CC--:B------:R-:W-:Y:S01]  /*22d30*/  LEA R4, P6, R0.reuse, R3.reuse, 0x1 ;  /* 0x0000000300047211 */ /* 0x0c0fe200078c08ff */
[----:B------:R-:W-:Y:S01]  /*22d40*/  @P2 STG.E.U16 desc[UR8][R14.64], R6 ;  /* 0x000000060e002986 */ /* 0x000fe2000c101508 */
[----:B------:R-:W-:Y:S01]  /*22d50*/  ISETP.LT.AND P2, PT, R5, UR20, !P0 ;  /* 0x0000001405007c0c */ /* 0x000fe2000c741270 */
[----:B------:R-:W2:Y:S01]  /*22d60*/  LDCU UR20, c[0x0][0x39c] ;  /* 0x00007380ff1477ac */ /* 0x000ea20008000800 */
        /* <DEDUP_REMOVED lines=8> */
[C---:B-1----:R-:W-:Y:S01]  /*22df0*/  LEA.HI.X.SX32 R13, R16.reuse, R2, 0x1, P6 ;  /* 0x00000002100d7211 */ /* 0x042fe200030f0eff */
[----:B------:R-:W-:Y:S01]  /*22e00*/  VIADD R16, R16, UR14 ;  /* 0x0000000e10107c36 */ /* 0x000fe20008000000 */
[----:B------:R-:W-:Y:S01]  /*22e10*/  PRMT R5, R7, 0x7632, R5 ;  /* 0x0000763207057816 */ /* 0x000fe20000000005 */
[----:B------:R-:W-:Y:S01]  /*22e20*/  VIADD R6, R29, 0xec ;  /* 0x000000ec1d067836 */ /* 0x000fe20000000000 */
[----:B------:R-:W1:Y:S01]  /*22e30*/  LDCU UR14, c[0x0][0x3b8] ;  /* 0x00007700ff0e77ac */ /* 0x000e620008000800 */
[----:B------:R0:W-:Y:S01]  /*22e40*/  @P5 STG.E.U16 desc[UR8][R12.64], R7 ;  /* 0x000000070c005986 */ /* 0x0001e2000c101508 */
[----:B------:R-:W-:-:S02]  /*22e50*/  LEA R14, P6, R16, R3, 0x1 ;  /* 0x00000003100e7211 */ /* 0x000fc400078c08ff */
[----:B-----5:R-:W-:Y:S01]  /*22e60*/  ISETP.LT.AND P5, PT, R0, UR19, !P0 ;  /* 0x0000001300007c0c */ /* 0x020fe2000c7a1270 */
[C---:B------:R-:W-:Y:S01]  /*22e70*/  VIADD R0, R16.reuse, UR15 ;  /* 0x0000000f10007c36 */ /* 0x040fe20008000000 */
[-C--:B------:R-:W-:Y:S01]  /*22e80*/  LEA.HI.X.SX32 R15, R16, R2.reuse, 0x1, P6 ;  /* 0x00000002100f7211 */ /* 0x080fe200030f0eff */
[----:B------:R-:W5:Y:S03]  /*22e90*/  LDCU UR15, c[0x0][0x39c] ;  /* 0x00007380ff0f77ac */ /* 0x000f660008000800 */
[-C--:B------:R-:W-:Y:S01]  /*22ea0*/  LEA R4, P6, R0, R3.reuse, 0x1 ;  /* 0x0000000300047211 */ /* 0x080fe200078c08ff */
[----:B------:R1:W-:Y:S01]  /*22eb0*/  @P4 STG.E.U16 desc[UR8][R14.64], R5 ;  /* 0x000000050e004986 */ /* 0x0003e2000c101508 */
[----:B------:R-:W-:Y:S01]  /*22ec0*/  ISETP.LT.AND P4, PT, R6, UR21, !P0 ;  /* 0x0000001506007c0c */ /* 0x000fe2000c781270 */
[----:B0-----:R-:W-:Y:S01]  /*22ed0*/  VIADD R7, R29, 0xed ;  /* 0x000000ed1d077836 */ /* 0x001fe20000000000 */
[CC--:B-1----:R-:W-:Y:S01]  /*22ee0*/  LEA.HI.X.SX32 R5, R0.reuse, R2.reuse, 0x1, P6 ;  /* 0x0000000200057211 */ /* 0x0c2fe200030f0eff */
[----:B----4-:R-:W-:Y:S01]  /*22ef0*/  VIADD R0, R0, UR16 ;  /* 0x0000001000007c36 */ /* 0x010fe20008000000 */
[----:B------:R-:W0:Y:S03]  /*22f00*/  LDCU UR16, c[0x0][0x39c] ;  /* 0x00007380ff1077ac */ /* 0x000e260008000800 */
[C---:B------:R-:W-:Y:S01]  /*22f10*/  VIADD R16, R0.reuse, UR17 ;  /* 0x0000001100107c36 */ /* 0x040fe20008000000 */
[CC--:B------:R-:W-:Y:S01]  /*22f20*/  LEA R6, P6, R0.reuse, R3.reuse, 0x1 ;  /* 0x0000000300067211 */ /* 0x0c0fe200078c08ff */
[----:B------:R1:W-:Y:S01]  /*22f30*/  @P3 STG.E.U16 desc[UR8][R4.64], R8 ;  /* 0x0000000804003986 */ /* 0x0003e2000c101508 */
[----:B---3--:R-:W-:Y:S01]  /*22f40*/  ISETP.LT.AND P3, PT, R7, UR22, !P0 ;  /* 0x0000001607007c0c */ /* 0x008fe2000c761270 */
[----:B------:R-:W3:Y:S01]  /*22f50*/  LDCU UR17, c[0x0][0x39c] ;  /* 0x00007380ff1177ac */ /* 0x000ee20008000800 */
[----:B------:R-:W-:Y:S01]  /*22f60*/  LEA.HI.X.SX32 R7, R0, R2, 0x1, P6 ;  /* 0x0000000200077211 */ /* 0x000fe200030f0eff */
[----:B------:R-:W-:Y:S01]  /*22f70*/  VIADD R0, R29, 0xee ;  /* 0x000000ee1d007836 */ /* 0x000fe20000000000 */
[----:B------:R-:W-:-:S02]  /*22f80*/  LEA R12, P6, R16, R3, 0x1 ;  /* 0x00000003100c7211 */ /* 0x000fc400078c08ff */
[----:B-1----:R-:W-:Y:S02]  /*22f90*/  PRMT R5, R8, 0x7632, R5 ;  /* 0x0000763208057816 */ /* 0x002fe40000000005 */
[CC--:B------:R-:W-:Y:S01]  /*22fa0*/  LEA.HI.X.SX32 R13, R16.reuse, R2.reuse, 0x1, P6 ;  /* 0x00000002100d7211 */ /* 0x0c0fe200030f0eff */
[----:B------:R-:W-:Y:S01]  /*22fb0*/  VIADD R16, R16, UR11 ;  /* 0x0000000b10107c36 */ /* 0x000fe20008000000 */
[----:B------:R-:W1:Y:S01]  /*22fc0*/  LDCU UR11, c[0x0][0x3b8] ;  /* 0x00007700ff0b77ac */ /* 0x000e620008000800 */
[----:B------:R-:W-:Y:S01]  /*22fd0*/  @P2 STG.E.U16 desc[UR8][R6.64], R5 ;  /* 0x0000000506002986 */ /* 0x000fe2000c101508 */
[----:B--2---:R-:W-:Y:S01]  /*22fe0*/  ISETP.LT.AND P2, PT, R0, UR20, !P0 ;  /* 0x0000001400007c0c */ /* 0x004fe2000c741270 */
[C---:B------:R-:W-:Y:S01]  /*22ff0*/  VIADD R0, R29.reuse, 0xef ;  /* 0x000000ef1d007836 */ /* 0x040fe20000000000 */
[-C--:B------:R-:W-:Y:S01]  /*23000*/  LEA R14, P6, R16, R3.reuse, 0x1 ;  /* 0x00000003100e7211 */ /* 0x080fe200078c08ff */
[----:B------:R2:W-:Y:S03]  /*23010*/  @P1 STG.E.U16 desc[UR8][R12.64], R9 ;  /* 0x000000090c001986 */ /* 0x0005e6000c101508 */
[----:B------:R-:W-:Y:S01]  /*23020*/  ISETP.LT.AND P1, PT, R0, UR18, !P0 ;  /* 0x0000001200007c0c */ /* 0x000fe2000c721270 */
[C---:B------:R-:W-:Y:S01]  /*23030*/  VIADD R0, R16.reuse, UR4 ;  /* 0x0000000410007c36 */ /* 0x040fe20008000000 */
[----:B------:R-:W-:Y:S01]  /*23040*/  LEA.HI.X.SX32 R15, R16, R2, 0x1, P6 ;  /* 0x00000002100f7211 */ /* 0x000fe200030f0eff */
[----:B------:R-:W-:Y:S01]  /*23050*/  VIADD R4, R29, 0xf0 ;  /* 0x000000f01d047836 */ /* 0x000fe20000000000 */
[----:B------:R-:W4:Y:S02]  /*23060*/  LDCU UR18, c[0x0][0x39c] ;  /* 0x00007380ff1277ac */ /* 0x000f240008000800 */
[----:B------:R-:W-:Y:S01]  /*23070*/  LEA R16, P6, R0, R3, 0x1 ;  /* 0x0000000300107211 */ /* 0x000fe200078c08ff */
[----:B------:R-:W1:Y:S01]  /*23080*/  LDCU UR4, c[0x0][0x3b8] ;  /* 0x00007700ff0477ac */ /* 0x000e620008000800 */
[----:B--2---:R-:W-:-:S02]  /*23090*/  PRMT R13, R9, 0x7632, R13 ;  /* 0x00007632090d7816 */ /* 0x004fc4000000000d */
[----:B------:R-:W-:-:S03]  /*230a0*/  LEA.HI.X.SX32 R17, R0, R2, 0x1, P6 ;  /* 0x0000000200117211 */ /* 0x000fc600030f0eff */
[----:B------:R2:W-:Y:S01]  /*230b0*/  @P5 STG.E.U16 desc[UR8][R14.64], R13 ;  /* 0x0000000d0e005986 */ /* 0x0005e2000c101508 */
[----:B-----5:R-:W-:Y:S01]  /*230c0*/  ISETP.LT.AND P5, PT, R4, UR15, !P0 ;  /* 0x0000000f04007c0c */ /* 0x020fe2000c7a1270 */
[----:B------:R-:W-:Y:S01]  /*230d0*/  VIADD R0, R0, UR6 ;  /* 0x0000000600007c36 */ /* 0x000fe20008000000 */
[----:B------:R-:W5:Y:S01]  /*230e0*/  LDCU UR15, c[0x0][0x39c] ;  /* 0x00007380ff0f77ac */ /* 0x000f620008000800 */
[----:B------:R-:W1:Y:S01]  /*230f0*/  LDS.128 R4, [R28+0x4000] ;  /* 0x004000001c047984 */ /* 0x000e620000000c00 */
[----:B------:R-:W-:Y:S02]  /*23100*/  VIADD R9, R29, 0xf1 ;  /* 0x000000f11d097836 */ /* 0x000fe40000000000 */
[CC--:B------:R-:W-:Y:S01]  /*23110*/  LEA R8, P6, R0.reuse, R3.reuse, 0x1 ;  /* 0x0000000300087211 */ /* 0x0c0fe200078c08ff */
[----:B------:R3:W-:Y:S01]  /*23120*/  @P4 STG.E.U16 desc[UR8][R16.64], R10 ;  /* 0x0000000a10004986 */ /* 0x0007e2000c101508 */
[----:B------:R-:W1:Y:S01]  /*23130*/  LDCU UR6, c[0x0][0x3b8] ;  /* 0x00007700ff0677ac */ /* 0x000e620008000800 */
[----:B0-----:R-:W-:Y:S01]  /*23140*/  ISETP.LT.AND P4, PT, R9, UR16, !P0 ;  /* 0x0000001009007c0c */ /* 0x001fe2000c781270 */
[C---:B--2---:R-:W-:Y:S01]  /*23150*/  VIADD R14, R0.reuse, UR5 ;  /* 0x00000005000e7c36 */ /* 0x044fe20008000000 */
[----:B------:R-:W-:Y:S01]  /*23160*/  LEA.HI.X.SX32 R9, R0, R2, 0x1, P6 ;  /* 0x0000000200097211 */ /* 0x000fe200030f0eff */
[----:B------:R-:W-:Y:S01]  /*23170*/  VIADD R0, R29, 0xf2 ;  /* 0x000000f21d007836 */ /* 0x000fe20000000000 */
[----:B------:R-:W-:Y:S01]  /*23180*/  PRMT R13, R10, 0x7632, R13 ;  /* 0x000076320a0d7816 */ /* 0x000fe2000000000d */
[----:B------:R-:W0:Y:S01]  /*23190*/  LDCU UR16, c[0x0][0x39c] ;  /* 0x00007380ff1077ac */ /* 0x000e220008000800 */
[----:B------:R-:W-:-:S03]  /*231a0*/  LEA R12, P6, R14, R3, 0x1 ;  /* 0x000000030e0c7211 */ /* 0x000fc600078c08ff */
[----:B------:R2:W-:Y:S01]  /*231b0*/  @P3 STG.E.U16 desc[UR8][R8.64], R13 ;  /* 0x0000000d08003986 */ /* 0x0005e2000c101508 */
[----:B---3--:R-:W-:Y:S01]  /*231c0*/  ISETP.LT.AND P3, PT, R0, UR17, !P0 ;  /* 0x0000001100007c0c */ /* 0x008fe2000c761270 */
[C---:B------:R-:W-:Y:S01]  /*231d0*/  VIADD R0, R14.reuse, UR7 ;  /* 0x000000070e007c36 */ /* 0x040fe20008000000 */
[----:B------:R-:W3:Y:S01]  /*231e0*/  LDCU UR5, c[0x0][0x3b8] ;  /* 0x00007700ff0577ac */ /* 0x000ee20008000800 */
[----:B------:R-:W-:Y:S01]  /*231f0*/  VIADD R10, R29, 0xf3 ;  /* 0x000000f31d0a7836 */ /* 0x000fe20000000000 */
[----:B------:R-:W0:Y:S01]  /*23200*/  LDCU UR7, c[0x0][0x3b8] ;  /* 0x00007700ff0777ac */ /* 0x000e220008000800 */
[----:B--2---:R-:W-:Y:S02]  /*23210*/  LEA.HI.X.SX32 R13, R14, R2, 0x1, P6 ;  /* 0x000000020e0d7211 */ /* 0x004fe400030f0eff */
[----:B------:R-:W-:-:S03]  /*23220*/  LEA R14, P6, R0, R3, 0x1 ;  /* 0x00000003000e7211 */ /* 0x000fc600078c08ff */
[----:B------:R2:W-:Y:S01]  /*23230*/  @P2 STG.E.U16 desc[UR8][R12.64], R11 ;  /* 0x0000000b0c002986 */ /* 0x0005e2000c101508 */
[----:B----4-:R-:W-:Y:S01]  /*23240*/  ISETP.LT.AND P2, PT, R10, UR18, !P0 ;  /* 0x000000120a007c0c */ /* 0x010fe2000c741270 */
[C---:B------:R-:W-:Y:S01]  /*23250*/  VIADD R10, R0.reuse, UR12 ;  /* 0x0000000c000a7c36 */ /* 0x040fe20008000000 */
[----:B------:R-:W-:Y:S01]  /*23260*/  LEA.HI.X.SX32 R15, R0, R2, 0x1, P6 ;  /* 0x00000002000f7211 */ /* 0x000fe200030f0eff */
[----:B------:R-:W-:Y:S01]  /*23270*/  VIADD R0, R29, 0xf4 ;  /* 0x000000f41d007836 */ /* 0x000fe20000000000 */
[----:B------:R-:W-:Y:S01]  /*23280*/  PRMT R9, R11, 0x7632, R9 ;  /* 0x000076320b097816 */ /* 0x000fe20000000009 */
[----:B------:R-:W4:Y:S01]  /*23290*/  LDCU UR12, c[0x0][0x39c] ;  /* 0x00007380ff0c77ac */ /* 0x000f220008000800 */
[----:B------:R-:W-:-:S03]  /*232a0*/  LEA R8, P6, R10, R3, 0x1 ;  /* 0x000000030a087211 */ /* 0x000fc600078c08ff */
[----:B------:R0:W-:Y:S01]  /*232b0*/  @P1 STG.E.U16 desc[UR8][R14.64], R9 ;  /* 0x000000090e001986 */ /* 0x0001e2000c101508 */
[----:B-----5:R-:W-:Y:S01]  /*232c0*/  ISETP.LT.AND P1, PT, R0, UR15, !P0 ;  /* 0x0000000f00007c0c */ /* 0x020fe2000c721270 */
[----:B------:R-:W-:Y:S01]  /*232d0*/  VIADD R0, R10, UR13 ;  /* 0x0000000d0a007c36 */ /* 0x000fe20008000000 */
[----:B------:R-:W5:Y:S01]  /*232e0*/  LDCU UR15, c[0x0][0x39c] ;  /* 0x00007380ff0f77ac */ /* 0x000f620008000800 */
[----:B--2---:R-:W-:Y:S02]  /*232f0*/  VIADD R11, R29, 0xf5 ;  /* 0x000000f51d0b7836 */ /* 0x004fe40000000000 */
[----:B------:R-:W-:Y:S01]  /*23300*/  VIADD R16, R0, UR14 ;  /* 0x0000000e00107c36 */ /* 0x000fe20008000000 */
[----:B------:R-:W2:Y:S01]  /*23310*/  LDCU UR13, c[0x0][0x39c] ;  /* 0x00007380ff0d77ac */ /* 0x000ea20008000800 */
[----:B0-----:R-:W-:Y:S02]  /*23320*/  LEA.HI.X.SX32 R9, R10, R2, 0x1, P6 ;  /* 0x000000020a097211 */ /* 0x001fe400030f0eff */
[----:B------:R-:W-:-:S03]  /*23330*/  LEA R10, P6, R0, R3, 0x1 ;  /* 0x00000003000a7211 */ /* 0x000fc600078c08ff */
[----:B-1----:R0:W-:Y:S01]  /*23340*/  @P5 STG.E.U16 desc[UR8][R8.64], R4 ;  /* 0x0000000408005986 */ /* 0x0021e2000c101508 */
[----:B------:R-:W-:Y:S02]  /*23350*/  ISETP.LT.AND P5, PT, R11, UR16, !P0 ;  /* 0x000000100b007c0c */ /* 0x000fe4000c7a1270 */
[-C--:B------:R-:W-:Y:S01]  /*23360*/  LEA.HI.X.SX32 R11, R0, R2.reuse, 0x1, P6 ;  /* 0x00000002000b7211 */ /* 0x080fe200030f0eff */
[----:B------:R-:W-:Y:S01]  /*23370*/  VIADD R0, R29, 0xf6 ;  /* 0x000000f61d007836 */ /* 0x000fe20000000000 */
[----:B------:R-:W-:Y:S02]  /*23380*/  LEA R12, P6, R16, R3, 0x1 ;  /* 0x00000003100c7211 */ /* 0x000fe400078c08ff */
[----:B0-----:R-:W-:Y:S02]  /*23390*/  PRMT R9, R4, 0x7632, R9 ;  /* 0x0000763204097816 */ /* 0x001fe40000000009 */
[----:B------:R-:W-:-:S03]  /*233a0*/  LEA.HI.X.SX32 R13, R16, R2, 0x1, P6 ;  /* 0x00000002100d7211 */ /* 0x000fc600030f0eff */
[----:B------:R-:W-:Y:S01]  /*233b0*/  @P4 STG.E.U16 desc[UR8][R10.64], R9 ;  /* 0x000000090a004986 */ /* 0x000fe2000c101508 */
[----:B----4-:R-:W-:Y:S01]  /*233c0*/  ISETP.LT.AND P4, PT, R0, UR12, !P0 ;  /* 0x0000000c00007c0c */ /* 0x010fe2000c781270 */
[C---:B------:R-:W-:Y:S01]  /*233d0*/  VIADD R0, R29.reuse, 0xf7 ;  /* 0x000000f71d007836 */ /* 0x040fe20000000000 */
[----:B------:R-:W0:Y:S01]  /*233e0*/  LDCU UR12, c[0x0][0x3b8] ;  /* 0x00007700ff0c77ac */ /* 0x000e220008000800 */
[----:B------:R-:W-:Y:S01]  /*233f0*/  VIADD R16, R16, UR11 ;  /* 0x0000000b10107c36 */ /* 0x000fe20008000000 */
[----:B------:R1:W-:Y:S01]  /*23400*/  @P3 STG.E.U16 desc[UR8][R12.64], R5 ;  /* 0x000000050c003986 */ /* 0x0003e2000c101508 */
[----:B------:R-:W4:Y:S01]  /*23410*/  LDCU UR11, c[0x0][0x39c] ;  /* 0x00007380ff0b77ac */ /* 0x000f220008000800 */
[----:B-----5:R-:W-:Y:S01]  /*23420*/  ISETP.LT.AND P3, PT, R0, UR15, !P0 ;  /* 0x0000000f00007c0c */ /* 0x020fe2000c761270 */
[C---:B------:R-:W-:Y:S01]  /*23430*/  VIADD R0, R16.reuse, UR4 ;  /* 0x0000000410007c36 */ /* 0x040fe20008000000 */
[C---:B------:R-:W-:Y:S01]  /*23440*/  LEA R14, P6, R16.reuse, R3, 0x1 ;  /* 0x00000003100e7211 */ /* 0x040fe200078c08ff */
[----:B------:R-:W-:Y:S01]  /*23450*/  VIADD R4, R29, 0xf8 ;  /* 0x000000f81d047836 */ /* 0x000fe20000000000 */
[----:B------:R-:W5:Y:S01]  /*23460*/  LDS.128 R8, [R28+0x6000] ;  /* 0x006000001c087984 */ /* 0x000f620000000c00 */
[----:B------:R-:W0:Y:S01]  /*23470*/  LDCU UR4, c[0x0][0x3b8] ;  /* 0x00007700ff0477ac */ /* 0x000e220008000800 */
[----:B------:R-:W-:-:S02]  /*23480*/  LEA.HI.X.SX32 R15, R16, R2, 0x1, P6 ;  /* 0x00000002100f7211 */ /* 0x000fc400030f0eff */
[C---:B------:R-:W-:Y:S02]  /*23490*/  LEA R16, P6, R0.reuse, R3, 0x1 ;  /* 0x0000000300107211 */ /* 0x040fe400078c08ff */
[----:B-1----:R-:W-:Y:S01]  /*234a0*/  PRMT R13, R5, 0x7632, R13 ;  /* 0x00007632050d7816 */ /* 0x002fe2000000000d */
[----:B------:R-:W-:Y:S01]  /*234b0*/  VIADD R5, R29, 0xf9 ;  /* 0x000000f91d057836 */ /* 0x000fe20000000000 */
[----:B------:R-:W-:-:S03]  /*234c0*/  LEA.HI.X.SX32 R17, R0, R2, 0x1, P6 ;  /* 0x0000000200117211 */ /* 0x000fc600030f0eff */
[----:B------:R1:W-:Y:S01]  /*234d0*/  @P2 STG.E.U16 desc[UR8][R14.64], R13 ;  /* 0x0000000d0e002986 */ /* 0x0003e2000c101508 */
[----:B--2---:R-:W-:Y:S01]  /*234e0*/  ISETP.LT.AND P2, PT, R4, UR13, !P0 ;  /* 0x0000000d04007c0c */ /* 0x004fe2000c741270 */
[----:B------:R-:W2:Y:S01]  /*234f0*/  LDCU UR13, c[0x0][0x39c] ;  /* 0x00007380ff0d77ac */ /* 0x000ea20008000800 */
[----:B---3--:R-:W-:Y:S01]  /*23500*/  VIADD R0, R0, UR5 ;  /* 0x0000000500007c36 */ /* 0x008fe20008000000 */
[----:B------:R3:W-:Y:S01]  /*23510*/  @P1 STG.E.U16 desc[UR8][R16.64], R6 ;  /* 0x0000000610001986 */ /* 0x0007e2000c101508 */
[----:B----4-:R-:W-:Y:S01]  /*23520*/  ISETP.LT.AND P1, PT, R5, UR11, !P0 ;  /* 0x0000000b05007c0c */ /* 0x010fe2000c721270 */
[----:B------:R-:W4:Y:S02]  /*23530*/  LDCU UR11, c[0x0][0x39c] ;  /* 0x00007380ff0b77ac */ /* 0x000f240008000800 */
[C---:B------:R-:W-:Y:S01]  /*23540*/  LEA R4, P6, R0.reuse, R3, 0x1 ;  /* 0x0000000300047211 */ /* 0x040fe200078c08ff */
[----:B------:R-:W0:Y:S01]  /*23550*/  LDCU UR5, c[0x0][0x3b8] ;  /* 0x00007700ff0577ac */ /* 0x000e220008000800 */
[----:B-1----:R-:W-:-:S02]  /*23560*/  VIADD R14, R0, UR6 ;  /* 0x00000006000e7c36 */ /* 0x002fc40008000000 */
[-C--:B------:R-:W-:Y:S02]  /*23570*/  LEA.HI.X.SX32 R5, R0, R2.reuse, 0x1, P6 ;  /* 0x0000000200057211 */ /* 0x080fe400030f0eff */
[----:B------:R-:W-:Y:S01]  /*23580*/  PRMT R13, R6, 0x7632, R13 ;  /* 0x00007632060d7816 */ /* 0x000fe2000000000d */
[C---:B------:R-:W-:Y:S01]  /*23590*/  VIADD R0, R29.reuse, 0xfa ;  /* 0x000000fa1d007836 */ /* 0x040fe20000000000 */
[----:B------:R-:W-:Y:S01]  /*235a0*/  LEA R12, P6, R14, R3, 0x1 ;  /* 0x000000030e0c7211 */ /* 0x000fe200078c08ff */
[----:B---3--:R-:W-:Y:S01]  /*235b0*/  VIADD R6, R29, 0xfb ;  /* 0x000000fb1d067836 */ /* 0x008fe20000000000 */
[----:B------:R-:W1:Y:S01]  /*235c0*/  LDCU UR6, c[0x0][0x3b8] ;  /* 0x00007700ff0677ac */ /* 0x000e620008000800 */
[----:B------:R3:W-:Y:S01]  /*235d0*/  @P5 STG.E.U16 desc[UR8][R4.64], R13 ;  /* 0x0000000d04005986 */ /* 0x0007e2000c101508 */
[----:B--2---:R-:W-:Y:S01]  /*235e0*/  ISETP.LT.AND P5, PT, R0, UR13, !P0 ;  /* 0x0000000d00007c0c */ /* 0x004fe2000c7a1270 */
[C---:B------:R-:W-:Y:S01]  /*235f0*/  VIADD R0, R14.reuse, UR7 ;  /* 0x000000070e007c36 */ /* 0x040fe20008000000 */
[----:B------:R-:W2:Y:S01]  /*23600*/  LDCU UR13, c[0x0][0x39c] ;  /* 0x00007380ff0d77ac */ /* 0x000ea20008000800 */
[----:B------:R-:W1:Y:S01]  /*23610*/  LDCU UR7, c[0x0][0x3b8] ;  /* 0x00007700ff0777ac */ /* 0x000e620008000800 */
[----:B---3--:R-:W-:-:S05]  /*23620*/  LEA.HI.X.SX32 R13, R14, R2, 0x1, P6 ;  /* 0x000000020e0d7211 */ /* 0x008fca00030f0eff */
[----:B------:R3:W-:Y:S01]  /*23630*/  @P4 STG.E.U16 desc[UR8][R12.64], R7 ;  /* 0x000000070c004986 */ /* 0x0007e2000c101508 */
[----:B----4-:R-:W-:Y:S01]  /*23640*/  ISETP.LT.AND P4, PT, R6, UR11, !P0 ;  /* 0x0000000b06007c0c */ /* 0x010fe2000c781270 */
[C---:B0-----:R-:W-:Y:S01]  /*23650*/  VIADD R6, R0.reuse, UR12 ;  /* 0x0000000c00067c36 */ /* 0x041fe20008000000 */
[----:B------:R-:W0:Y:S01]  /*23660*/  LDCU UR12, c[0x0][0x39c] ;  /* 0x00007380ff0c77ac */ /* 0x000e220008000800 */
[CC--:B------:R-:W-:Y:S01]  /*23670*/  LEA R14, P6, R0.reuse, R3.reuse, 0x1 ;  /* 0x00000003000e7211 */ /* 0x0c0fe200078c08ff */
[----:B------:R-:W4:Y:S03]  /*23680*/  LDCU UR11, c[0x0][0x3b8] ;  /* 0x00007700ff0b77ac */ /* 0x000f260008000800 */
[----:B------:R-:W-:Y:S02]  /*23690*/  LEA.HI.X.SX32 R15, R0, R2, 0x1, P6 ;  /* 0x00000002000f7211 */ /* 0x000fe400030f0eff */
[----:B------:R-:W-:Y:S01]  /*236a0*/  LEA R4, P6, R6, R3, 0x1 ;  /* 0x0000000306047211 */ /* 0x000fe200078c08ff */
[----:B------:R-:W-:Y:S01]  /*236b0*/  VIADD R0, R29, 0xfc ;  /* 0x000000fc1d007836 */ /* 0x000fe20000000000 */
[----:B---3--:R-:W-:-:S02]  /*236c0*/  PRMT R13, R7, 0x7632, R13 ;  /* 0x00007632070d7816 */ /* 0x008fc4000000000d */
[CC--:B------:R-:W-:Y:S01]  /*236d0*/  LEA.HI.X.SX32 R5, R6.reuse, R2.reuse, 0x1, P6 ;  /* 0x0000000206057211 */ /* 0x0c0fe200030f0eff */
[----:B------:R-:W-:Y:S01]  /*236e0*/  VIADD R6, R6, UR4 ;  /* 0x0000000406067c36 */ /* 0x000fe20008000000 */
[----:B------:R-:W3:Y:S01]  /*236f0*/  LDCU UR4, c[0x0][0x3b8] ;  /* 0x00007700ff0477ac */ /* 0x000ee20008000800 */
[----:B------:R-:W-:Y:S01]  /*23700*/  @P3 STG.E.U16 desc[UR8][R14.64], R13 ;  /* 0x0000000d0e003986 */ /* 0x000fe2000c101508 */
[----:B------:R-:W-:Y:S01]  /*23710*/  VIADD R7, R29, 0xfd ;  /* 0x000000fd1d077836 */ /* 0x000fe20000000000 */
[----:B--2---:R-:W-:Y:S01]  /*23720*/  ISETP.LT.AND P3, PT, R0, UR13, !P0 ;  /* 0x0000000d00007c0c */ /* 0x004fe2000c761270 */
[C---:B------:R-:W-:Y:S01]  /*23730*/  VIADD R0, R6.reuse, UR5 ;  /* 0x0000000506007c36 */ /* 0x040fe20008000000 */
[-C--:B------:R-:W-:Y:S01]  /*23740*/  LEA R16, P6, R6, R3.reuse, 0x1 ;  /* 0x0000000306107211 */ /* 0x080fe200078c08ff */
[----:B-----5:R2:W-:Y:S01]  /*23750*/  @P2 STG.E.U16 desc[UR8][R4.64], R8 ;  /* 0x0000000804002986 */ /* 0x0205e2000c101508 */
[----:B0-----:R-:W-:Y:S01]  /*23760*/  ISETP.LT.AND P2, PT, R7, UR12, !P0 ;  /* 0x0000000c07007c0c */ /* 0x001fe2000c741270 */
[----:B-1----:R-:W-:Y:S01]  /*23770*/  VIADD R7, R0, UR6 ;  /* 0x0000000600077c36 */ /* 0x002fe20008000000 */
[----:B------:R-:W0:Y:S01]  /*23780*/  LDCU UR5, c[0x0][0x3b8] ;  /* 0x00007700ff0577ac */ /* 0x000e220008000800 */
[----:B------:R-:W-:Y:S01]  /*23790*/  LEA.HI.X.SX32 R17, R6, R2, 0x1, P6 ;  /* 0x0000000206117211 */ /* 0x000fe200030f0eff */
[----:B------:R-:W1:Y:S01]  /*237a0*/  LDCU UR6, c[0x0][0x39c] ;  /* 0x00007380ff0677ac */ /* 0x000e620008000800 */
[----:B--2---:R-:W-:Y:S01]  /*237b0*/  PRMT R5, R8, 0x7632, R5 ;  /* 0x0000763208057816 */ /* 0x004fe20000000005 */
[----:B------:R-:W-:Y:S01]  /*237c0*/  VIADD R8, R7, UR7 ;  /* 0x0000000707087c36 */ /* 0x000fe20008000000 */
[----:B------:R-:W-:-:S03]  /*237d0*/  LEA R4, P6, R0, R3, 0x1 ;  /* 0x0000000300047211 */ /* 0x000fc600078c08ff */
[----:B------:R2:W-:Y:S01]  /*237e0*/  @P1 STG.E.U16 desc[UR8][R16.64], R5 ;  /* 0x0000000510001986 */ /* 0x0005e2000c101508 */
[-C--:B------:R-:W-:Y:S01]  /*237f0*/  LEA R12, P1, R7, R3.reuse, 0x1 ;  /* 0x00000003070c7211 */ /* 0x080fe200078208ff */
[----:B------:R-:W-:Y:S01]  /*23800*/  VIADD R21, R29, 0xfe ;  /* 0x000000fe1d157836 */ /* 0x000fe20000000000 */
[----:B--2---:R-:W-:Y:S01]  /*23810*/  LEA.HI.X.SX32 R5, R0, R2, 0x1, P6 ;  /* 0x0000000200057211 */ /* 0x004fe200030f0eff */
[C---:B----4-:R-:W-:Y:S01]  /*23820*/  VIADD R0, R8.reuse, UR11 ;  /* 0x0000000b08007c36 */ /* 0x050fe20008000000 */
[----:B------:R-:W-:-:S03]  /*23830*/  LEA R6, P6, R8, R3, 0x1 ;  /* 0x0000000308067211 */ /* 0x000fc600078c08ff */
[----:B---3--:R-:W-:Y:S01]  /*23840*/  VIADD R19, R0, UR4 ;  /* 0x0000000400137c36 */ /* 0x008fe20008000000 */
[-C--:B------:R-:W-:Y:S01]  /*23850*/  LEA.HI.X.SX32 R13, R7, R2.reuse, 0x1, P1 ;  /* 0x00000002070d7211 */ /* 0x080fe200008f0eff */
[----:B------:R-:W-:Y:S01]  /*23860*/  VIADD R20, R29, 0xff ;  /* 0x000000ff1d147836 */ /* 0x000fe20000000000 */
[-C--:B------:R-:W-:Y:S02]  /*23870*/  LEA.HI.X.SX32 R7, R8, R2.reuse, 0x1, P6 ;  /* 0x0000000208077211 */ /* 0x080fe400030f0eff */
[CC--:B------:R-:W-:Y:S01]  /*23880*/  LEA R16, P1, R19.reuse, R3.reuse, 0x1 ;  /* 0x0000000313107211 */ /* 0x0c0fe200078208ff */
[C---:B0-----:R-:W-:Y:S01]  /*23890*/  VIADD R8, R19.reuse, UR5 ;  /* 0x0000000513087c36 */ /* 0x041fe20008000000 */
[----:B------:R-:W-:Y:S02]  /*238a0*/  LEA R14, P6, R0, R3, 0x1 ;  /* 0x00000003000e7211 */ /* 0x000fe400078c08ff */
[----:B------:R-:W-:Y:S02]  /*238b0*/  LEA.HI.X.SX32 R17, R19, R2, 0x1, P1 ;  /* 0x0000000213117211 */ /* 0x000fe400008f0eff */
[----:B-1----:R-:W-:-:S02]  /*238c0*/  ISETP.LT.AND P1, PT, R21, UR6, !P0 ;  /* 0x0000000615007c0c */ /* 0x002fc4000c721270 */
[-C--:B------:R-:W-:Y:S02]  /*238d0*/  LEA.HI.X.SX32 R15, R0, R2.reuse, 0x1, P6 ;  /* 0x00000002000f7211 */ /* 0x080fe400030f0eff */
[----:B------:R-:W-:Y:S02]  /*238e0*/  ISETP.LT.AND P0, PT, R20, UR10, !P0 ;  /* 0x0000000a14007c0c */ /* 0x000fe4000c701270 */
[C---:B------:R-:W-:Y:S02]  /*238f0*/  LEA R18, P6, R8.reuse, R3, 0x1 ;  /* 0x0000000308127211 */ /* 0x040fe400078c08ff */
[----:B------:R-:W-:Y:S02]  /*23900*/  PRMT R0, R9, 0x7632, R0 ;  /* 0x0000763209007816 */ /* 0x000fe40000000000 */
[----:B------:R-:W-:Y:S02]  /*23910*/  LEA.HI.X.SX32 R19, R8, R2, 0x1, P6 ;  /* 0x0000000208137211 */ /* 0x000fe400030f0eff */
[----:B------:R-:W-:Y:S01]  /*23920*/  PRMT R2, R10, 0x7632, R2 ;  /* 0x000076320a027816 */ /* 0x000fe20000000002 */
[----:B------:R0:W-:Y:S04]  /*23930*/  @P5 STG.E.U16 desc[UR8][R4.64], R9 ;  /* 0x0000000904005986 */ /* 0x0001e8000c101508 */
[----:B------:R0:W-:Y:S04]  /*23940*/  @P4 STG.E.U16 desc[UR8][R12.64], R0 ;  /* 0x000000000c004986 */ /* 0x0001e8000c101508 */
[----:B------:R0:W-:Y:S04]  /*23950*/  @P3 STG.E.U16 desc[UR8][R6.64], R10 ;  /* 0x0000000a06003986 */ /* 0x0001e8000c101508 */
[----:B------:R0:W-:Y:S04]  /*23960*/  @P2 STG.E.U16 desc[UR8][R14.64], R2 ;  /* 0x000000020e002986 */ /* 0x0001e8000c101508 */
[----:B------:R0:W-:Y:S01]  /*23970*/  @P1 STG.E.U16 desc[UR8][R16.64], R11 ;  /* 0x0000000b10001986 */ /* 0x0001e2000c101508 */
[----:B------:R-:W-:Y:S05]  /*23980*/  @!P0 EXIT ;  /* 0x000000000000894d */ /* 0x000fea0003800000 */
[----:B0-----:R-:W-:-:S05]  /*23990*/  PRMT R9, R11, 0x7632, R9 ;  /* 0x000076320b097816 */ /* 0x001fca0000000009 */
[----:B------:R-:W-:Y:S01]  /*239a0*/  STG.E.U16 desc[UR8][R18.64], R9 ;  /* 0x0000000912007986 */ /* 0x000fe2000c101508 */
[----:B------:R-:W-:Y:S05]  /*239b0*/  EXIT ;  /* 0x000000000000794d */ /* 0x000fea0003800000 */
.L_x_3:
[----:B------:R-:W-:-:S00]  /*239c0*/  BRA `(.L_x_3) ;  /* 0xfffffffc00fc7947 */ /* 0x000fc0000383ffff */
[----:B------:R-:W-:-:S00]  /*239d0*/  NOP ;  /* 0x0000000000007918 */ /* 0x000fc00000000000 */
        /* <DEDUP_REMOVED lines=10> */
.L_x_4:


//--------------------- .nv.shared.matmul_kernel  --------------------------
	.section	.nv.shared.matmul_kernel,"aw",@nobits
	.sectionflags	@""
	.align	16
	.zero		1024


//--------------------- .nv.shared.reserved.0     --------------------------
	.section	.nv.shared.reserved.0,"aw",@nobits
	.weak		__nv_reservedSMEM_offset_0_alias
	.size		__nv_reservedSMEM_offset_0_alias, 0, 64
	.other		__nv_reservedSMEM_offset_0_alias,@"STO_CUDA_RESERVED_SHARED STV_DEFAULT"
__nv_reservedSMEM_offset_0_alias:
	.zero		0
	.zero		64


//--------------------- .nv.constant0.matmul_kernel --------------------------
	.section	.nv.constant0.matmul_kernel,"a",@progbits
	.sectionflags	@""
	.align	4
.nv.constant0.matmul_kernel:
	.zero		976


//--------------------- SYMBOLS --------------------------

	.type		.nv.reservedSmem.offset0,@object
	.size		.nv.reservedSmem.offset0,0x4
	.type		.nv.reservedSmem.cap,@object
	.size		.nv.reservedSmem.cap,0x4
